	.target	sm_80

	.elftype	@"ET_EXEC"


//--------------------- .note.nv.tkinfo           --------------------------
	.section	.note.nv.tkinfo,"",@"SHT_NOTE"
	.sectionflags	@"SHF_NOTE_NV_TKINFO"
	.tkinfo
        /*0018*/ 	.word	0x00000002
        /*0030*/ 	.string	""
        /*0030*/ 	.string	"ptxas"
        /*0030*/ 	.string	"Cuda compilation tools, release 13.0, V13.0.88"
        /*0030*/ 	.string	"Build cuda_13.0.r13.0/compiler.36424714_0"
        /*0030*/ 	.string	"-v  -suppress-debug-info  -lineinfo  -arch sm_80 "



//--------------------- .note.nv.cuinfo           --------------------------
	.section	.note.nv.cuinfo,"",@"SHT_NOTE"
	.sectionflags	@"SHF_NOTE_NV_CUINFO"
        /*0018*/ 	.short	0x0002
        /*001a*/ 	.short	0x0050
        /*001c*/ 	.short	0x0082
	.zero		2


//--------------------- .nv.info                  --------------------------
	.section	.nv.info,"",@"SHT_CUDA_INFO"
	.align	4


	//----- nvinfo : EIATTR_REGCOUNT
	.align		4
        /*0000*/ 	.byte	0x04, 0x2f
        /*0002*/ 	.short	(.L_1 - .L_0)
	.align		4
.L_0:
        /*0004*/ 	.word	index@(matmul_kernel)
        /*0008*/ 	.word	0x000000ff


	//----- nvinfo : EIATTR_FRAME_SIZE
	.align		4
.L_1:
        /*000c*/ 	.byte	0x04, 0x11
        /*000e*/ 	.short	(.L_3 - .L_2)
	.align		4
.L_2:
        /*0010*/ 	.word	index@(matmul_kernel)
        /*0014*/ 	.word	0x000008f8


	//----- nvinfo : EIATTR_MIN_STACK_SIZE
	.align		4
.L_3:
        /*0018*/ 	.byte	0x04, 0x12
        /*001a*/ 	.short	(.L_5 - .L_4)
	.align		4
.L_4:
        /*001c*/ 	.word	index@(matmul_kernel)
        /*0020*/ 	.word	0x000008f8
.L_5:


//--------------------- .nv.info.matmul_kernel    --------------------------
	.section	.nv.info.matmul_kernel,"",@"SHT_CUDA_INFO"
	.sectionflags	@""
	.align	4


	//----- nvinfo : EIATTR_CUDA_API_VERSION
	.align		4
        /*0000*/ 	.byte	0x04, 0x37
        /*0002*/ 	.short	(.L_7 - .L_6)
.L_6:
        /*0004*/ 	.word	0x00000082


	//----- nvinfo : EIATTR_SW2861232_WAR
	.align		4
.L_7:
        /*0008*/ 	.byte	0x01, 0x35
	.zero		2


	//----- nvinfo : EIATTR_PARAM_CBANK
	.align		4
        /*000c*/ 	.byte	0x04, 0x0a
        /*000e*/ 	.short	(.L_9 - .L_8)
	.align		4
.L_8:
        /*0010*/ 	.word	index@(.nv.constant0.matmul_kernel)
        /*0014*/ 	.short	0x0160
        /*0016*/ 	.short	0x0050


	//----- nvinfo : EIATTR_CBANK_PARAM_SIZE
	.align		4
.L_9:
        /*0018*/ 	.byte	0x03, 0x19
        /*001a*/ 	.short	0x0050


	//----- nvinfo : EIATTR_KPARAM_INFO
	.align		4
        /*001c*/ 	.byte	0x04, 0x17
        /*001e*/ 	.short	(.L_11 - .L_10)
.L_10:
        /*0020*/ 	.word	0x00000000
        /*0024*/ 	.short	0x000d
        /*0026*/ 	.short	0x0048
        /*0028*/ 	.byte	0x00, 0xf4, 0x21, 0x00


	//----- nvinfo : EIATTR_KPARAM_INFO
	.align		4
.L_11:
        /*002c*/ 	.byte	0x04, 0x17
        /*002e*/ 	.short	(.L_13 - .L_12)
.L_12:
        /*0030*/ 	.word	0x00000000
        /*0034*/ 	.short	0x000c
        /*0036*/ 	.short	0x0040
        /*0038*/ 	.byte	0x00, 0xf4, 0x21, 0x00


	//----- nvinfo : EIATTR_KPARAM_INFO
	.align		4
.L_13:
        /*003c*/ 	.byte	0x04, 0x17
        /*003e*/ 	.short	(.L_15 - .L_14)
.L_14:
        /*0040*/ 	.word	0x00000000
        /*0044*/ 	.short	0x000b
        /*0046*/ 	.short	0x0038
        /*0048*/ 	.byte	0x00, 0xf0, 0x11, 0x00


	//----- nvinfo : EIATTR_KPARAM_INFO
	.align		4
.L_15:
        /*004c*/ 	.byte	0x04, 0x17
        /*004e*/ 	.short	(.L_17 - .L_16)
.L_16:
        /*0050*/ 	.word	0x00000000
        /*0054*/ 	.short	0x000a
        /*0056*/ 	.short	0x0034
        /*0058*/ 	.byte	0x00, 0xf0, 0x11, 0x00


	//----- nvinfo : EIATTR_KPARAM_INFO
	.align		4
.L_17:
        /*005c*/ 	.byte	0x04, 0x17
        /*005e*/ 	.short	(.L_19 - .L_18)
.L_18:
        /*0060*/ 	.word	0x00000000
        /*0064*/ 	.short	0x0009
        /*0066*/ 	.short	0x0030
        /*0068*/ 	.byte	0x00, 0xf0, 0x11, 0x00


	//----- nvinfo : EIATTR_KPARAM_INFO
	.align		4
.L_19:
        /*006c*/ 	.byte	0x04, 0x17
        /*006e*/ 	.short	(.L_21 - .L_20)
.L_20:
        /*0070*/ 	.word	0x00000000
        /*0074*/ 	.short	0x0008
        /*0076*/ 	.short	0x002c
        /*0078*/ 	.byte	0x00, 0xf0, 0x11, 0x00


	//----- nvinfo : EIATTR_KPARAM_INFO
	.align		4
.L_21:
        /*007c*/ 	.byte	0x04, 0x17
        /*007e*/ 	.short	(.L_23 - .L_22)
.L_22:
        /*0080*/ 	.word	0x00000000
        /*0084*/ 	.short	0x0007
        /*0086*/ 	.short	0x0028
        /*0088*/ 	.byte	0x00, 0xf0, 0x11, 0x00


	//----- nvinfo : EIATTR_KPARAM_INFO
	.align		4
.L_23:
        /*008c*/ 	.byte	0x04, 0x17
        /*008e*/ 	.short	(.L_25 - .L_24)
.L_24:
        /*0090*/ 	.word	0x00000000
        /*0094*/ 	.short	0x0006
        /*0096*/ 	.short	0x0024
        /*0098*/ 	.byte	0x00, 0xf0, 0x11, 0x00


	//----- nvinfo : EIATTR_KPARAM_INFO
	.align		4
.L_25:
        /*009c*/ 	.byte	0x04, 0x17
        /*009e*/ 	.short	(.L_27 - .L_26)
.L_26:
        /*00a0*/ 	.word	0x00000000
        /*00a4*/ 	.short	0x0005
        /*00a6*/ 	.short	0x0020
        /*00a8*/ 	.byte	0x00, 0xf0, 0x11, 0x00


	//----- nvinfo : EIATTR_KPARAM_INFO
	.align		4
.L_27:
        /*00ac*/ 	.byte	0x04, 0x17
        /*00ae*/ 	.short	(.L_29 - .L_28)
.L_28:
        /*00b0*/ 	.word	0x00000000
        /*00b4*/ 	.short	0x0004
        /*00b6*/ 	.short	0x001c
        /*00b8*/ 	.byte	0x00, 0xf0, 0x11, 0x00


	//----- nvinfo : EIATTR_KPARAM_INFO
	.align		4
.L_29:
        /*00bc*/ 	.byte	0x04, 0x17
        /*00be*/ 	.short	(.L_31 - .L_30)
.L_30:
        /*00c0*/ 	.word	0x00000000
        /*00c4*/ 	.short	0x0003
        /*00c6*/ 	.short	0x0018
        /*00c8*/ 	.byte	0x00, 0xf0, 0x11, 0x00


	//----- nvinfo : EIATTR_KPARAM_INFO
	.align		4
.L_31:
        /*00cc*/ 	.byte	0x04, 0x17
        /*00ce*/ 	.short	(.L_33 - .L_32)
.L_32:
        /*00d0*/ 	.word	0x00000000
        /*00d4*/ 	.short	0x0002
        /*00d6*/ 	.short	0x0010
        /*00d8*/ 	.byte	0x00, 0xf4, 0x21, 0x00


	//----- nvinfo : EIATTR_KPARAM_INFO
	.align		4
.L_33:
        /*00dc*/ 	.byte	0x04, 0x17
        /*00de*/ 	.short	(.L_35 - .L_34)
.L_34:
        /*00e0*/ 	.word	0x00000000
        /*00e4*/ 	.short	0x0001
        /*00e6*/ 	.short	0x0008
        /*00e8*/ 	.byte	0x00, 0xf4, 0x21, 0x00


	//----- nvinfo : EIATTR_KPARAM_INFO
	.align		4
.L_35:
        /*00ec*/ 	.byte	0x04, 0x17
        /*00ee*/ 	.short	(.L_37 - .L_36)
.L_36:
        /*00f0*/ 	.word	0x00000000
        /*00f4*/ 	.short	0x0000
        /*00f6*/ 	.short	0x0000
        /*00f8*/ 	.byte	0x00, 0xf4, 0x21, 0x00


	//----- nvinfo : EIATTR_MAXREG_COUNT
	.align		4
.L_37:
        /*00fc*/ 	.byte	0x03, 0x1b
        /*00fe*/ 	.short	0x00ff


	//----- nvinfo : EIATTR_NUM_BARRIERS
	.align		4
        /*0100*/ 	.byte	0x02, 0x4c
        /*0102*/ 	.byte	0x01
	.zero		1


	//----- nvinfo : EIATTR_ANNOTATIONS
	.align		4
        /*0104*/ 	.byte	0x04, 0x55
        /*0106*/ 	.short	(.L_39 - .L_38)


	//   ....[0]....
.L_38:
        /*0108*/ 	.word	0x00000001
        /*010c*/ 	.byte	0x00, 0x07, 0x00, 0x00, 0x01, 0x00, 0x00, 0x00, 0x40, 0x07, 0x00, 0x00, 0x01, 0x00, 0x00, 0x00
        /* <DEDUP_REMOVED lines=923> */
        /*3acc*/ 	.byte	0xd0, 0xdc, 0x01, 0x00


	//----- nvinfo : EIATTR_MERCURY_ISA_VERSION
	.align		4
.L_39:
        /*3ad0*/ 	.byte	0x03, 0x5f
        /*3ad2*/ 	.short	0x0000


	//----- nvinfo : EIATTR_EXIT_INSTR_OFFSETS
	.align		4
        /*3ad4*/ 	.byte	0x04, 0x1c
        /*3ad6*/ 	.short	(.L_41 - .L_40)


	//   ....[0]....
.L_40:
        /*3ad8*/ 	.word	0x0001df70


	//   ....[1]....
        /*3adc*/ 	.word	0x0001df90


	//----- nvinfo : EIATTR_REQNTID
	.align		4
.L_41:
        /*3ae0*/ 	.byte	0x04, 0x10
        /*3ae2*/ 	.short	(.L_43 - .L_42)
.L_42:
        /*3ae4*/ 	.word	0x00000100
        /*3ae8*/ 	.word	0x00000001
        /*3aec*/ 	.word	0x00000001
.L_43:


//--------------------- .nv.callgraph             --------------------------
	.section	.nv.callgraph,"",@"SHT_CUDA_CALLGRAPH"
	.align	4
	.sectionentsize	8
	.align		4
        /*0000*/ 	.word	0x00000000
	.align		4
        /*0004*/ 	.word	0xffffffff
	.align		4
        /*0008*/ 	.word	0x00000000
	.align		4
        /*000c*/ 	.word	0xfffffffe
	.align		4
        /*0010*/ 	.word	0x00000000
	.align		4
        /*0014*/ 	.word	0xfffffffd
	.align		4
        /*0018*/ 	.word	0x00000000
	.align		4
        /*001c*/ 	.word	0xfffffffc


//--------------------- .nv.rel.action            --------------------------
	.section	.nv.rel.action,"",@"SHT_CUDA_RELOCINFO"
	.align	8
	.sectionentsize	8
        /*0000*/ 	.byte	0x73, 0x00, 0x00, 0x00, 0x00, 0x00, 0x00, 0x00, 0x00, 0x00, 0x00, 0x11, 0x25, 0x00, 0x05, 0x36


//--------------------- .nv.constant0.matmul_kernel --------------------------
	.section	.nv.constant0.matmul_kernel,"a",@progbits
	.sectionflags	@""
	.align	4
.nv.constant0.matmul_kernel:
	.zero		432


//--------------------- .text.matmul_kernel       --------------------------
	.section	.text.matmul_kernel,"ax",@progbits
	.sectioninfo	@"SHI_REGISTERS=255"
	.align	128
        .global         matmul_kernel
        .type           matmul_kernel,@function
        .size           matmul_kernel,(.L_x_4 - matmul_kernel)
        .other          matmul_kernel,@"STO_CUDA_ENTRY STV_DEFAULT"
matmul_kernel:
.text.matmul_kernel:
[----:B------:R-:W-:Y:S02]  /*0000*/  IMAD.MOV.U32 R1, RZ, RZ, c[0x0][0x28] ;  /* 0x00000a00ff017624 */ /* 0x000fe400078e00ff */
[----:B------:R-:W-:Y:S01]  /*0010*/  IMAD.MOV.U32 R0, RZ, RZ, c[0x0][0x17c] ;  /* 0x00005f00ff007624 */ /* 0x000fe200078e00ff */
[----:B------:R-:W1:Y:S01]  /*0020*/  S2R R5, SR_CTAID.X ;  /* 0x0000000000057919 */ /* 0x000e620000002500 */
[----:B------:R-:W-:Y:S01]  /*0030*/  IABS R103, c[0x0][0x17c] ;  /* 0x00005f0000677a13 */ /* 0x000fe20000000000 */
[----:B------:R-:W-:Y:S01]  /*0040*/  UMOV UR5, 0x3f ;  /* 0x0000003f00057882 */ /* 0x000fe20000000000 */
[----:B------:R-:W-:Y:S01]  /*0050*/  IADD3 R1, R1, -0x8f8, RZ ;  /* 0xfffff70801017810 */ /* 0x000fe20007ffe0ff */
[----:B------:R-:W2:Y:S01]  /*0060*/  S2R R245, SR_TID.X ;  /* 0x0000000000f57919 */ /* 0x000ea20000002100 */
[----:B------:R-:W-:Y:S01]  /*0070*/  IADD3 R0, R0, 0x1ff, RZ ;  /* 0x000001ff00007810 */ /* 0x000fe20007ffe0ff */
[----:B------:R-:W-:Y:S01]  /*0080*/  ULDC UR9, c[0x0][0x180] ;  /* 0x0000600000097ab9 */ /* 0x000fe20000000800 */
[----:B------:R-:W-:Y:S01]  /*0090*/  LOP3.LUT R221, RZ, c[0x0][0x17c], RZ, 0x33, !PT ;  /* 0x00005f00ffdd7a12 */ /* 0x000fe200078e33ff */
[----:B------:R-:W-:Y:S01]  /*00a0*/  UIADD3 UR5, UR5, UR9, URZ ;  /* 0x0000000905057290 */ /* 0x000fe2000fffe03f */
[----:B------:R-:W-:Y:S01]  /*00b0*/  SHF.R.S32.HI R3, RZ, 0x1f, R0 ;  /* 0x0000001fff037819 */ /* 0x000fe20000011400 */
[----:B------:R-:W-:-:S02]  /*00c0*/  ULDC.64 UR14, c[0x0][0x118] ;  /* 0x00004600000e7ab9 */ /* 0x000fc40000000a00 */
[----:B------:R-:W-:Y:S01]  /*00d0*/  UISETP.GT.AND UP0, UPT, UR5, 0x3f, UPT ;  /* 0x0000003f0500788c */ /* 0x000fe2000bf04270 */
[----:B------:R-:W-:Y:S01]  /*00e0*/  LEA.HI R3, R3, R0, RZ, 0x9 ;  /* 0x0000000003037211 */ /* 0x000fe200078f48ff */
[----:B------:R-:W-:Y:S02]  /*00f0*/  UISETP.GT.AND UP1, UPT, UR5, 0x7f, UPT ;  /* 0x0000007f0500788c */ /* 0x000fe4000bf24270 */
[----:B------:R-:W-:Y:S01]  /*0100*/  USEL UR4, URZ, 0x4, !UP0 ;  /* 0x000000043f047887 */ /* 0x000fe2000c000000 */
[----:B------:R-:W-:Y:S01]  /*0110*/  SHF.R.S32.HI R3, RZ, 0x9, R3 ;  /* 0x00000009ff037819 */ /* 0x000fe20000011403 */
[----:B------:R-:W-:-:S04]  /*0120*/  ULDC.64 UR6, c[0x0][0x188] ;  /* 0x0000620000067ab9 */ /* 0x000fc80000000a00 */
[----:B------:R-:W-:Y:S01]  /*0130*/  IMAD.SHL.U32 R4, R3, 0x8, RZ ;  /* 0x0000000803047824 */ /* 0x000fe200078e00ff */
[----:B-1----:R-:W-:Y:S01]  /*0140*/  IABS R8, R5 ;  /* 0x0000000500087213 */ /* 0x002fe20000000000 */
[----:B------:R-:W-:Y:S01]  /*0150*/  IMAD.U32 R102, RZ, RZ, UR4 ;  /* 0x00000004ff667e24 */ /* 0x000fe2000f8e00ff */
[----:B------:R-:W-:Y:S02]  /*0160*/  UIADD3 UR4, UR9, -0x40, URZ ;  /* 0xffffffc009047890 */ /* 0x000fe4000fffe03f */
[-C--:B------:R-:W-:Y:S02]  /*0170*/  IABS R7, R4.reuse ;  /* 0x0000000400077213 */ /* 0x080fe40000000000 */
[----:B------:R-:W-:Y:S02]  /*0180*/  IABS R10, R4 ;  /* 0x00000004000a7213 */ /* 0x000fe40000000000 */
[----:B------:R-:W1:Y:S01]  /*0190*/  I2F.RP R0, R7 ;  /* 0x0000000700007306 */ /* 0x000e620000209400 */
[----:B--2---:R-:W-:-:S07]  /*01a0*/  LOP3.LUT R111, R245, 0x3f, RZ, 0xc0, !PT ;  /* 0x0000003ff56f7812 */ /* 0x004fce00078ec0ff */
[----:B-1----:R-:W1:Y:S02]  /*01b0*/  MUFU.RCP R0, R0 ;  /* 0x0000000000007308 */ /* 0x002e640000001000 */
[----:B-1----:R-:W-:Y:S01]  /*01c0*/  IADD3 R2, R0, 0xffffffe, RZ ;  /* 0x0ffffffe00027810 */ /* 0x002fe20007ffe0ff */
[----:B------:R-:W-:-:S05]  /*01d0*/  IMAD.MOV R0, RZ, RZ, -R10 ;  /* 0x000000ffff007224 */ /* 0x000fca00078e0a0a */
[----:B------:R1:W2:Y:S02]  /*01e0*/  F2I.FTZ.U32.TRUNC.NTZ R3, R2 ;  /* 0x0000000200037305 */ /* 0x0002a4000021f000 */
[----:B-1----:R-:W-:Y:S02]  /*01f0*/  IMAD.MOV.U32 R2, RZ, RZ, RZ ;  /* 0x000000ffff027224 */ /* 0x002fe400078e00ff */
[----:B--2---:R-:W-:-:S04]  /*0200*/  IMAD.MOV R6, RZ, RZ, -R3 ;  /* 0x000000ffff067224 */ /* 0x004fc800078e0a03 */
[----:B------:R-:W-:Y:S02]  /*0210*/  IMAD R9, R6, R7, RZ ;  /* 0x0000000706097224 */ /* 0x000fe400078e02ff */
[----:B------:R-:W-:Y:S02]  /*0220*/  IMAD.MOV.U32 R6, RZ, RZ, R8 ;  /* 0x000000ffff067224 */ /* 0x000fe400078e0008 */
[----:B------:R-:W-:-:S06]  /*0230*/  IMAD.HI.U32 R3, R3, R9, R2 ;  /* 0x0000000903037227 */ /* 0x000fcc00078e0002 */
[----:B------:R-:W-:-:S04]  /*0240*/  IMAD.HI.U32 R3, R3, R6, RZ ;  /* 0x0000000603037227 */ /* 0x000fc800078e00ff */
[----:B------:R-:W-:-:S05]  /*0250*/  IMAD R0, R3, R0, R6 ;  /* 0x0000000003007224 */ /* 0x000fca00078e0206 */
[----:B------:R-:W-:-:S13]  /*0260*/  ISETP.GT.U32.AND P1, PT, R7, R0, PT ;  /* 0x000000000700720c */ /* 0x000fda0003f24070 */
[----:B------:R-:W-:Y:S01]  /*0270*/  @!P1 IMAD.IADD R0, R0, 0x1, -R7 ;  /* 0x0000000100009824 */ /* 0x000fe200078e0a07 */
[----:B------:R-:W-:Y:S02]  /*0280*/  @!P1 IADD3 R3, R3, 0x1, RZ ;  /* 0x0000000103039810 */ /* 0x000fe40007ffe0ff */
[----:B------:R-:W-:Y:S02]  /*0290*/  ISETP.NE.AND P1, PT, R4, RZ, PT ;  /* 0x000000ff0400720c */ /* 0x000fe40003f25270 */
[----:B------:R-:W-:Y:S02]  /*02a0*/  ISETP.GE.U32.AND P0, PT, R0, R7, PT ;  /* 0x000000070000720c */ /* 0x000fe40003f06070 */
[----:B------:R-:W-:-:S04]  /*02b0*/  LOP3.LUT R0, R5, R4, RZ, 0x3c, !PT ;  /* 0x0000000405007212 */ /* 0x000fc800078e3cff */
[----:B------:R-:W-:Y:S01]  /*02c0*/  ISETP.GE.AND P2, PT, R0, RZ, PT ;  /* 0x000000ff0000720c */ /* 0x000fe20003f46270 */
[----:B------:R-:W-:-:S05]  /*02d0*/  IMAD.MOV.U32 R0, RZ, RZ, c[0x0][0x178] ;  /* 0x00005e00ff007624 */ /* 0x000fca00078e00ff */
[----:B------:R-:W-:Y:S02]  /*02e0*/  IADD3 R0, R0, 0x3f, RZ ;  /* 0x0000003f00007810 */ /* 0x000fe40007ffe0ff */
[----:B------:R-:W-:-:S05]  /*02f0*/  @P0 IADD3 R3, R3, 0x1, RZ ;  /* 0x0000000103030810 */ /* 0x000fca0007ffe0ff */
[----:B------:R-:W-:Y:S01]  /*0300*/  IMAD.MOV.U32 R2, RZ, RZ, R3 ;  /* 0x000000ffff027224 */ /* 0x000fe200078e0003 */
[----:B------:R-:W-:-:S03]  /*0310*/  SHF.R.S32.HI R3, RZ, 0x1f, R0 ;  /* 0x0000001fff037819 */ /* 0x000fc60000011400 */
[----:B------:R-:W-:Y:S01]  /*0320*/  @!P2 IMAD.MOV R2, RZ, RZ, -R2 ;  /* 0x000000ffff02a224 */ /* 0x000fe200078e0a02 */
[----:B------:R-:W-:Y:S02]  /*0330*/  @!P1 LOP3.LUT R2, RZ, R4, RZ, 0x33, !PT ;  /* 0x00000004ff029212 */ /* 0x000fe400078e33ff */
[----:B------:R-:W-:-:S03]  /*0340*/  LEA.HI R3, R3, R0, RZ, 0x6 ;  /* 0x0000000003037211 */ /* 0x000fc600078f30ff */
[----:B------:R-:W-:Y:S02]  /*0350*/  IMAD.SHL.U32 R11, R2, 0x8, RZ ;  /* 0x00000008020b7824 */ /* 0x000fe400078e00ff */
[----:B------:R-:W-:-:S03]  /*0360*/  IMAD.MOV R2, RZ, RZ, -R2 ;  /* 0x000000ffff027224 */ /* 0x000fc600078e0a02 */
[----:B------:R-:W-:Y:S01]  /*0370*/  LEA.HI.SX32 R3, R3, -R11, 0x1a ;  /* 0x8000000b03037211 */ /* 0x000fe200078fd2ff */
[----:B------:R-:W-:Y:S02]  /*0380*/  IMAD R8, R4, R2, R5 ;  /* 0x0000000204087224 */ /* 0x000fe400078e0205 */
[----:B------:R-:W-:Y:S01]  /*0390*/  IMAD.MOV.U32 R2, RZ, RZ, RZ ;  /* 0x000000ffff027224 */ /* 0x000fe200078e00ff */
[----:B------:R-:W-:Y:S02]  /*03a0*/  IMNMX R13, R3, 0x8, PT ;  /* 0x00000008030d7817 */ /* 0x000fe40003800200 */
[----:B------:R-:W-:Y:S02]  /*03b0*/  IABS R9, R8 ;  /* 0x0000000800097213 */ /* 0x000fe40000000000 */
[-C--:B------:R-:W-:Y:S02]  /*03c0*/  IABS R7, R13.reuse ;  /* 0x0000000d00077213 */ /* 0x080fe40000000000 */
[----:B------:R-:W-:-:S02]  /*03d0*/  IABS R4, R13 ;  /* 0x0000000d00047213 */ /* 0x000fc40000000000 */
[----:B------:R-:W1:Y:S08]  /*03e0*/  I2F.RP R0, R7 ;  /* 0x0000000700007306 */ /* 0x000e700000209400 */
[----:B-1----:R-:W1:Y:S02]  /*03f0*/  MUFU.RCP R0, R0 ;  /* 0x0000000000007308 */ /* 0x002e640000001000 */
[----:B-1----:R-:W-:Y:S01]  /*0400*/  IADD3 R3, R0, 0xffffffe, RZ ;  /* 0x0ffffffe00037810 */ /* 0x002fe20007ffe0ff */
[----:B------:R-:W-:-:S05]  /*0410*/  IMAD.MOV R0, RZ, RZ, -R4 ;  /* 0x000000ffff007224 */ /* 0x000fca00078e0a04 */
[----:B------:R-:W1:Y:S02]  /*0420*/  F2I.FTZ.U32.TRUNC.NTZ R3, R3 ;  /* 0x0000000300037305 */ /* 0x000e64000021f000 */
[----:B-1----:R-:W-:-:S04]  /*0430*/  IMAD.MOV R6, RZ, RZ, -R3 ;  /* 0x000000ffff067224 */ /* 0x002fc800078e0a03 */
[----:B------:R-:W-:-:S04]  /*0440*/  IMAD R5, R6, R7, RZ ;  /* 0x0000000706057224 */ /* 0x000fc800078e02ff */
[----:B------:R-:W-:Y:S01]  /*0450*/  IMAD.HI.U32 R2, R3, R5, R2 ;  /* 0x0000000503027227 */ /* 0x000fe200078e0002 */
[----:B------:R-:W-:Y:S01]  /*0460*/  IABS R3, c[0x0][0x178] ;  /* 0x00005e0000037a13 */ /* 0x000fe20000000000 */
[----:B------:R-:W1:Y:S04]  /*0470*/  I2F.RP R5, R103 ;  /* 0x0000006700057306 */ /* 0x000e680000209400 */
[----:B------:R-:W-:-:S04]  /*0480*/  IMAD.HI.U32 R2, R2, R9, RZ ;  /* 0x0000000902027227 */ /* 0x000fc800078e00ff */
[----:B------:R-:W-:Y:S01]  /*0490*/  IMAD R0, R2, R0, R9 ;  /* 0x0000000002007224 */ /* 0x000fe200078e0209 */
[----:B------:R-:W2:Y:S04]  /*04a0*/  I2F.RP R4, R3 ;  /* 0x0000000300047306 */ /* 0x000ea80000209400 */
[----:B------:R-:W-:-:S04]  /*04b0*/  ISETP.GT.U32.AND P1, PT, R7, R0, PT ;  /* 0x000000000700720c */ /* 0x000fc80003f24070 */
[----:B-1----:R-:W1:Y:S08]  /*04c0*/  MUFU.RCP R5, R5 ;  /* 0x0000000500057308 */ /* 0x002e700000001000 */
[----:B--2---:R-:W2:Y:S01]  /*04d0*/  MUFU.RCP R4, R4 ;  /* 0x0000000400047308 */ /* 0x004ea20000001000 */
[----:B------:R-:W-:Y:S01]  /*04e0*/  @!P1 IMAD.IADD R0, R0, 0x1, -R7 ;  /* 0x0000000100009824 */ /* 0x000fe200078e0a07 */
[----:B------:R-:W-:-:S02]  /*04f0*/  @!P1 IADD3 R2, R2, 0x1, RZ ;  /* 0x0000000102029810 */ /* 0x000fc40007ffe0ff */
[----:B------:R-:W-:Y:S02]  /*0500*/  ISETP.NE.AND P1, PT, R13, RZ, PT ;  /* 0x000000ff0d00720c */ /* 0x000fe40003f25270 */
[----:B------:R-:W-:Y:S02]  /*0510*/  ISETP.GE.U32.AND P0, PT, R0, R7, PT ;  /* 0x000000070000720c */ /* 0x000fe40003f06070 */
[----:B------:R-:W-:Y:S02]  /*0520*/  LOP3.LUT R0, R8, R13, RZ, 0x3c, !PT ;  /* 0x0000000d08007212 */ /* 0x000fe400078e3cff */
[----:B-1----:R-:W-:Y:S02]  /*0530*/  IADD3 R104, R5, 0xffffffe, RZ ;  /* 0x0ffffffe05687810 */ /* 0x002fe40007ffe0ff */
[----:B------:R-:W-:Y:S02]  /*0540*/  ISETP.GE.AND P2, PT, R0, RZ, PT ;  /* 0x000000ff0000720c */ /* 0x000fe40003f46270 */
[----:B------:R1:W3:Y:S01]  /*0550*/  F2I.FTZ.U32.TRUNC.NTZ R105, R104 ;  /* 0x0000006800697305 */ /* 0x0002e2000021f000 */
[----:B------:R-:W-:-:S02]  /*0560*/  SHF.R.U32.HI R0, RZ, 0x6, R245 ;  /* 0x00000006ff007819 */ /* 0x000fc400000116f5 */
[----:B--2---:R-:W-:Y:S02]  /*0570*/  IADD3 R4, R4, 0xffffffe, RZ ;  /* 0x0ffffffe04047810 */ /* 0x004fe40007ffe0ff */
[----:B------:R-:W-:Y:S02]  /*0580*/  @P0 IADD3 R2, R2, 0x1, RZ ;  /* 0x0000000102020810 */ /* 0x000fe40007ffe0ff */
[----:B------:R-:W-:Y:S01]  /*0590*/  SGXT.U32 R119, R0, 0x2 ;  /* 0x000000020077781a */ /* 0x000fe20000000000 */
[----:B------:R-:W2:Y:S01]  /*05a0*/  F2I.FTZ.U32.TRUNC.NTZ R5, R4 ;  /* 0x0000000400057305 */ /* 0x000ea2000021f000 */
[----:B-1----:R-:W-:Y:S02]  /*05b0*/  IMAD.MOV.U32 R104, RZ, RZ, RZ ;  /* 0x000000ffff687224 */ /* 0x002fe400078e00ff */
[----:B------:R-:W-:Y:S01]  /*05c0*/  @!P2 IMAD.MOV R2, RZ, RZ, -R2 ;  /* 0x000000ffff02a224 */ /* 0x000fe200078e0a02 */
[----:B------:R-:W-:Y:S02]  /*05d0*/  @!P1 LOP3.LUT R2, RZ, R13, RZ, 0x33, !PT ;  /* 0x0000000dff029212 */ /* 0x000fe400078e33ff */
[C---:B------:R-:W-:Y:S01]  /*05e0*/  LOP3.LUT R12, R119.reuse, 0x4, RZ, 0xfc, !PT ;  /* 0x00000004770c7812 */ /* 0x040fe200078efcff */
[----:B---3--:R-:W-:Y:S01]  /*05f0*/  IMAD.MOV R10, RZ, RZ, -R105 ;  /* 0x000000ffff0a7224 */ /* 0x008fe200078e0a69 */
[----:B------:R-:W-:Y:S01]  /*0600*/  ISETP.GE.AND P0, PT, R119, c[0x0][0x180], PT ;  /* 0x0000600077007a0c */ /* 0x000fe20003f06270 */
[----:B------:R-:W-:Y:S01]  /*0610*/  IMAD.SHL.U32 R6, R2, 0x200, RZ ;  /* 0x0000020002067824 */ /* 0x000fe200078e00ff */
[----:B------:R-:W-:Y:S01]  /*0620*/  ISETP.GE.AND P1, PT, R12, c[0x0][0x180], PT ;  /* 0x000060000c007a0c */ /* 0x000fe20003f26270 */
[----:B------:R-:W-:Y:S01]  /*0630*/  IMAD R7, R10, R103, RZ ;  /* 0x000000670a077224 */ /* 0x000fe200078e02ff */
[----:B------:R-:W-:Y:S01]  /*0640*/  SEL R0, R102, RZ, !P0 ;  /* 0x000000ff66007207 */ /* 0x000fe20004000000 */
[----:B------:R-:W-:Y:S01]  /*0650*/  IMAD.MOV R2, RZ, RZ, -R2 ;  /* 0x000000ffff027224 */ /* 0x000fe200078e0a02 */
[C---:B------:R-:W-:Y:S01]  /*0660*/  LOP3.LUT R49, R6.reuse, 0x38, R119, 0xfe, !PT ;  /* 0x0000003806317812 */ /* 0x040fe200078efe77 */
[----:B------:R-:W-:Y:S01]  /*0670*/  IMAD.HI.U32 R104, R105, R7, R104 ;  /* 0x0000000769687227 */ /* 0x000fe200078e0068 */
[----:B------:R-:W-:-:S02]  /*0680*/  LOP3.LUT R206, R6, R119, RZ, 0xfc, !PT ;  /* 0x0000007706ce7212 */ /* 0x000fc400078efcff */
[----:B------:R-:W-:Y:S01]  /*0690*/  IABS R82, R49 ;  /* 0x0000003100527213 */ /* 0x000fe20000000000 */
[----:B------:R-:W-:Y:S01]  /*06a0*/  IMAD R2, R13, R2, R8 ;  /* 0x000000020d027224 */ /* 0x000fe200078e0208 */
[C---:B------:R-:W-:Y:S01]  /*06b0*/  LOP3.LUT R136, R6.reuse, 0x4, R119, 0xfe, !PT ;  /* 0x0000000406887812 */ /* 0x040fe200078efe77 */
[----:B--2---:R-:W-:Y:S01]  /*06c0*/  IMAD.MOV R10, RZ, RZ, -R5 ;  /* 0x000000ffff0a7224 */ /* 0x004fe200078e0a05 */
[C-C-:B------:R-:W-:Y:S01]  /*06d0*/  LOP3.LUT R29, R6.reuse, 0x8, R119.reuse, 0xfe, !PT ;  /* 0x00000008061d7812 */ /* 0x140fe200078efe77 */
[----:B------:R-:W-:Y:S01]  /*06e0*/  IMAD.IADD R2, R11, 0x1, R2 ;  /* 0x000000010b027824 */ /* 0x000fe200078e0202 */
[C-C-:B------:R-:W-:Y:S01]  /*06f0*/  LOP3.LUT R25, R6.reuse, 0xc, R119.reuse, 0xfe, !PT ;  /* 0x0000000c06197812 */ /* 0x140fe200078efe77 */
[----:B------:R1:W-:Y:S01]  /*0700*/  STL [R1+0x4b8], R136 ;  /* 0x0004b88801007387 */ /* 0x0003e20000100800 */
[----:B------:R-:W-:Y:S01]  /*0710*/  LOP3.LUT R167, R6, 0x10, R119, 0xfe, !PT ;  /* 0x0000001006a77812 */ /* 0x000fe200078efe77 */
[----:B------:R-:W-:Y:S01]  /*0720*/  IMAD R116, R2, 0x40, R111 ;  /* 0x0000004002747824 */ /* 0x000fe200078e026f */
[C-C-:B------:R-:W-:Y:S01]  /*0730*/  LOP3.LUT R110, R6.reuse, 0x14, R119.reuse, 0xfe, !PT ;  /* 0x00000014066e7812 */ /* 0x140fe200078efe77 */
[----:B------:R-:W-:Y:S01]  /*0740*/  STL [R1+0x4b4], R29 ;  /* 0x0004b41d01007387 */ /* 0x000fe20000100800 */
[----:B------:R-:W-:-:S02]  /*0750*/  LOP3.LUT R107, R6, 0x18, R119, 0xfe, !PT ;  /* 0x00000018066b7812 */ /* 0x000fc400078efe77 */
[C-C-:B------:R-:W-:Y:S01]  /*0760*/  LOP3.LUT R37, R6.reuse, 0x1c, R119.reuse, 0xfe, !PT ;  /* 0x0000001c06257812 */ /* 0x140fe200078efe77 */
[----:B------:R2:W-:Y:S01]  /*0770*/  STL [R1+0x4b0], R25 ;  /* 0x0004b01901007387 */ /* 0x0005e20000100800 */
[C-C-:B------:R-:W-:Y:S02]  /*0780*/  LOP3.LUT R33, R6.reuse, 0x20, R119.reuse, 0xfe, !PT ;  /* 0x0000002006217812 */ /* 0x140fe400078efe77 */
[C-C-:B------:R-:W-:Y:S01]  /*0790*/  LOP3.LUT R158, R6.reuse, 0x24, R119.reuse, 0xfe, !PT ;  /* 0x00000024069e7812 */ /* 0x140fe200078efe77 */
[----:B------:R-:W-:Y:S01]  /*07a0*/  STL [R1+0x4ac], R167 ;  /* 0x0004aca701007387 */ /* 0x000fe20000100800 */
[C-C-:B------:R-:W-:Y:S02]  /*07b0*/  LOP3.LUT R156, R6.reuse, 0x28, R119.reuse, 0xfe, !PT ;  /* 0x00000028069c7812 */ /* 0x140fe400078efe77 */
[C-C-:B------:R-:W-:Y:S01]  /*07c0*/  LOP3.LUT R155, R6.reuse, 0x2c, R119.reuse, 0xfe, !PT ;  /* 0x0000002c069b7812 */ /* 0x140fe200078efe77 */
[----:B------:R3:W-:Y:S01]  /*07d0*/  STL [R1+0x4a8], R110 ;  /* 0x0004a86e01007387 */ /* 0x0007e20000100800 */
[----:B------:R-:W-:-:S02]  /*07e0*/  LOP3.LUT R132, R6, 0x30, R119, 0xfe, !PT ;  /* 0x0000003006847812 */ /* 0x000fc400078efe77 */
[C-C-:B------:R-:W-:Y:S01]  /*07f0*/  LOP3.LUT R53, R6.reuse, 0x34, R119.reuse, 0xfe, !PT ;  /* 0x0000003406357812 */ /* 0x140fe200078efe77 */
[----:B------:R4:W-:Y:S01]  /*0800*/  STL [R1+0x4a4], R107 ;  /* 0x0004a46b01007387 */ /* 0x0009e20000100800 */
[----:B------:R-:W-:Y:S01]  /*0810*/  LOP3.LUT R45, R6, 0x3c, R119, 0xfe, !PT ;  /* 0x0000003c062d7812 */ /* 0x000fe200078efe77 */
[----:B------:R-:W-:Y:S01]  /*0820*/  IMAD.HI.U32 R6, R104, R82, RZ ;  /* 0x0000005268067227 */ /* 0x000fe200078e00ff */
[C---:B------:R-:W-:Y:S01]  /*0830*/  LOP3.LUT R154, R206.reuse, 0x48, RZ, 0xfc, !PT ;  /* 0x00000048ce9a7812 */ /* 0x040fe200078efcff */
[----:B------:R-:W-:Y:S01]  /*0840*/  STL [R1+0x4a0], R37 ;  /* 0x0004a02501007387 */ /* 0x000fe20000100800 */
[C---:B------:R-:W-:Y:S01]  /*0850*/  LOP3.LUT R139, R206.reuse, 0x5c, RZ, 0xfc, !PT ;  /* 0x0000005cce8b7812 */ /* 0x040fe200078efcff */
[----:B------:R-:W-:Y:S01]  /*0860*/  IMAD.MOV R6, RZ, RZ, -R6 ;  /* 0x000000ffff067224 */ /* 0x000fe200078e0a06 */
[----:B------:R-:W-:Y:S01]  /*0870*/  IABS R76, R154 ;  /* 0x0000009a004c7213 */ /* 0x000fe20000000000 */
[----:B------:R1:W-:Y:S01]  /*0880*/  STL [R1+0x49c], R33 ;  /* 0x00049c2101007387 */ /* 0x0003e20000100800 */
[----:B------:R-:W-:Y:S01]  /*0890*/  IABS R70, R139 ;  /* 0x0000008b00467213 */ /* 0x000fe20000000000 */
[C---:B------:R-:W-:Y:S01]  /*08a0*/  IMAD R82, R103.reuse, R6, R82 ;  /* 0x0000000667527224 */ /* 0x040fe200078e0252 */
[----:B------:R-:W-:Y:S01]  /*08b0*/  LOP3.LUT R140, R206, 0x70, RZ, 0xfc, !PT ;  /* 0x00000070ce8c7812 */ /* 0x000fe200078efcff */
[----:B------:R-:W-:Y:S01]  /*08c0*/  IMAD.HI.U32 R6, R104, R76, RZ ;  /* 0x0000004c68067227 */ /* 0x000fe200078e00ff */
[C---:B------:R-:W-:Y:S01]  /*08d0*/  LOP3.LUT R164, R206.reuse, 0x84, RZ, 0xfc, !PT ;  /* 0x00000084cea47812 */ /* 0x040fe200078efcff */
[----:B------:R1:W-:Y:S01]  /*08e0*/  STL [R1+0x498], R158 ;  /* 0x0004989e01007387 */ /* 0x0003e20000100800 */
[----:B------:R-:W-:Y:S01]  /*08f0*/  IABS R63, R140 ;  /* 0x0000008c003f7213 */ /* 0x000fe20000000000 */
[----:B------:R-:W-:Y:S01]  /*0900*/  IMAD.MOV R6, RZ, RZ, -R6 ;  /* 0x000000ffff067224 */ /* 0x000fe200078e0a06 */
[----:B------:R-:W-:Y:S01]  /*0910*/  IABS R56, R164 ;  /* 0x000000a400387213 */ /* 0x000fe20000000000 */
[----:B------:R-:W-:Y:S01]  /*0920*/  STL [R1+0x494], R156 ;  /* 0x0004949c01007387 */ /* 0x000fe20000100800 */
[C---:B------:R-:W-:Y:S01]  /*0930*/  LOP3.LUT R163, R206.reuse, 0x98, RZ, 0xfc, !PT ;  /* 0x00000098cea37812 */ /* 0x040fe200078efcff */
[C---:B------:R-:W-:Y:S01]  /*0940*/  IMAD R76, R103.reuse, R6, R76 ;  /* 0x00000006674c7224 */ /* 0x040fe200078e024c */
[----:B------:R-:W-:Y:S01]  /*0950*/  LOP3.LUT R101, R206, 0xac, RZ, 0xfc, !PT ;  /* 0x000000acce657812 */ /* 0x000fe200078efcff */
[----:B------:R-:W-:Y:S01]  /*0960*/  IMAD.HI.U32 R6, R104, R70, RZ ;  /* 0x0000004668067227 */ /* 0x000fe200078e00ff */
[----:B------:R-:W-:Y:S01]  /*0970*/  IABS R50, R163 ;  /* 0x000000a300327213 */ /* 0x000fe20000000000 */
[----:B------:R-:W-:Y:S01]  /*0980*/  STL [R1+0x490], R155 ;  /* 0x0004909b01007387 */ /* 0x000fe20000100800 */
[----:B------:R-:W-:Y:S01]  /*0990*/  IABS R43, R101 ;  /* 0x00000065002b7213 */ /* 0x000fe20000000000 */
[----:B------:R-:W-:Y:S01]  /*09a0*/  IMAD.MOV R6, RZ, RZ, -R6 ;  /* 0x000000ffff067224 */ /* 0x000fe200078e0a06 */
[C---:B------:R-:W-:Y:S01]  /*09b0*/  LOP3.LUT R118, R206.reuse, 0xc0, RZ, 0xfc, !PT ;  /* 0x000000c0ce767812 */ /* 0x040fe200078efcff */
[----:B------:R1:W-:Y:S01]  /*09c0*/  STL [R1+0x48c], R132 ;  /* 0x00048c8401007387 */ /* 0x0003e20000100800 */
[----:B------:R-:W-:Y:S01]  /*09d0*/  LOP3.LUT R148, R206, 0xd4, RZ, 0xfc, !PT ;  /* 0x000000d4ce947812 */ /* 0x000fe200078efcff */
[C---:B------:R-:W-:Y:S01]  /*09e0*/  IMAD R70, R103.reuse, R6, R70 ;  /* 0x0000000667467224 */ /* 0x040fe200078e0246 */
[----:B------:R-:W-:Y:S01]  /*09f0*/  IABS R36, R118 ;  /* 0x0000007600247213 */ /* 0x000fe20000000000 */
[----:B------:R-:W-:Y:S01]  /*0a00*/  IMAD.HI.U32 R6, R104, R63, RZ ;  /* 0x0000003f68067227 */ /* 0x000fe200078e00ff */
[----:B------:R-:W-:Y:S01]  /*0a10*/  IABS R30, R148 ;  /* 0x00000094001e7213 */ /* 0x000fe20000000000 */
[----:B------:R-:W-:Y:S01]  /*0a20*/  STL [R1+0x488], R53 ;  /* 0x0004883501007387 */ /* 0x000fe20000100800 */
[C---:B------:R-:W-:Y:S01]  /*0a30*/  LOP3.LUT R161, R206.reuse, 0xe8, RZ, 0xfc, !PT ;  /* 0x000000e8cea17812 */ /* 0x040fe200078efcff */
[----:B------:R-:W-:Y:S01]  /*0a40*/  IMAD.MOV R6, RZ, RZ, -R6 ;  /* 0x000000ffff067224 */ /* 0x000fe200078e0a06 */
[----:B------:R-:W-:Y:S01]  /*0a50*/  LOP3.LUT R160, R206, 0xfc, RZ, 0xfc, !PT ;  /* 0x000000fccea07812 */ /* 0x000fe200078efcff */
[----:B------:R-:W-:Y:S01]  /*0a60*/  STL [R1+0x484], R49 ;  /* 0x0004843101007387 */ /* 0x000fe20000100800 */
[----:B------:R-:W-:Y:S01]  /*0a70*/  IABS R23, R161 ;  /* 0x000000a100177213 */ /* 0x000fe20000000000 */
[----:B------:R-:W-:Y:S01]  /*0a80*/  IMAD R63, R103, R6, R63 ;  /* 0x00000006673f7224 */ /* 0x000fe200078e023f */
[----:B------:R-:W-:Y:S01]  /*0a90*/  IABS R99, R136 ;  /* 0x0000008800637213 */ /* 0x000fe20000000000 */
[----:B------:R-:W-:Y:S01]  /*0aa0*/  IMAD.HI.U32 R6, R104, R56, RZ ;  /* 0x0000003868067227 */ /* 0x000fe200078e00ff */
[----:B------:R-:W-:Y:S01]  /*0ab0*/  IABS R16, R160 ;  /* 0x000000a000107213 */ /* 0x000fe20000000000 */
[----:B------:R1:W-:Y:S01]  /*0ac0*/  STL [R1+0x480], R45 ;  /* 0x0004802d01007387 */ /* 0x0003e20000100800 */
[----:B------:R-:W-:Y:S01]  /*0ad0*/  SEL R7, R102, RZ, !P1 ;  /* 0x000000ff66077207 */ /* 0x000fe20004800000 */
[----:B------:R-:W-:Y:S01]  /*0ae0*/  IMAD.MOV R6, RZ, RZ, -R6 ;  /* 0x000000ffff067224 */ /* 0x000fe200078e0a06 */
[----:B------:R-:W-:Y:S01]  /*0af0*/  IABS R100, R206 ;  /* 0x000000ce00647213 */ /* 0x000fe20000000000 */
[----:B------:R-:W-:Y:S01]  /*0b00*/  IMAD.HI.U32 R4, R104, R99, RZ ;  /* 0x0000006368047227 */ /* 0x000fe200078e00ff */
[----:B------:R-:W-:-:S02]  /*0b10*/  ISETP.NE.U32.AND P1, PT, R7, RZ, PT ;  /* 0x000000ff0700720c */ /* 0x000fc40003f25070 */
[----:B------:R-:W-:Y:S01]  /*0b20*/  ISETP.NE.U32.AND P0, PT, R0, RZ, PT ;  /* 0x000000ff0000720c */ /* 0x000fe20003f05070 */
[C---:B------:R-:W-:Y:S01]  /*0b30*/  IMAD R56, R103.reuse, R6, R56 ;  /* 0x0000000667387224 */ /* 0x040fe200078e0238 */
[----:B------:R-:W-:Y:S01]  /*0b40*/  IABS R94, R110 ;  /* 0x0000006e005e7213 */ /* 0x000fe20000000000 */
[----:B------:R-:W-:Y:S01]  /*0b50*/  IMAD.HI.U32 R6, R104, R50, RZ ;  /* 0x0000003268067227 */ /* 0x000fe200078e00ff */
[----:B------:R-:W-:Y:S02]  /*0b60*/  IABS R87, R156 ;  /* 0x0000009c00577213 */ /* 0x000fe40000000000 */
[----:B------:R-:W-:Y:S01]  /*0b70*/  LOP3.LUT R41, R206, 0x1fc, RZ, 0xfc, !PT ;  /* 0x000001fcce297812 */ /* 0x000fe200078efcff */
[----:B------:R-:W-:Y:S01]  /*0b80*/  IMAD.MOV R6, RZ, RZ, -R6 ;  /* 0x000000ffff067224 */ /* 0x000fe200078e0a06 */
[----:B------:R-:W-:Y:S01]  /*0b90*/  IABS R98, R29 ;  /* 0x0000001d00627213 */ /* 0x000fe20000000000 */
[----:B------:R-:W-:Y:S01]  /*0ba0*/  IMAD R7, R10, R3, RZ ;  /* 0x000000030a077224 */ /* 0x000fe200078e02ff */
[----:B------:R-:W-:Y:S01]  /*0bb0*/  IABS R252, R41 ;  /* 0x0000002900fc7213 */ /* 0x000fe20000000000 */
[----:B------:R-:W-:Y:S01]  /*0bc0*/  IMAD R50, R103, R6, R50 ;  /* 0x0000000667327224 */ /* 0x000fe200078e0232 */
[----:B------:R-:W-:Y:S01]  /*0bd0*/  IABS R96, R25 ;  /* 0x0000001900607213 */ /* 0x000fe20000000000 */
[C---:B------:R-:W-:Y:S01]  /*0be0*/  IMAD.HI.U32 R6, R104.reuse, R43, RZ ;  /* 0x0000002b68067227 */ /* 0x040fe200078e00ff */
[----:B------:R-:W-:Y:S01]  /*0bf0*/  IABS R95, R167 ;  /* 0x000000a7005f7213 */ /* 0x000fe20000000000 */
[----:B------:R-:W-:Y:S01]  /*0c00*/  STL [R1+0x4c0], R41 ;  /* 0x0004c02901007387 */ /* 0x000fe20000100800 */
[----:B------:R-:W-:Y:S01]  /*0c10*/  IABS R92, R107 ;  /* 0x0000006b005c7213 */ /* 0x000fe20000000000 */
[----:B------:R-:W-:Y:S01]  /*0c20*/  IMAD.MOV R6, RZ, RZ, -R6 ;  /* 0x000000ffff067224 */ /* 0x000fe200078e0a06 */
[----:B------:R-:W-:Y:S01]  /*0c30*/  IABS R91, R37 ;  /* 0x00000025005b7213 */ /* 0x000fe20000000000 */
[----:B------:R-:W-:Y:S01]  /*0c40*/  IMAD.HI.U32 R0, R104, R100, RZ ;  /* 0x0000006468007227 */ /* 0x000fe200078e00ff */
[----:B------:R-:W-:-:S02]  /*0c50*/  IABS R90, R33 ;  /* 0x00000021005a7213 */ /* 0x000fc40000000000 */
[----:B------:R-:W-:Y:S01]  /*0c60*/  IABS R88, R158 ;  /* 0x0000009e00587213 */ /* 0x000fe20000000000 */
[C---:B------:R-:W-:Y:S01]  /*0c70*/  IMAD R43, R103.reuse, R6, R43 ;  /* 0x00000006672b7224 */ /* 0x040fe200078e022b */
[----:B------:R-:W-:Y:S01]  /*0c80*/  IABS R86, R155 ;  /* 0x0000009b00567213 */ /* 0x000fe20000000000 */
[----:B------:R-:W-:Y:S01]  /*0c90*/  IMAD.HI.U32 R6, R104, R36, RZ ;  /* 0x0000002468067227 */ /* 0x000fe200078e00ff */
[----:B------:R-:W-:Y:S02]  /*0ca0*/  IABS R84, R132 ;  /* 0x0000008400547213 */ /* 0x000fe40000000000 */
[----:B------:R-:W-:Y:S01]  /*0cb0*/  IABS R83, R53 ;  /* 0x0000003500537213 */ /* 0x000fe20000000000 */
[----:B------:R-:W-:Y:S01]  /*0cc0*/  IMAD.MOV R6, RZ, RZ, -R6 ;  /* 0x000000ffff067224 */ /* 0x000fe200078e0a06 */
[----:B------:R-:W-:Y:S01]  /*0cd0*/  IABS R80, R45 ;  /* 0x0000002d00507213 */ /* 0x000fe20000000000 */
[----:B------:R-:W-:Y:S01]  /*0ce0*/  IMAD.MOV R10, RZ, RZ, -R4 ;  /* 0x000000ffff0a7224 */ /* 0x000fe200078e0a04 */
        /* <DEDUP_REMOVED lines=9> */
[----:B------:R-:W-:Y:S01]  /*0d80*/  IMAD.MOV.U32 R4, RZ, RZ, RZ ;  /* 0x000000ffff047224 */ /* 0x000fe200078e00ff */
        /* <DEDUP_REMOVED lines=9> */
[----:B------:R-:W-:Y:S01]  /*0e20*/  IMAD.MOV R8, RZ, RZ, -R0 ;  /* 0x000000ffff087224 */ /* 0x000fe200078e0a00 */
[----:B------:R-:W-:Y:S01]  /*0e30*/  IABS R71, R151 ;  /* 0x0000009700477213 */ /* 0x000fe20000000000 */
[----:B------:R-:W-:Y:S01]  /*0e40*/  IMAD R23, R103, R6, R23 ;  /* 0x0000000667177224 */ /* 0x000fe200078e0217 */
[----:B------:R-:W-:Y:S01]  /*0e50*/  IABS R72, R152 ;  /* 0x0000009800487213 */ /* 0x000fe20000000000 */
[----:B------:R-:W-:Y:S01]  /*0e60*/  IMAD.HI.U32 R6, R104, R16, RZ ;  /* 0x0000001068067227 */ /* 0x000fe200078e00ff */
[C---:B------:R-:W-:Y:S01]  /*0e70*/  LOP3.LUT R69, R206.reuse, 0x64, RZ, 0xfc, !PT ;  /* 0x00000064ce457812 */ /* 0x040fe200078efcff */
[----:B------:R1:W-:Y:S01]  /*0e80*/  STL [R1+0x630], R154 ;  /* 0x0006309a01007387 */ /* 0x0003e20000100800 */
[C---:B------:R-:W-:Y:S01]  /*0e90*/  LOP3.LUT R73, R206.reuse, 0x60, RZ, 0xfc, !PT ;  /* 0x00000060ce497812 */ /* 0x040fe200078efcff */
[----:B------:R-:W-:Y:S01]  /*0ea0*/  IMAD.MOV R6, RZ, RZ, -R6 ;  /* 0x000000ffff067224 */ /* 0x000fe200078e0a06 */
[----:B------:R-:W-:Y:S01]  /*0eb0*/  IABS R67, R69 ;  /* 0x0000004500437213 */ /* 0x000fe20000000000 */
[----:B------:R-:W-:Y:S01]  /*0ec0*/  IMAD.HI.U32 R0, R5, R7, R4 ;  /* 0x0000000705007227 */ /* 0x000fe200078e0004 */
[----:B------:R-:W-:Y:S01]  /*0ed0*/  IABS R68, R73 ;  /* 0x0000004900447213 */ /* 0x000fe20000000000 */
[----:B------:R-:W-:Y:S01]  /*0ee0*/  STL [R1+0x62c], R57 ;  /* 0x00062c3901007387 */ /* 0x000fe20000100800 */
[----:B------:R-:W-:Y:S01]  /*0ef0*/  LOP3.LUT R65, R206, 0x68, RZ, 0xfc, !PT ;  /* 0x00000068ce417812 */ /* 0x000fe200078efcff */
[C---:B------:R-:W-:Y:S01]  /*0f00*/  IMAD R16, R103.reuse, R6, R16 ;  /* 0x0000000667107224 */ /* 0x040fe200078e0210 */
[----:B------:R-:W-:Y:S01]  /*0f10*/  IABS R6, R116 ;  /* 0x0000007400067213 */ /* 0x000fe20000000000 */
[C---:B------:R-:W-:Y:S01]  /*0f20*/  IMAD R100, R103.reuse, R8, R100 ;  /* 0x0000000867647224 */ /* 0x040fe200078e0264 */
[----:B------:R-:W-:Y:S01]  /*0f30*/  IABS R66, R65 ;  /* 0x0000004100427213 */ /* 0x000fe20000000000 */
[----:B------:R-:W-:Y:S01]  /*0f40*/  IMAD.HI.U32 R8, R104, R94, RZ ;  /* 0x0000005e68087227 */ /* 0x000fe200078e00ff */
[----:B------:R-:W-:Y:S01]  /*0f50*/  LOP3.LUT R61, R206, 0x6c, RZ, 0xfc, !PT ;  /* 0x0000006cce3d7812 */ /* 0x000fe200078efcff */
[----:B------:R-:W-:Y:S01]  /*0f60*/  STL [R1+0x638], R165 ;  /* 0x000638a501007387 */ /* 0x000fe20000100800 */
[----:B------:R-:W-:Y:S01]  /*0f70*/  ISETP.GT.U32.AND P4, PT, R103, R100, PT ;  /* 0x000000646700720c */ /* 0x000fe20003f84070 */
[----:B------:R-:W-:Y:S01]  /*0f80*/  IMAD.HI.U32 R0, R0, R6, RZ ;  /* 0x0000000600007227 */ /* 0x000fe200078e00ff */
[C---:B------:R-:W-:Y:S01]  /*0f90*/  LOP3.LUT R138, R206.reuse, 0x74, RZ, 0xfc, !PT ;  /* 0x00000074ce8a7812 */ /* 0x040fe200078efcff */
[----:B------:R1:W-:Y:S01]  /*0fa0*/  STL [R1+0x640], R152 ;  /* 0x0006409801007387 */ /* 0x0003e20000100800 */
[----:B------:R-:W-:Y:S01]  /*0fb0*/  IABS R64, R61 ;  /* 0x0000003d00407213 */ /* 0x000fe20000000000 */
[----:B------:R-:W-:Y:S01]  /*0fc0*/  IMAD.MOV R0, RZ, RZ, -R0 ;  /* 0x000000ffff007224 */ /* 0x000fe200078e0a00 */
[C---:B------:R-:W-:Y:S01]  /*0fd0*/  LOP3.LUT R120, R206.reuse, 0x78, RZ, 0xfc, !PT ;  /* 0x00000078ce787812 */ /* 0x040fe200078efcff */
[----:B------:R-:W-:Y:S01]  /*0fe0*/  IMAD.MOV R8, RZ, RZ, -R8 ;  /* 0x000000ffff087224 */ /* 0x000fe200078e0a08 */
[----:B------:R-:W-:Y:S01]  /*0ff0*/  IABS R62, R138 ;  /* 0x0000008a003e7213 */ /* 0x000fe20000000000 */
[----:B------:R-:W-:Y:S01]  /*1000*/  IMAD R0, R3, R0, R6 ;  /* 0x0000000003007224 */ /* 0x000fe200078e0206 */
[----:B------:R-:W-:Y:S01]  /*1010*/  IABS R60, R120 ;  /* 0x00000078003c7213 */ /* 0x000fe20000000000 */
[----:B------:R-:W-:Y:S01]  /*1020*/  IMAD R94, R103, R8, R94 ;  /* 0x00000008675e7224 */ /* 0x000fe200078e025e */
[----:B------:R-:W-:Y:S01]  /*1030*/  LOP3.LUT R81, R206, 0x7c, RZ, 0xfc, !PT ;  /* 0x0000007cce517812 */ /* 0x000fe200078efcff */
[----:B------:R-:W-:Y:S01]  /*1040*/  IMAD.HI.U32 R8, R104, R87, RZ ;  /* 0x0000005768087227 */ /* 0x000fe200078e00ff */
[----:B------:R-:W-:Y:S01]  /*1050*/  ISETP.GT.U32.AND P2, PT, R3, R0, PT ;  /* 0x000000000300720c */ /* 0x000fe20003f44070 */
[----:B------:R1:W-:Y:S01]  /*1060*/  STL [R1+0x648], R151 ;  /* 0x0006489701007387 */ /* 0x0003e20000100800 */
[----:B------:R-:W-:Y:S01]  /*1070*/  IABS R59, R81 ;  /* 0x00000051003b7213 */ /* 0x000fe20000000000 */
[----:B------:R-:W-:Y:S01]  /*1080*/  IMAD.MOV R8, RZ, RZ, -R8 ;  /* 0x000000ffff087224 */ /* 0x000fe200078e0a08 */
[C---:B------:R-:W-:Y:S01]  /*1090*/  LOP3.LUT R77, R206.reuse, 0x80, RZ, 0xfc, !PT ;  /* 0x00000080ce4d7812 */ /* 0x040fe200078efcff */
[C---:B------:R-:W-:Y:S01]  /*10a0*/  IMAD R99, R103.reuse, R10, R99 ;  /* 0x0000000a67637224 */ /* 0x040fe200078e0263 */
[----:B------:R-:W-:Y:S01]  /*10b0*/  LOP3.LUT R135, R206, 0x88, RZ, 0xfc, !PT ;  /* 0x00000088ce877812 */ /* 0x000fe200078efcff */
[C---:B------:R-:W-:Y:S01]  /*10c0*/  IMAD R87, R103.reuse, R8, R87 ;  /* 0x0000000867577224 */ /* 0x040fe200078e0257 */
[----:B------:R-:W-:Y:S01]  /*10d0*/  IABS R58, R77 ;  /* 0x0000004d003a7213 */ /* 0x000fe20000000000 */
[----:B------:R-:W-:Y:S01]  /*10e0*/  IMAD.HI.U32 R8, R104, R252, RZ ;  /* 0x000000fc68087227 */ /* 0x000fe200078e00ff */
[C---:B------:R-:W-:Y:S01]  /*10f0*/  ISETP.GT.U32.AND P3, PT, R103.reuse, R99, PT ;  /* 0x000000636700720c */ /* 0x040fe20003f64070 */
[----:B------:R1:W-:Y:S01]  /*1100*/  STL [R1+0x650], R139 ;  /* 0x0006508b01007387 */ /* 0x0003e20000100800 */
[----:B------:R-:W-:Y:S01]  /*1110*/  LOP3.LUT R134, R206, 0x8c, RZ, 0xfc, !PT ;  /* 0x0000008cce867812 */ /* 0x000fe200078efcff */
[----:B------:R-:W-:Y:S01]  /*1120*/  IMAD.MOV R8, RZ, RZ, -R8 ;  /* 0x000000ffff087224 */ /* 0x000fe200078e0a08 */
[----:B------:R-:W-:Y:S01]  /*1130*/  IABS R55, R135 ;  /* 0x0000008700377213 */ /* 0x000fe20000000000 */
[----:B------:R-:W-:Y:S01]  /*1140*/  @!P2 IMAD.IADD R0, R0, 0x1, -R3 ;  /* 0x000000010000a824 */ /* 0x000fe200078e0a03 */
[----:B------:R-:W-:Y:S01]  /*1150*/  IABS R54, R134 ;  /* 0x0000008600367213 */ /* 0x000fe20000000000 */
[----:B------:R-:W-:Y:S01]  /*1160*/  IMAD R252, R103, R8, R252 ;  /* 0x0000000867fc7224 */ /* 0x000fe200078e02fc */
[----:B------:R-:W-:Y:S01]  /*1170*/  LOP3.LUT R89, R206, 0x90, RZ, 0xfc, !PT ;  /* 0x00000090ce597812 */ /* 0x000fe200078efcff */
[C---:B------:R-:W-:Y:S01]  /*1180*/  IMAD.HI.U32 R4, R104.reuse, R98, RZ ;  /* 0x0000006268047227 */ /* 0x040fe200078e00ff */
[----:B------:R-:W-:Y:S01]  /*1190*/  ISETP.GT.U32.AND P2, PT, R3, R0, PT ;  /* 0x000000000300720c */ /* 0x000fe20003f44070 */
[----:B------:R-:W-:Y:S01]  /*11a0*/  STL [R1+0x64c], R73 ;  /* 0x00064c4901007387 */ /* 0x000fe20000100800 */
[C---:B------:R-:W-:Y:S01]  /*11b0*/  ISETP.GT.U32.AND P6, PT, R103.reuse, R252, PT ;  /* 0x000000fc6700720c */ /* 0x040fe20003fc4070 */
        /* <DEDUP_REMOVED lines=8> */
[----:B------:R-:W-:Y:S01]  /*1240*/  @!P4 IMAD.IADD R100, R100, 0x1, -R103 ;  /* 0x000000016464c824 */ /* 0x000fe200078e0a67 */
[----:B------:R-:W-:Y:S01]  /*1250*/  IABS R48, R131 ;  /* 0x0000008300307213 */ /* 0x000fe20000000000 */
[----:B------:R-:W-:Y:S01]  /*1260*/  IMAD.HI.U32 R7, R104, R95, RZ ;  /* 0x0000005f68077227 */ /* 0x000fe200078e00ff */
[C---:B------:R-:W-:Y:S01]  /*1270*/  LOP3.LUT R128, R206.reuse, 0xa0, RZ, 0xfc, !PT ;  /* 0x000000a0ce807812 */ /* 0x040fe200078efcff */
[----:B------:R1:W-:Y:S01]  /*1280*/  STL [R1+0x63c], R65 ;  /* 0x00063c4101007387 */ /* 0x0003e20000100800 */
[C---:B------:R-:W-:Y:S01]  /*1290*/  ISETP.GT.U32.AND P4, PT, R103.reuse, R100, PT ;  /* 0x000000646700720c */ /* 0x040fe20003f84070 */
[C---:B------:R-:W-:Y:S01]  /*12a0*/  IMAD R98, R103.reuse, R4, R98 ;  /* 0x0000000467627224 */ /* 0x040fe200078e0262 */
[----:B------:R-:W-:Y:S01]  /*12b0*/  IABS R47, R128 ;  /* 0x00000080002f7213 */ /* 0x000fe20000000000 */
[C---:B------:R-:W-:Y:S01]  /*12c0*/  IMAD R96, R103.reuse, R5, R96 ;  /* 0x0000000567607224 */ /* 0x040fe200078e0260 */
[C---:B------:R-:W-:Y:S01]  /*12d0*/  LOP3.LUT R127, R206.reuse, 0xa4, RZ, 0xfc, !PT ;  /* 0x000000a4ce7f7812 */ /* 0x040fe200078efcff */
[----:B------:R-:W-:Y:S01]  /*12e0*/  IMAD.MOV R10, RZ, RZ, -R7 ;  /* 0x000000ffff0a7224 */ /* 0x000fe200078e0a07 */
[----:B------:R-:W-:Y:S01]  /*12f0*/  LOP3.LUT R105, R206, 0xa8, RZ, 0xfc, !PT ;  /* 0x000000a8ce697812 */ /* 0x000fe200078efcff */
[----:B------:R-:W-:Y:S01]  /*1300*/  @!P2 IMAD.IADD R0, R0, 0x1, -R3 ;  /* 0x000000010000a824 */ /* 0x000fe200078e0a03 */
[----:B------:R-:W-:Y:S01]  /*1310*/  ISETP.GT.U32.AND P2, PT, R103, R98, PT ;  /* 0x000000626700720c */ /* 0x000fe20003f44070 */
[----:B------:R-:W-:Y:S01]  /*1320*/  @!P3 IMAD.IADD R99, R99, 0x1, -R103 ;  /* 0x000000016363b824 */ /* 0x000fe200078e0a67 */
[C---:B------:R-:W-:Y:S01]  /*1330*/  ISETP.GT.U32.AND P5, PT, R103.reuse, R96, PT ;  /* 0x000000606700720c */ /* 0x040fe20003fa4070 */
[C---:B------:R-:W-:Y:S01]  /*1340*/  IMAD R95, R103.reuse, R10, R95 ;  /* 0x0000000a675f7224 */ /* 0x040fe200078e025f */
[----:B------:R-:W-:Y:S01]  /*1350*/  IABS R46, R127 ;  /* 0x0000007f002e7213 */ /* 0x000fe20000000000 */
[--C-:B------:R-:W-:Y:S01]  /*1360*/  @!P6 IMAD.IADD R252, R252, 0x1, -R103.reuse ;  /* 0x00000001fcfce824 */ /* 0x100fe200078e0a67 */
[C---:B------:R-:W-:Y:S01]  /*1370*/  ISETP.GT.U32.AND P6, PT, R103.reuse, R99, PT ;  /* 0x000000636700720c */ /* 0x040fe20003fc4070 */
[--C-:B------:R-:W-:Y:S01]  /*1380*/  @!P4 IMAD.IADD R100, R100, 0x1, -R103.reuse ;  /* 0x000000016464c824 */ /* 0x100fe200078e0a67 */
[C---:B------:R-:W-:Y:S01]  /*1390*/  ISETP.GT.U32.AND P3, PT, R103.reuse, R95, PT ;  /* 0x0000005f6700720c */ /* 0x040fe20003f64070 */
[----:B------:R-:W-:Y:S01]  /*13a0*/  IMAD.HI.U32 R9, R104, R92, RZ ;  /* 0x0000005c68097227 */ /* 0x000fe200078e00ff */
[----:B------:R-:W-:Y:S01]  /*13b0*/  ISETP.GT.U32.AND P4, PT, R103, R252, PT ;  /* 0x000000fc6700720c */ /* 0x000fe20003f84070 */
[----:B------:R-:W-:Y:S01]  /*13c0*/  STL [R1+0x634], R61 ;  /* 0x0006343d01007387 */ /* 0x000fe20000100800 */
[----:B------:R-:W-:Y:S01]  /*13d0*/  IABS R44, R105 ;  /* 0x00000069002c7213 */ /* 0x000fe20000000000 */
[--C-:B------:R-:W-:Y:S01]  /*13e0*/  @!P2 IMAD.IADD R98, R98, 0x1, -R103.reuse ;  /* 0x000000016262a824 */ /* 0x100fe200078e0a67 */
[----:B------:R-:W-:Y:S01]  /*13f0*/  ISETP.GE.AND P2, PT, R206, RZ, PT ;  /* 0x000000ffce00720c */ /* 0x000fe20003f46270 */
[----:B------:R-:W-:Y:S01]  /*1400*/  @!P5 IMAD.IADD R96, R96, 0x1, -R103 ;  /* 0x000000016060d824 */ /* 0x000fe200078e0a67 */
[----:B------:R-:W-:Y:S01]  /*1410*/  ISETP.GE.AND P5, PT, R136, RZ, PT ;  /* 0x000000ff8800720c */ /* 0x000fe20003fa6270 */
[----:B------:R-:W-:Y:S01]  /*1420*/  IMAD.MOV R9, RZ, RZ, -R9 ;  /* 0x000000ffff097224 */ /* 0x000fe200078e0a09 */
[----:B------:R-:W-:Y:S01]  /*1430*/  LOP3.LUT R97, R206, 0xb0, RZ, 0xfc, !PT ;  /* 0x000000b0ce617812 */ /* 0x000fe200078efcff */
[--C-:B------:R-:W-:Y:S01]  /*1440*/  @!P6 IMAD.IADD R99, R99, 0x1, -R103.reuse ;  /* 0x000000016363e824 */ /* 0x100fe200078e0a67 */
[----:B------:R-:W-:Y:S01]  /*1450*/  ISETP.GT.U32.AND P6, PT, R103, R96, PT ;  /* 0x000000606700720c */ /* 0x000fe20003fc4070 */
[----:B------:R-:W-:Y:S01]  /*1460*/  IMAD.HI.U32 R4, R104, R91, RZ ;  /* 0x0000005b68047227 */ /* 0x000fe200078e00ff */
[----:B------:R-:W-:Y:S01]  /*1470*/  IABS R42, R97 ;  /* 0x00000061002a7213 */ /* 0x000fe20000000000 */
[----:B------:R-:W-:Y:S01]  /*1480*/  STL [R1+0x628], R140 ;  /* 0x0006288c01007387 */ /* 0x000fe20000100800 */
[C---:B------:R-:W-:Y:S01]  /*1490*/  LOP3.LUT R162, R206.reuse, 0xb4, RZ, 0xfc, !PT ;  /* 0x000000b4cea27812 */ /* 0x040fe200078efcff */
[--C-:B------:R-:W-:Y:S01]  /*14a0*/  @!P3 IMAD.IADD R95, R95, 0x1, -R103.reuse ;  /* 0x000000015f5fb824 */ /* 0x100fe200078e0a67 */
[C---:B------:R-:W-:Y:S01]  /*14b0*/  ISETP.GT.U32.AND P3, PT, R103.reuse, R98, PT ;  /* 0x000000626700720c */ /* 0x040fe20003f64070 */
[C---:B------:R-:W-:Y:S01]  /*14c0*/  IMAD R92, R103.reuse, R9, R92 ;  /* 0x00000009675c7224 */ /* 0x040fe200078e025c */
[----:B------:R-:W-:Y:S01]  /*14d0*/  LOP3.LUT R93, R206, 0xb8, RZ, 0xfc, !PT ;  /* 0x000000b8ce5d7812 */ /* 0x000fe200078efcff */
[----:B------:R-:W-:Y:S01]  /*14e0*/  IMAD.MOV R4, RZ, RZ, -R4 ;  /* 0x000000ffff047224 */ /* 0x000fe200078e0a04 */
[----:B------:R-:W-:Y:S01]  /*14f0*/  IABS R40, R162 ;  /* 0x000000a200287213 */ /* 0x000fe20000000000 */
[----:B------:R-:W-:Y:S01]  /*1500*/  @!P4 IMAD.IADD R252, R252, 0x1, -R103 ;  /* 0x00000001fcfcc824 */ /* 0x000fe200078e0a67 */
[C---:B------:R-:W-:Y:S01]  /*1510*/  ISETP.GT.U32.AND P4, PT, R103.reuse, R95, PT ;  /* 0x0000005f6700720c */ /* 0x040fe20003f84070 */
[----:B------:R-:W-:Y:S01]  /*1520*/  IMAD.HI.U32 R5, R104, R90, RZ ;  /* 0x0000005a68057227 */ /* 0x000fe200078e00ff */
[----:B------:R-:W-:Y:S01]  /*1530*/  IABS R39, R93 ;  /* 0x0000005d00277213 */ /* 0x000fe20000000000 */
[----:B------:R1:W-:Y:S01]  /*1540*/  STL [R1+0x620], R138 ;  /* 0x0006208a01007387 */ /* 0x0003e20000100800 */
[C---:B------:R-:W-:Y:S01]  /*1550*/  LOP3.LUT R123, R206.reuse, 0xbc, RZ, 0xfc, !PT ;  /* 0x000000bcce7b7812 */ /* 0x040fe200078efcff */
[C---:B------:R-:W-:Y:S01]  /*1560*/  IMAD R91, R103.reuse, R4, R91 ;  /* 0x00000004675b7224 */ /* 0x040fe200078e025b */
[----:B------:R-:W-:Y:S01]  /*1570*/  LOP3.LUT R115, R206, 0xc4, RZ, 0xfc, !PT ;  /* 0x000000c4ce737812 */ /* 0x000fe200078efcff */
[----:B------:R-:W-:Y:S01]  /*1580*/  @!P2 IMAD.MOV R100, RZ, RZ, -R100 ;  /* 0x000000ffff64a224 */ /* 0x000fe200078e0a64 */
[C---:B------:R-:W-:Y:S01]  /*1590*/  ISETP.GT.U32.AND P2, PT, R103.reuse, R94, PT ;  /* 0x0000005e6700720c */ /* 0x040fe20003f44070 */
[----:B------:R-:W-:Y:S01]  /*15a0*/  @!P5 IMAD.MOV R99, RZ, RZ, -R99 ;  /* 0x000000ffff63d224 */ /* 0x000fe200078e0a63 */
[C---:B------:R-:W-:Y:S01]  /*15b0*/  ISETP.GT.U32.AND P5, PT, R103.reuse, R92, PT ;  /* 0x0000005c6700720c */ /* 0x040fe20003fa4070 */
[----:B------:R-:W-:Y:S01]  /*15c0*/  IMAD.MOV R5, RZ, RZ, -R5 ;  /* 0x000000ffff057224 */ /* 0x000fe200078e0a05 */
[----:B------:R-:W-:Y:S01]  /*15d0*/  IABS R38, R123 ;  /* 0x0000007b00267213 */ /* 0x000fe20000000000 */
[--C-:B------:R-:W-:Y:S01]  /*15e0*/  @!P6 IMAD.IADD R96, R96, 0x1, -R103.reuse ;  /* 0x000000016060e824 */ /* 0x100fe200078e0a67 */
[C---:B------:R-:W-:Y:S01]  /*15f0*/  ISETP.GT.U32.AND P6, PT, R103.reuse, R91, PT ;  /* 0x0000005b6700720c */ /* 0x040fe20003fc4070 */
[----:B------:R-:W-:Y:S01]  /*1600*/  IMAD R90, R103, R5, R90 ;  /* 0x00000005675a7224 */ /* 0x000fe200078e025a */
[----:B------:R-:W-:Y:S01]  /*1610*/  IABS R35, R115 ;  /* 0x0000007300237213 */ /* 0x000fe20000000000 */
[--C-:B------:R-:W-:Y:S01]  /*1620*/  @!P3 IMAD.IADD R98, R98, 0x1, -R103.reuse ;  /* 0x000000016262b824 */ /* 0x100fe200078e0a67 */
[----:B------:R-:W-:Y:S01]  /*1630*/  ISETP.GE.AND P3, PT, R29, RZ, PT ;  /* 0x000000ff1d00720c */ /* 0x000fe20003f66270 */
[--C-:B------:R-:W-:Y:S01]  /*1640*/  @!P4 IMAD.IADD R95, R95, 0x1, -R103.reuse ;  /* 0x000000015f5fc824 */ /* 0x100fe200078e0a67 */
[----:B------:R-:W-:Y:S01]  /*1650*/  ISETP.GT.U32.AND P4, PT, R103, R90, PT ;  /* 0x0000005a6700720c */ /* 0x000fe20003f84070 */
[--C-:B------:R-:W-:Y:S01]  /*1660*/  @!P2 IMAD.IADD R94, R94, 0x1, -R103.reuse ;  /* 0x000000015e5ea824 */ /* 0x100fe200078e0a67 */
[----:B------:R-:W-:Y:S01]  /*1670*/  ISETP.GE.AND P2, PT, R25, RZ, PT ;  /* 0x000000ff1900720c */ /* 0x000fe20003f46270 */
[--C-:B------:R-:W-:Y:S01]  /*1680*/  @!P5 IMAD.IADD R92, R92, 0x1, -R103.reuse ;  /* 0x000000015c5cd824 */ /* 0x100fe200078e0a67 */
[----:B------:R-:W-:Y:S01]  /*1690*/  ISETP.GE.AND P5, PT, R167, RZ, PT ;  /* 0x000000ffa700720c */ /* 0x000fe20003fa6270 */
[----:B------:R-:W-:Y:S01]  /*16a0*/  IMAD.HI.U32 R7, R104, R88, RZ ;  /* 0x0000005868077227 */ /* 0x000fe200078e00ff */
[C---:B------:R-:W-:Y:S01]  /*16b0*/  LOP3.LUT R109, R206.reuse, 0xcc, RZ, 0xfc, !PT ;  /* 0x000000ccce6d7812 */ /* 0x040fe200078efcff */
[----:B------:R1:W-:Y:S01]  /*16c0*/  STL [R1+0x61c], R120 ;  /* 0x00061c7801007387 */ /* 0x0003e20000100800 */
[C---:B------:R-:W-:Y:S01]  /*16d0*/  LOP3.LUT R113, R206.reuse, 0xc8, RZ, 0xfc, !PT ;  /* 0x000000c8ce717812 */ /* 0x040fe200078efcff */
[----:B------:R-:W-:Y:S01]  /*16e0*/  @!P6 IMAD.IADD R91, R91, 0x1, -R103 ;  /* 0x000000015b5be824 */ /* 0x000fe200078e0a67 */
[C---:B------:R-:W-:Y:S01]  /*16f0*/  ISETP.GT.U32.AND P6, PT, R103.reuse, R94, PT ;  /* 0x0000005e6700720c */ /* 0x040fe20003fc4070 */
[----:B------:R-:W-:Y:S01]  /*1700*/  IMAD.MOV R7, RZ, RZ, -R7 ;  /* 0x000000ffff077224 */ /* 0x000fe200078e0a07 */
[----:B------:R-:W-:Y:S01]  /*1710*/  LOP3.LUT R150, R206, 0xd0, RZ, 0xfc, !PT ;  /* 0x000000d0ce967812 */ /* 0x000fe200078efcff */
[----:B------:R-:W-:Y:S01]  /*1720*/  @!P4 IMAD.IADD R90, R90, 0x1, -R103 ;  /* 0x000000015a5ac824 */ /* 0x000fe200078e0a67 */
[C---:B------:R-:W-:Y:S01]  /*1730*/  ISETP.GT.U32.AND P4, PT, R103.reuse, R91, PT ;  /* 0x0000005b6700720c */ /* 0x040fe20003f84070 */
[C---:B------:R-:W-:Y:S01]  /*1740*/  IMAD R88, R103.reuse, R7, R88 ;  /* 0x0000000767587224 */ /* 0x040fe200078e0258 */
[----:B------:R-:W-:Y:S01]  /*1750*/  IABS R32, R109 ;  /* 0x0000006d00207213 */ /* 0x000fe20000000000 */
[----:B------:R-:W-:Y:S01]  /*1760*/  @!P3 IMAD.MOV R98, RZ, RZ, -R98 ;  /* 0x000000ffff62b224 */ /* 0x000fe200078e0a62 */
[C---:B------:R-:W-:Y:S01]  /*1770*/  ISETP.GT.U32.AND P3, PT, R103.reuse, R92, PT ;  /* 0x0000005c6700720c */ /* 0x040fe20003f64070 */
[----:B------:R-:W-:Y:S01]  /*1780*/  IMAD.HI.U32 R9, R104, R86, RZ ;  /* 0x0000005668097227 */ /* 0x000fe200078e00ff */
[----:B------:R-:W-:Y:S01]  /*1790*/  IABS R34, R113 ;  /* 0x0000007100227213 */ /* 0x000fe20000000000 */
[----:B------:R1:W-:Y:S01]  /*17a0*/  STL [R1+0x618], R81 ;  /* 0x0006185101007387 */ /* 0x0003e20000100800 */
[----:B------:R-:W-:Y:S01]  /*17b0*/  IABS R31, R150 ;  /* 0x00000096001f7213 */ /* 0x000fe20000000000 */
[----:B------:R-:W-:Y:S01]  /*17c0*/  @!P2 IMAD.MOV R96, RZ, RZ, -R96 ;  /* 0x000000ffff60a224 */ /* 0x000fe200078e0a60 */
[C---:B------:R-:W-:Y:S01]  /*17d0*/  ISETP.GT.U32.AND P2, PT, R103.reuse, R90, PT ;  /* 0x0000005a6700720c */ /* 0x040fe20003f44070 */
[----:B------:R-:W-:Y:S01]  /*17e0*/  @!P5 IMAD.MOV R95, RZ, RZ, -R95 ;  /* 0x000000ffff5fd224 */ /* 0x000fe200078e0a5f */
[C---:B------:R-:W-:Y:S01]  /*17f0*/  ISETP.GT.U32.AND P5, PT, R103.reuse, R88, PT ;  /* 0x000000586700720c */ /* 0x040fe20003fa4070 */
[----:B------:R-:W-:Y:S01]  /*1800*/  IMAD.MOV R9, RZ, RZ, -R9 ;  /* 0x000000ffff097224 */ /* 0x000fe200078e0a09 */
[----:B------:R-:W-:Y:S01]  /*1810*/  LOP3.LUT R121, R206, 0xd8, RZ, 0xfc, !PT ;  /* 0x000000d8ce797812 */ /* 0x000fe200078efcff */
[--C-:B------:R-:W-:Y:S01]  /*1820*/  @!P6 IMAD.IADD R94, R94, 0x1, -R103.reuse ;  /* 0x000000015e5ee824 */ /* 0x100fe200078e0a67 */
[C---:B------:R-:W-:Y:S01]  /*1830*/  ISETP.GT.U32.AND P6, PT, R103.reuse, R87, PT ;  /* 0x000000576700720c */ /* 0x040fe20003fc4070 */
[C---:B------:R-:W-:Y:S01]  /*1840*/  IMAD R86, R103.reuse, R9, R86 ;  /* 0x0000000967567224 */ /* 0x040fe200078e0256 */
[----:B------:R-:W-:Y:S01]  /*1850*/  LOP3.LUT R114, R206, 0xdc, RZ, 0xfc, !PT ;  /* 0x000000dcce727812 */ /* 0x000fe200078efcff */
[--C-:B------:R-:W-:Y:S01]  /*1860*/  @!P3 IMAD.IADD R92, R92, 0x1, -R103.reuse ;  /* 0x000000015c5cb824 */ /* 0x100fe200078e0a67 */
[----:B------:R-:W-:Y:S01]  /*1870*/  IABS R28, R121 ;  /* 0x00000079001c7213 */ /* 0x000fe20000000000 */
[----:B------:R-:W-:Y:S01]  /*1880*/  IMAD.HI.U32 R4, R104, R84, RZ ;  /* 0x0000005468047227 */ /* 0x000fe200078e00ff */
[----:B------:R-:W-:Y:S01]  /*1890*/  ISETP.GT.U32.AND P3, PT, R103, R86, PT ;  /* 0x000000566700720c */ /* 0x000fe20003f64070 */
[----:B------:R1:W-:Y:S01]  /*18a0*/  STL [R1+0x614], R77 ;  /* 0x0006144d01007387 */ /* 0x0003e20000100800 */
[----:B------:R-:W-:Y:S01]  /*18b0*/  IABS R27, R114 ;  /* 0x00000072001b7213 */ /* 0x000fe20000000000 */
[--C-:B------:R-:W-:Y:S01]  /*18c0*/  @!P2 IMAD.IADD R90, R90, 0x1, -R103.reuse ;  /* 0x000000015a5aa824 */ /* 0x100fe200078e0a67 */
[----:B------:R-:W-:Y:S01]  /*18d0*/  ISETP.GE.AND P2, PT, R107, RZ, PT ;  /* 0x000000ff6b00720c */ /* 0x000fe20003f46270 */
[--C-:B------:R-:W-:Y:S01]  /*18e0*/  @!P5 IMAD.IADD R88, R88, 0x1, -R103.reuse ;  /* 0x000000015858d824 */ /* 0x100fe200078e0a67 */
[----:B------:R-:W-:Y:S01]  /*18f0*/  ISETP.GE.AND P5, PT, R37, RZ, PT ;  /* 0x000000ff2500720c */ /* 0x000fe20003fa6270 */
[----:B------:R-:W-:Y:S01]  /*1900*/  @!P6 IMAD.IADD R87, R87, 0x1, -R103 ;  /* 0x000000015757e824 */ /* 0x000fe200078e0a67 */
[----:B------:R-:W-:Y:S01]  /*1910*/  ISETP.GE.AND P6, PT, R33, RZ, PT ;  /* 0x000000ff2100720c */ /* 0x000fe20003fc6270 */
[----:B------:R-:W-:Y:S01]  /*1920*/  IMAD.HI.U32 R5, R104, R83, RZ ;  /* 0x0000005368057227 */ /* 0x000fe200078e00ff */
[C---:B------:R-:W-:Y:S01]  /*1930*/  LOP3.LUT R117, R206.reuse, 0xe0, RZ, 0xfc, !PT ;  /* 0x000000e0ce757812 */ /* 0x040fe200078efcff */
        /* <DEDUP_REMOVED lines=8> */
[--C-:B------:R-:W-:Y:S01]  /*19c0*/  @!P4 IMAD.IADD R91, R91, 0x1, -R103.reuse ;  /* 0x000000015b5bc824 */ /* 0x100fe200078e0a67 */
[----:B------:R-:W-:Y:S01]  /*19d0*/  ISETP.GE.AND P4, PT, R110, RZ, PT ;  /* 0x000000ff6e00720c */ /* 0x000fe20003f86270 */
[----:B------:R-:W-:Y:S01]  /*19e0*/  @!P3 IMAD.IADD R86, R86, 0x1, -R103 ;  /* 0x000000015656b824 */ /* 0x000fe200078e0a67 */
[C---:B------:R-:W-:Y:S01]  /*19f0*/  ISETP.GT.U32.AND P3, PT, R103.reuse, R88, PT ;  /* 0x000000586700720c */ /* 0x040fe20003f64070 */
[C---:B------:R-:W-:Y:S01]  /*1a00*/  IMAD R83, R103.reuse, R10, R83 ;  /* 0x0000000a67537224 */ /* 0x040fe200078e0253 */
[----:B------:R-:W-:Y:S01]  /*1a10*/  IABS R22, R124 ;  /* 0x0000007c00167213 */ /* 0x000fe20000000000 */
[----:B------:R-:W-:Y:S01]  /*1a20*/  @!P2 IMAD.MOV R92, RZ, RZ, -R92 ;  /* 0x000000ffff5ca224 */ /* 0x000fe200078e0a5c */
[C---:B------:R-:W-:Y:S01]  /*1a30*/  ISETP.GT.U32.AND P2, PT, R103.reuse, R86, PT ;  /* 0x000000566700720c */ /* 0x040fe20003f44070 */
[----:B------:R-:W-:Y:S01]  /*1a40*/  @!P5 IMAD.MOV R91, RZ, RZ, -R91 ;  /* 0x000000ffff5bd224 */ /* 0x000fe200078e0a5b */
[C---:B------:R-:W-:Y:S01]  /*1a50*/  ISETP.GT.U32.AND P5, PT, R103.reuse, R84, PT ;  /* 0x000000546700720c */ /* 0x040fe20003fa4070 */
[----:B------:R-:W-:Y:S01]  /*1a60*/  @!P6 IMAD.MOV R90, RZ, RZ, -R90 ;  /* 0x000000ffff5ae224 */ /* 0x000fe200078e0a5a */
[C---:B------:R-:W-:Y:S01]  /*1a70*/  ISETP.GT.U32.AND P6, PT, R103.reuse, R83, PT ;  /* 0x000000536700720c */ /* 0x040fe20003fc4070 */
[----:B------:R-:W-:Y:S01]  /*1a80*/  IMAD.HI.U32 R7, R104, R80, RZ ;  /* 0x0000005068077227 */ /* 0x000fe200078e00ff */
[C---:B------:R-:W-:Y:S01]  /*1a90*/  LOP3.LUT R130, R206.reuse, 0xf0, RZ, 0xfc, !PT ;  /* 0x000000f0ce827812 */ /* 0x040fe200078efcff */
[----:B------:R1:W-:Y:S01]  /*1aa0*/  STL [R1+0x60c], R135 ;  /* 0x00060c8701007387 */ /* 0x0003e20000100800 */
[----:B------:R-:W-:Y:S01]  /*1ab0*/  LOP3.LUT R129, R206, 0xf4, RZ, 0xfc, !PT ;  /* 0x000000f4ce817812 */ /* 0x000fe200078efcff */
[----:B------:R-:W-:Y:S01]  /*1ac0*/  @!P4 IMAD.MOV R94, RZ, RZ, -R94 ;  /* 0x000000ffff5ec224 */ /* 0x000fe200078e0a5e */
[C---:B------:R-:W-:Y:S01]  /*1ad0*/  ISETP.GT.U32.AND P4, PT, R103.reuse, R87, PT ;  /* 0x000000576700720c */ /* 0x040fe20003f84070 */
[--C-:B------:R-:W-:Y:S01]  /*1ae0*/  @!P3 IMAD.IADD R88, R88, 0x1, -R103.reuse ;  /* 0x000000015858b824 */ /* 0x100fe200078e0a67 */
[----:B------:R-:W-:Y:S01]  /*1af0*/  ISETP.GT.U32.AND P3, PT, R103, R82, PT ;  /* 0x000000526700720c */ /* 0x000fe20003f64070 */
[--C-:B------:R-:W-:Y:S01]  /*1b00*/  @!P2 IMAD.IADD R86, R86, 0x1, -R103.reuse ;  /* 0x000000015656a824 */ /* 0x100fe200078e0a67 */
[----:B------:R-:W-:Y:S01]  /*1b10*/  ISETP.GE.AND P2, PT, R156, RZ, PT ;  /* 0x000000ff9c00720c */ /* 0x000fe20003f46270 */
[--C-:B------:R-:W-:Y:S01]  /*1b20*/  @!P5 IMAD.IADD R84, R84, 0x1, -R103.reuse ;  /* 0x000000015454d824 */ /* 0x100fe200078e0a67 */
[----:B------:R-:W-:Y:S01]  /*1b30*/  ISETP.GE.AND P5, PT, R155, RZ, PT ;  /* 0x000000ff9b00720c */ /* 0x000fe20003fa6270 */
[----:B------:R-:W-:Y:S01]  /*1b40*/  @!P6 IMAD.IADD R83, R83, 0x1, -R103 ;  /* 0x000000015353e824 */ /* 0x000fe200078e0a67 */
[----:B------:R-:W-:Y:S01]  /*1b50*/  IABS R20, R130 ;  /* 0x0000008200147213 */ /* 0x000fe20000000000 */
[----:B------:R-:W-:Y:S01]  /*1b60*/  IMAD.MOV R7, RZ, RZ, -R7 ;  /* 0x000000ffff077224 */ /* 0x000fe200078e0a07 */
[C---:B------:R-:W-:Y:S01]  /*1b70*/  ISETP.GT.U32.AND P6, PT, R103.reuse, R84, PT ;  /* 0x000000546700720c */ /* 0x040fe20003fc4070 */
[----:B------:R-:W-:Y:S01]  /*1b80*/  IMAD.HI.U32 R4, R104, R79, RZ ;  /* 0x0000004f68047227 */ /* 0x000fe200078e00ff */
[----:B------:R-:W-:Y:S01]  /*1b90*/  LOP3.LUT R133, R206, 0xf8, RZ, 0xfc, !PT ;  /* 0x000000f8ce857812 */ /* 0x000fe200078efcff */
[----:B------:R-:W-:Y:S01]  /*1ba0*/  STL [R1+0x608], R134 ;  /* 0x0006088601007387 */ /* 0x000fe20000100800 */
[----:B------:R-:W-:Y:S01]  /*1bb0*/  IABS R19, R129 ;  /* 0x0000008100137213 */ /* 0x000fe20000000000 */
[----:B------:R-:W-:Y:S01]  /*1bc0*/  IMAD R80, R103, R7, R80 ;  /* 0x0000000767507224 */ /* 0x000fe200078e0250 */
[----:B------:R-:W-:Y:S01]  /*1bd0*/  IABS R18, R133 ;  /* 0x0000008500127213 */ /* 0x000fe20000000000 */
[--C-:B------:R-:W-:Y:S01]  /*1be0*/  @!P4 IMAD.IADD R87, R87, 0x1, -R103.reuse ;  /* 0x000000015757c824 */ /* 0x100fe200078e0a67 */
[----:B------:R-:W-:Y:S01]  /*1bf0*/  ISETP.GE.AND P4, PT, R158, RZ, PT ;  /* 0x000000ff9e00720c */ /* 0x000fe20003f86270 */
[----:B------:R-:W-:Y:S01]  /*1c00*/  @!P3 IMAD.IADD R82, R82, 0x1, -R103 ;  /* 0x000000015252b824 */ /* 0x000fe200078e0a67 */
[C---:B------:R-:W-:Y:S01]  /*1c10*/  LOP3.LUT R159, R206.reuse, 0x100, RZ, 0xfc, !PT ;  /* 0x00000100ce9f7812 */ /* 0x040fe200078efcff */
[----:B------:R-:W-:Y:S01]  /*1c20*/  IMAD.MOV R4, RZ, RZ, -R4 ;  /* 0x000000ffff047224 */ /* 0x000fe200078e0a04 */
[----:B------:R-:W-:Y:S01]  /*1c30*/  LOP3.LUT R147, R206, 0x104, RZ, 0xfc, !PT ;  /* 0x00000104ce937812 */ /* 0x000fe200078efcff */
[----:B------:R-:W-:Y:S01]  /*1c40*/  @!P2 IMAD.MOV R87, RZ, RZ, -R87 ;  /* 0x000000ffff57a224 */ /* 0x000fe200078e0a57 */
[C---:B------:R-:W-:Y:S01]  /*1c50*/  ISETP.GT.U32.AND P3, PT, R103.reuse, R82, PT ;  /* 0x000000526700720c */ /* 0x040fe20003f64070 */
[C---:B------:R-:W-:Y:S01]  /*1c60*/  IMAD R79, R103.reuse, R4, R79 ;  /* 0x00000004674f7224 */ /* 0x040fe200078e024f */
[C---:B------:R-:W-:Y:S01]  /*1c70*/  ISETP.GT.U32.AND P2, PT, R103.reuse, R80, PT ;  /* 0x000000506700720c */ /* 0x040fe20003f44070 */
[--C-:B------:R-:W-:Y:S01]  /*1c80*/  @!P6 IMAD.IADD R84, R84, 0x1, -R103.reuse ;  /* 0x000000015454e824 */ /* 0x100fe200078e0a67 */
[----:B------:R-:W-:Y:S01]  /*1c90*/  ISETP.GE.AND P6, PT, R132, RZ, PT ;  /* 0x000000ff8400720c */ /* 0x000fe20003fc6270 */
[----:B------:R-:W-:Y:S01]  /*1ca0*/  @!P5 IMAD.MOV R86, RZ, RZ, -R86 ;  /* 0x000000ffff56d224 */ /* 0x000fe200078e0a56 */
[C---:B------:R-:W-:Y:S01]  /*1cb0*/  ISETP.GT.U32.AND P5, PT, R103.reuse, R79, PT ;  /* 0x0000004f6700720c */ /* 0x040fe20003fa4070 */
[----:B------:R-:W-:Y:S01]  /*1cc0*/  @!P4 IMAD.MOV R88, RZ, RZ, -R88 ;  /* 0x000000ffff58c224 */ /* 0x000fe200078e0a58 */
[----:B------:R-:W-:Y:S01]  /*1cd0*/  ISETP.GT.U32.AND P4, PT, R103, R83, PT ;  /* 0x000000536700720c */ /* 0x000fe20003f84070 */
[----:B------:R-:W-:Y:S01]  /*1ce0*/  IMAD.HI.U32 R5, R104, R78, RZ ;  /* 0x0000004e68057227 */ /* 0x000fe200078e00ff */
[----:B------:R-:W-:Y:S01]  /*1cf0*/  IABS R15, R159 ;  /* 0x0000009f000f7213 */ /* 0x000fe20000000000 */
[----:B------:R-:W-:Y:S01]  /*1d00*/  STL [R1+0x604], R89 ;  /* 0x0006045901007387 */ /* 0x000fe20000100800 */
[----:B------:R-:W-:Y:S01]  /*1d10*/  IABS R14, R147 ;  /* 0x00000093000e7213 */ /* 0x000fe20000000000 */
[--C-:B------:R-:W-:Y:S01]  /*1d20*/  @!P3 IMAD.IADD R82, R82, 0x1, -R103.reuse ;  /* 0x000000015252b824 */ /* 0x100fe200078e0a67 */
[----:B------:R-:W-:Y:S01]  /*1d30*/  ISETP.GE.AND P3, PT, R49, RZ, PT ;  /* 0x000000ff3100720c */ /* 0x000fe20003f66270 */
[----:B------:R-:W-:Y:S01]  /*1d40*/  @!P2 IMAD.IADD R80, R80, 0x1, -R103 ;  /* 0x000000015050a824 */ /* 0x000fe200078e0a67 */
[----:B------:R-:W-:Y:S01]  /*1d50*/  ISETP.GE.AND P2, PT, R45, RZ, PT ;  /* 0x000000ff2d00720c */ /* 0x000fe20003f46270 */
[----:B------:R-:W-:Y:S01]  /*1d60*/  @!P6 IMAD.MOV R84, RZ, RZ, -R84 ;  /* 0x000000ffff54e224 */ /* 0x000fe200078e0a54 */
[C---:B------:R-:W-:Y:S01]  /*1d70*/  LOP3.LUT R146, R206.reuse, 0x108, RZ, 0xfc, !PT ;  /* 0x00000108ce927812 */ /* 0x040fe200078efcff */
[----:B------:R-:W-:Y:S01]  /*1d80*/  IMAD.MOV R5, RZ, RZ, -R5 ;  /* 0x000000ffff057224 */ /* 0x000fe200078e0a05 */
[----:B------:R-:W-:Y:S01]  /*1d90*/  ISETP.GT.U32.AND P6, PT, R103, R80, PT ;  /* 0x000000506700720c */ /* 0x000fe20003fc4070 */
[--C-:B------:R-:W-:Y:S01]  /*1da0*/  @!P5 IMAD.IADD R79, R79, 0x1, -R103.reuse ;  /* 0x000000014f4fd824 */ /* 0x100fe200078e0a67 */
[----:B------:R-:W-:Y:S01]  /*1db0*/  IABS R12, R146 ;  /* 0x00000092000c7213 */ /* 0x000fe20000000000 */
[C---:B------:R-:W-:Y:S01]  /*1dc0*/  IMAD R78, R103.reuse, R5, R78 ;  /* 0x00000005674e7224 */ /* 0x040fe200078e024e */
[----:B------:R-:W-:Y:S01]  /*1dd0*/  LOP3.LUT R141, R206, 0x10c, RZ, 0xfc, !PT ;  /* 0x0000010cce8d7812 */ /* 0x000fe200078efcff */
[----:B------:R-:W-:Y:S01]  /*1de0*/  IMAD.HI.U32 R7, R104, R75, RZ ;  /* 0x0000004b68077227 */ /* 0x000fe200078e00ff */
[----:B------:R-:W-:Y:S01]  /*1df0*/  ISETP.GT.U32.AND P5, PT, R103, R79, PT ;  /* 0x0000004f6700720c */ /* 0x000fe20003fa4070 */
[----:B------:R1:W-:Y:S01]  /*1e00*/  STL [R1+0x600], R85 ;  /* 0x0006005501007387 */ /* 0x0003e20000100800 */
[----:B------:R-:W-:Y:S01]  /*1e10*/  LOP3.LUT R137, R206, 0x110, RZ, 0xfc, !PT ;  /* 0x00000110ce897812 */ /* 0x000fe200078efcff */
[----:B------:R-:W-:Y:S01]  /*1e20*/  @!P4 IMAD.IADD R83, R83, 0x1, -R103 ;  /* 0x000000015353c824 */ /* 0x000fe200078e0a67 */
[----:B------:R-:W-:Y:S01]  /*1e30*/  ISETP.GE.AND P4, PT, R53, RZ, PT ;  /* 0x000000ff3500720c */ /* 0x000fe20003f86270 */
[----:B------:R-:W-:Y:S01]  /*1e40*/  @!P3 IMAD.MOV R82, RZ, RZ, -R82 ;  /* 0x000000ffff52b224 */ /* 0x000fe200078e0a52 */
[C---:B------:R-:W-:Y:S01]  /*1e50*/  ISETP.GT.U32.AND P3, PT, R103.reuse, R78, PT ;  /* 0x0000004e6700720c */ /* 0x040fe20003f64070 */
[----:B------:R-:W-:Y:S01]  /*1e60*/  IMAD.MOV R10, RZ, RZ, -R7 ;  /* 0x000000ffff0a7224 */ /* 0x000fe200078e0a07 */
[----:B------:R-:W-:Y:S01]  /*1e70*/  IABS R11, R141 ;  /* 0x0000008d000b7213 */ /* 0x000fe20000000000 */
[----:B------:R-:W-:Y:S01]  /*1e80*/  @!P6 IMAD.IADD R80, R80, 0x1, -R103 ;  /* 0x000000015050e824 */ /* 0x000fe200078e0a67 */
[C---:B------:R-:W-:Y:S01]  /*1e90*/  ISETP.GT.U32.AND P6, PT, R103.reuse, R76, PT ;  /* 0x0000004c6700720c */ /* 0x040fe20003fc4070 */
[----:B------:R-:W-:Y:S01]  /*1ea0*/  IMAD R75, R103, R10, R75 ;  /* 0x0000000a674b7224 */ /* 0x000fe200078e024b */
[C---:B------:R-:W-:Y:S01]  /*1eb0*/  LOP3.LUT R153, R206.reuse, 0x114, RZ, 0xfc, !PT ;  /* 0x00000114ce997812 */ /* 0x040fe200078efcff */
[----:B------:R-:W-:Y:S01]  /*1ec0*/  @!P5 IMAD.IADD R79, R79, 0x1, -R103 ;  /* 0x000000014f4fd824 */ /* 0x000fe200078e0a67 */
[----:B------:R-:W-:Y:S01]  /*1ed0*/  LOP3.LUT R126, R206, 0x118, RZ, 0xfc, !PT ;  /* 0x00000118ce7e7812 */ /* 0x000fe200078efcff */
[----:B------:R-:W-:Y:S01]  /*1ee0*/  IMAD.HI.U32 R8, R104, R74, RZ ;  /* 0x0000004a68087227 */ /* 0x000fe200078e00ff */
[----:B------:R-:W-:Y:S01]  /*1ef0*/  ISETP.GT.U32.AND P5, PT, R103, R75, PT ;  /* 0x0000004b6700720c */ /* 0x000fe20003fa4070 */
[----:B------:R-:W-:Y:S01]  /*1f00*/  STL [R1+0x5fc], R163 ;  /* 0x0005fca301007387 */ /* 0x000fe20000100800 */
[----:B------:R-:W-:Y:S01]  /*1f10*/  LOP3.LUT R144, R206, 0x11c, RZ, 0xfc, !PT ;  /* 0x0000011cce907812 */ /* 0x000fe200078efcff */
[----:B------:R-:W-:Y:S01]  /*1f20*/  @!P4 IMAD.MOV R83, RZ, RZ, -R83 ;  /* 0x000000ffff53c224 */ /* 0x000fe200078e0a53 */
        /* <DEDUP_REMOVED lines=8> */
[C---:B------:R-:W-:Y:S01]  /*1fb0*/  LOP3.LUT R122, R206.reuse, 0x120, RZ, 0xfc, !PT ;  /* 0x00000120ce7a7812 */ /* 0x040fe200078efcff */
[----:B------:R1:W-:Y:S01]  /*1fc0*/  STL [R1+0x5f8], R131 ;  /* 0x0005f88301007387 */ /* 0x0003e20000100800 */
[C---:B------:R-:W-:Y:S01]  /*1fd0*/  LOP3.LUT R149, R206.reuse, 0x124, RZ, 0xfc, !PT ;  /* 0x00000124ce957812 */ /* 0x040fe200078efcff */
[----:B------:R-:W-:Y:S01]  /*1fe0*/  IMAD R74, R103, R8, R74 ;  /* 0x00000008674a7224 */ /* 0x000fe200078e024a */
[----:B------:R-:W-:Y:S01]  /*1ff0*/  IABS R13, R122 ;  /* 0x0000007a000d7213 */ /* 0x000fe20000000000 */
[----:B------:R-:W-:Y:S01]  /*2000*/  IMAD.MOV R10, RZ, RZ, -R5 ;  /* 0x000000ffff0a7224 */ /* 0x000fe200078e0a05 */
[----:B------:R-:W-:Y:S01]  /*2010*/  IABS R17, R149 ;  /* 0x0000009500117213 */ /* 0x000fe20000000000 */
[----:B------:R-:W-:Y:S01]  /*2020*/  @!P5 IMAD.IADD R75, R75, 0x1, -R103 ;  /* 0x000000014b4bd824 */ /* 0x000fe200078e0a67 */
[----:B------:R-:W-:Y:S01]  /*2030*/  LOP3.LUT R145, R206, 0x128, RZ, 0xfc, !PT ;  /* 0x00000128ce917812 */ /* 0x000fe200078efcff */
[----:B------:R-:W-:Y:S01]  /*2040*/  IMAD.HI.U32 R4, R104, R72, RZ ;  /* 0x0000004868047227 */ /* 0x000fe200078e00ff */
[C---:B------:R-:W-:Y:S01]  /*2050*/  LOP3.LUT R143, R206.reuse, 0x12c, RZ, 0xfc, !PT ;  /* 0x0000012cce8f7812 */ /* 0x040fe200078efcff */
[----:B------:R1:W-:Y:S01]  /*2060*/  STL [R1+0x5f4], R128 ;  /* 0x0005f48001007387 */ /* 0x0003e20000100800 */
[C---:B------:R-:W-:Y:S01]  /*2070*/  ISETP.GT.U32.AND P5, PT, R103.reuse, R75, PT ;  /* 0x0000004b6700720c */ /* 0x040fe20003fa4070 */
[C---:B------:R-:W-:Y:S01]  /*2080*/  IMAD R71, R103.reuse, R10, R71 ;  /* 0x0000000a67477224 */ /* 0x040fe200078e0247 */
[----:B------:R-:W-:Y:S01]  /*2090*/  IABS R21, R145 ;  /* 0x0000009100157213 */ /* 0x000fe20000000000 */
[----:B------:R-:W-:Y:S01]  /*20a0*/  @!P4 IMAD.MOV R252, RZ, RZ, -R252 ;  /* 0x000000fffffcc224 */ /* 0x000fe200078e0afc */
[C---:B------:R-:W-:Y:S01]  /*20b0*/  ISETP.GT.U32.AND P4, PT, R103.reuse, R74, PT ;  /* 0x0000004a6700720c */ /* 0x040fe20003f84070 */
[----:B------:R-:W-:Y:S01]  /*20c0*/  IMAD.MOV R4, RZ, RZ, -R4 ;  /* 0x000000ffff047224 */ /* 0x000fe200078e0a04 */
[----:B------:R-:W-:Y:S01]  /*20d0*/  LOP3.LUT R112, R206, 0x130, RZ, 0xfc, !PT ;  /* 0x00000130ce707812 */ /* 0x000fe200078efcff */
[----:B------:R-:W-:Y:S01]  /*20e0*/  @!P6 IMAD.IADD R78, R78, 0x1, -R103 ;  /* 0x000000014e4ee824 */ /* 0x000fe200078e0a67 */
[C---:B------:R-:W-:Y:S01]  /*20f0*/  ISETP.GT.U32.AND P6, PT, R103.reuse, R71, PT ;  /* 0x000000476700720c */ /* 0x040fe20003fc4070 */
[C---:B------:R-:W-:Y:S01]  /*2100*/  IMAD R72, R103.reuse, R4, R72 ;  /* 0x0000000467487224 */ /* 0x040fe200078e0248 */
[----:B------:R-:W-:Y:S01]  /*2110*/  LOP3.LUT R142, R206, 0x134, RZ, 0xfc, !PT ;  /* 0x00000134ce8e7812 */ /* 0x000fe200078efcff */
[----:B------:R-:W-:Y:S01]  /*2120*/  @!P2 IMAD.MOV R80, RZ, RZ, -R80 ;  /* 0x000000ffff50a224 */ /* 0x000fe200078e0a50 */
[C---:B------:R-:W-:Y:S01]  /*2130*/  ISETP.GT.U32.AND P2, PT, R103.reuse, R76, PT ;  /* 0x0000004c6700720c */ /* 0x040fe20003f44070 */
[----:B------:R-:W-:Y:S01]  /*2140*/  @!P3 IMAD.MOV R79, RZ, RZ, -R79 ;  /* 0x000000ffff4fb224 */ /* 0x000fe200078e0a4f */
[----:B------:R-:W-:Y:S01]  /*2150*/  ISETP.GT.U32.AND P3, PT, R103, R72, PT ;  /* 0x000000486700720c */ /* 0x000fe20003f64070 */
[--C-:B------:R-:W-:Y:S01]  /*2160*/  @!P5 IMAD.IADD R75, R75, 0x1, -R103.reuse ;  /* 0x000000014b4bd824 */ /* 0x100fe200078e0a67 */
[----:B------:R-:W-:Y:S01]  /*2170*/  ISETP.GE.AND P5, PT, R166, RZ, PT ;  /* 0x000000ffa600720c */ /* 0x000fe20003fa6270 */
[--C-:B------:R-:W-:Y:S01]  /*2180*/  @!P4 IMAD.IADD R74, R74, 0x1, -R103.reuse ;  /* 0x000000014a4ac824 */ /* 0x100fe200078e0a67 */
[----:B------:R-:W-:Y:S01]  /*2190*/  ISETP.GE.AND P4, PT, R154, RZ, PT ;  /* 0x000000ff9a00720c */ /* 0x000fe20003f86270 */
[----:B------:R-:W-:Y:S01]  /*21a0*/  IMAD.HI.U32 R8, R104, R67, RZ ;  /* 0x0000004368087227 */ /* 0x000fe200078e00ff */
[C---:B-1----:R-:W-:Y:S01]  /*21b0*/  LOP3.LUT R136, R206.reuse, 0x138, RZ, 0xfc, !PT ;  /* 0x00000138ce887812 */ /* 0x042fe200078efcff */
[----:B------:R1:W-:Y:S01]  /*21c0*/  STL [R1+0x5f0], R127 ;  /* 0x0005f07f01007387 */ /* 0x0003e20000100800 */
[----:B------:R-:W-:Y:S01]  /*21d0*/  LOP3.LUT R157, R206, 0x13c, RZ, 0xfc, !PT ;  /* 0x0000013cce9d7812 */ /* 0x000fe200078efcff */
[--C-:B------:R-:W-:Y:S01]  /*21e0*/  @!P6 IMAD.IADD R71, R71, 0x1, -R103.reuse ;  /* 0x000000014747e824 */ /* 0x100fe200078e0a67 */
[C---:B------:R-:W-:Y:S01]  /*21f0*/  ISETP.GT.U32.AND P6, PT, R103.reuse, R74, PT ;  /* 0x0000004a6700720c */ /* 0x040fe20003fc4070 */
[----:B------:R-:W-:Y:S01]  /*2200*/  IMAD.MOV R8, RZ, RZ, -R8 ;  /* 0x000000ffff087224 */ /* 0x000fe200078e0a08 */
[----:B--2---:R-:W-:Y:S01]  /*2210*/  IABS R25, R136 ;  /* 0x0000008800197213 */ /* 0x004fe20000000000 */
[--C-:B------:R-:W-:Y:S01]  /*2220*/  @!P2 IMAD.IADD R76, R76, 0x1, -R103.reuse ;  /* 0x000000014c4ca824 */ /* 0x100fe200078e0a67 */
[----:B------:R-:W-:Y:S01]  /*2230*/  ISETP.GT.U32.AND P2, PT, R103, R70, PT ;  /* 0x000000466700720c */ /* 0x000fe20003f44070 */
[----:B------:R-:W-:Y:S01]  /*2240*/  @!P3 IMAD.IADD R72, R72, 0x1, -R103 ;  /* 0x000000014848b824 */ /* 0x000fe200078e0a67 */
[----:B------:R-:W-:Y:S01]  /*2250*/  ISETP.GE.AND P3, PT, R57, RZ, PT ;  /* 0x000000ff3900720c */ /* 0x000fe20003f66270 */
[----:B------:R-:W-:Y:S01]  /*2260*/  IMAD.HI.U32 R7, R104, R68, RZ ;  /* 0x0000004468077227 */ /* 0x000fe200078e00ff */
[----:B------:R-:W-:Y:S01]  /*2270*/  IABS R29, R157 ;  /* 0x0000009d001d7213 */ /* 0x000fe20000000000 */
[----:B------:R-:W-:Y:S01]  /*2280*/  STL [R1+0x5ec], R105 ;  /* 0x0005ec6901007387 */ /* 0x000fe20000100800 */
[C---:B---3--:R-:W-:Y:S01]  /*2290*/  LOP3.LUT R110, R206.reuse, 0x140, RZ, 0xfc, !PT ;  /* 0x00000140ce6e7812 */ /* 0x048fe200078efcff */
[C---:B------:R-:W-:Y:S01]  /*22a0*/  IMAD R67, R103.reuse, R8, R67 ;  /* 0x0000000867437224 */ /* 0x040fe200078e0243 */
[----:B----4-:R-:W-:Y:S01]  /*22b0*/  LOP3.LUT R107, R206, 0x144, RZ, 0xfc, !PT ;  /* 0x00000144ce6b7812 */ /* 0x010fe200078efcff */
[----:B------:R-:W-:Y:S01]  /*22c0*/  @!P5 IMAD.MOV R78, RZ, RZ, -R78 ;  /* 0x000000ffff4ed224 */ /* 0x000fe200078e0a4e */
[C---:B------:R-:W-:Y:S01]  /*22d0*/  ISETP.GT.U32.AND P5, PT, R103.reuse, R71, PT ;  /* 0x000000476700720c */ /* 0x040fe20003fa4070 */
[----:B------:R-:W-:Y:S01]  /*22e0*/  IMAD.MOV R7, RZ, RZ, -R7 ;  /* 0x000000ffff077224 */ /* 0x000fe200078e0a07 */
[----:B------:R-:W-:Y:S01]  /*22f0*/  IABS R33, R110 ;  /* 0x0000006e00217213 */ /* 0x000fe20000000000 */
[--C-:B------:R-:W-:Y:S01]  /*2300*/  @!P6 IMAD.IADD R74, R74, 0x1, -R103.reuse ;  /* 0x000000014a4ae824 */ /* 0x100fe200078e0a67 */
[C---:B------:R-:W-:Y:S01]  /*2310*/  ISETP.GT.U32.AND P6, PT, R103.reuse, R67, PT ;  /* 0x000000436700720c */ /* 0x040fe20003fc4070 */
[C---:B------:R-:W-:Y:S01]  /*2320*/  IMAD R68, R103.reuse, R7, R68 ;  /* 0x0000000767447224 */ /* 0x040fe200078e0244 */
[----:B------:R-:W-:Y:S01]  /*2330*/  IABS R37, R107 ;  /* 0x0000006b00257213 */ /* 0x000fe20000000000 */
[----:B------:R-:W-:Y:S01]  /*2340*/  @!P2 IMAD.IADD R70, R70, 0x1, -R103 ;  /* 0x000000014646a824 */ /* 0x000fe200078e0a67 */
[C---:B------:R-:W-:Y:S01]  /*2350*/  ISETP.GT.U32.AND P2, PT, R103.reuse, R72, PT ;  /* 0x000000486700720c */ /* 0x040fe20003f44070 */
[----:B------:R-:W-:Y:S01]  /*2360*/  @!P3 IMAD.MOV R75, RZ, RZ, -R75 ;  /* 0x000000ffff4bb224 */ /* 0x000fe200078e0a4b */
[C---:B------:R-:W-:Y:S01]  /*2370*/  ISETP.GT.U32.AND P3, PT, R103.reuse, R68, PT ;  /* 0x000000446700720c */ /* 0x040fe20003f64070 */
[----:B------:R-:W-:Y:S01]  /*2380*/  @!P4 IMAD.MOV R76, RZ, RZ, -R76 ;  /* 0x000000ffff4cc224 */ /* 0x000fe200078e0a4c */
[----:B------:R-:W-:Y:S01]  /*2390*/  ISETP.GT.U32.AND P4, PT, R103, R70, PT ;  /* 0x000000466700720c */ /* 0x000fe20003f84070 */
[--C-:B------:R-:W-:Y:S01]  /*23a0*/  @!P5 IMAD.IADD R71, R71, 0x1, -R103.reuse ;  /* 0x000000014747d824 */ /* 0x100fe200078e0a67 */
[----:B------:R-:W-:Y:S01]  /*23b0*/  ISETP.GE.AND P5, PT, R165, RZ, PT ;  /* 0x000000ffa500720c */ /* 0x000fe20003fa6270 */
[----:B------:R-:W-:Y:S01]  /*23c0*/  IMAD.HI.U32 R4, R104, R66, RZ ;  /* 0x0000004268047227 */ /* 0x000fe200078e00ff */
[C---:B------:R-:W-:Y:S01]  /*23d0*/  LOP3.LUT R158, R206.reuse, 0x148, RZ, 0xfc, !PT ;  /* 0x00000148ce9e7812 */ /* 0x040fe200078efcff */
[----:B------:R2:W-:Y:S01]  /*23e0*/  STL [R1+0x5e8], R101 ;  /* 0x0005e86501007387 */ /* 0x0005e20000100800 */
[----:B------:R-:W-:Y:S01]  /*23f0*/  LOP3.LUT R132, R206, 0x150, RZ, 0xfc, !PT ;  /* 0x00000150ce847812 */ /* 0x000fe200078efcff */
[--C-:B------:R-:W-:Y:S01]  /*2400*/  @!P6 IMAD.IADD R67, R67, 0x1, -R103.reuse ;  /* 0x000000014343e824 */ /* 0x100fe200078e0a67 */
[----:B------:R-:W-:Y:S01]  /*2410*/  ISETP.GE.AND P6, PT, R139, RZ, PT ;  /* 0x000000ff8b00720c */ /* 0x000fe20003fc6270 */
[----:B------:R-:W-:Y:S01]  /*2420*/  IMAD.MOV R4, RZ, RZ, -R4 ;  /* 0x000000ffff047224 */ /* 0x000fe200078e0a04 */
[----:B------:R-:W-:Y:S01]  /*2430*/  IABS R45, R158 ;  /* 0x0000009e002d7213 */ /* 0x000fe20000000000 */
[--C-:B------:R-:W-:Y:S01]  /*2440*/  @!P3 IMAD.IADD R68, R68, 0x1, -R103.reuse ;  /* 0x000000014444b824 */ /* 0x100fe200078e0a67 */
[----:B------:R-:W-:Y:S01]  /*2450*/  ISETP.GE.AND P3, PT, R151, RZ, PT ;  /* 0x000000ff9700720c */ /* 0x000fe20003f66270 */
[C---:B------:R-:W-:Y:S01]  /*2460*/  IMAD R66, R103.reuse, R4, R66 ;  /* 0x0000000467427224 */ /* 0x040fe200078e0242 */
[----:B------:R-:W-:Y:S01]  /*2470*/  IABS R53, R132 ;  /* 0x0000008400357213 */ /* 0x000fe20000000000 */
[----:B------:R-:W-:Y:S01]  /*2480*/  IMAD.HI.U32 R5, R104, R64, RZ ;  /* 0x0000004068057227 */ /* 0x000fe200078e00ff */
[C---:B------:R-:W-:Y:S01]  /*2490*/  LOP3.LUT R156, R206.reuse, 0x14c, RZ, 0xfc, !PT ;  /* 0x0000014cce9c7812 */ /* 0x040fe200078efcff */
[----:B------:R3:W-:Y:S01]  /*24a0*/  STL [R1+0x5e4], R97 ;  /* 0x0005e46101007387 */ /* 0x0007e20000100800 */
[----:B------:R-:W-:Y:S01]  /*24b0*/  LOP3.LUT R155, R206, 0x154, RZ, 0xfc, !PT ;  /* 0x00000154ce9b7812 */ /* 0x000fe200078efcff */
[--C-:B------:R-:W-:Y:S01]  /*24c0*/  @!P2 IMAD.IADD R72, R72, 0x1, -R103.reuse ;  /* 0x000000014848a824 */ /* 0x100fe200078e0a67 */
[C---:B------:R-:W-:Y:S01]  /*24d0*/  ISETP.GT.U32.AND P2, PT, R103.reuse, R66, PT ;  /* 0x000000426700720c */ /* 0x040fe20003f44070 */
[----:B------:R-:W-:Y:S01]  /*24e0*/  @!P4 IMAD.IADD R70, R70, 0x1, -R103 ;  /* 0x000000014646c824 */ /* 0x000fe200078e0a67 */
[----:B------:R-:W-:Y:S01]  /*24f0*/  ISETP.GE.AND P4, PT, R152, RZ, PT ;  /* 0x000000ff9800720c */ /* 0x000fe20003f86270 */
[----:B------:R-:W-:Y:S01]  /*2500*/  @!P5 IMAD.MOV R74, RZ, RZ, -R74 ;  /* 0x000000ffff4ad224 */ /* 0x000fe200078e0a4a */
[C---:B------:R-:W-:Y:S01]  /*2510*/  ISETP.GT.U32.AND P5, PT, R103.reuse, R67, PT ;  /* 0x000000436700720c */ /* 0x040fe20003fa4070 */
[----:B------:R-:W-:Y:S01]  /*2520*/  IMAD.HI.U32 R7, R104, R62, RZ ;  /* 0x0000003e68077227 */ /* 0x000fe200078e00ff */
[----:B------:R-:W-:Y:S01]  /*2530*/  IABS R49, R156 ;  /* 0x0000009c00317213 */ /* 0x000fe20000000000 */
[----:B------:R-:W-:Y:S01]  /*2540*/  STL [R1+0x5e0], R162 ;  /* 0x0005e0a201007387 */ /* 0x000fe20000100800 */
[C---:B------:R-:W-:Y:S01]  /*2550*/  LOP3.LUT R154, R206.reuse, 0x158, RZ, 0xfc, !PT ;  /* 0x00000158ce9a7812 */ /* 0x040fe200078efcff */
[----:B------:R-:W-:Y:S01]  /*2560*/  IMAD.MOV R5, RZ, RZ, -R5 ;  /* 0x000000ffff057224 */ /* 0x000fe200078e0a05 */
[----:B------:R-:W-:Y:S01]  /*2570*/  LOP3.LUT R152, R206, 0x15c, RZ, 0xfc, !PT ;  /* 0x0000015cce987812 */ /* 0x000fe200078efcff */
        /* <DEDUP_REMOVED lines=8> */
[----:B------:R-:W-:Y:S01]  /*2600*/  IMAD R64, R103, R5, R64 ;  /* 0x0000000567407224 */ /* 0x000fe200078e0240 */
[----:B------:R4:W-:Y:S01]  /*2610*/  STL [R1+0x5d8], R123 ;  /* 0x0005d87b01007387 */ /* 0x0009e20000100800 */
[----:B------:R-:W-:-:S02]  /*2620*/  IMAD.MOV R8, RZ, RZ, -R8 ;  /* 0x000000ffff087224 */ /* 0x000fc400078e0a08 */
[C---:B------:R-:W-:Y:S01]  /*2630*/  IMAD R62, R103.reuse, R7, R62 ;  /* 0x00000007673e7224 */ /* 0x040fe200078e023e */
[----:B------:R1:W-:Y:S01]  /*2640*/  STL [R1+0x5d4], R118 ;  /* 0x0005d47601007387 */ /* 0x0003e20000100800 */
[----:B------:R-:W-:Y:S01]  /*2650*/  @!P3 IMAD.MOV R71, RZ, RZ, -R71 ;  /* 0x000000ffff47b224 */ /* 0x000fe200078e0a47 */
[C---:B------:R-:W-:Y:S01]  /*2660*/  ISETP.GT.U32.AND P3, PT, R103.reuse, R64, PT ;  /* 0x000000406700720c */ /* 0x040fe20003f64070 */
[C---:B------:R-:W-:Y:S01]  /*2670*/  IMAD R60, R103.reuse, R8, R60 ;  /* 0x00000008673c7224 */ /* 0x040fe200078e023c */
[----:B------:R1:W-:Y:S01]  /*2680*/  STL [R1+0x5d0], R115 ;  /* 0x0005d07301007387 */ /* 0x0003e20000100800 */
[--C-:B------:R-:W-:Y:S01]  /*2690*/  @!P2 IMAD.IADD R66, R66, 0x1, -R103.reuse ;  /* 0x000000014242a824 */ /* 0x100fe200078e0a67 */
[----:B------:R-:W-:Y:S01]  /*26a0*/  ISETP.GT.U32.AND P2, PT, R103, R68, PT ;  /* 0x000000446700720c */ /* 0x000fe20003f44070 */
[--C-:B------:R-:W-:Y:S01]  /*26b0*/  @!P5 IMAD.IADD R67, R67, 0x1, -R103.reuse ;  /* 0x000000014343d824 */ /* 0x100fe200078e0a67 */
[C---:B------:R-:W-:Y:S01]  /*26c0*/  ISETP.GT.U32.AND P5, PT, R103.reuse, R62, PT ;  /* 0x0000003e6700720c */ /* 0x040fe20003fa4070 */
[----:B------:R-:W-:Y:S01]  /*26d0*/  @!P4 IMAD.MOV R72, RZ, RZ, -R72 ;  /* 0x000000ffff48c224 */ /* 0x000fe200078e0a48 */
[----:B------:R-:W-:Y:S01]  /*26e0*/  ISETP.GT.U32.AND P4, PT, R103, R66, PT ;  /* 0x000000426700720c */ /* 0x000fe20003f84070 */
[--C-:B------:R-:W-:Y:S01]  /*26f0*/  @!P6 IMAD.IADD R63, R63, 0x1, -R103.reuse ;  /* 0x000000013f3fe824 */ /* 0x100fe200078e0a67 */
[----:B------:R-:W-:Y:S01]  /*2700*/  ISETP.GT.U32.AND P6, PT, R103, R60, PT ;  /* 0x0000003c6700720c */ /* 0x000fe20003fc4070 */
[----:B------:R-:W-:Y:S01]  /*2710*/  IMAD.HI.U32 R4, R104, R59, RZ ;  /* 0x0000003b68047227 */ /* 0x000fe200078e00ff */
[----:B------:R-:W-:Y:S03]  /*2720*/  STL [R1+0x5cc], R113 ;  /* 0x0005cc7101007387 */ /* 0x000fe60000100800 */
[--C-:B------:R-:W-:Y:S01]  /*2730*/  @!P3 IMAD.IADD R64, R64, 0x1, -R103.reuse ;  /* 0x000000014040b824 */ /* 0x100fe200078e0a67 */
[----:B------:R-:W-:Y:S01]  /*2740*/  ISETP.GE.AND P3, PT, R65, RZ, PT ;  /* 0x000000ff4100720c */ /* 0x000fe20003f66270 */
[--C-:B------:R-:W-:Y:S01]  /*2750*/  @!P2 IMAD.IADD R68, R68, 0x1, -R103.reuse ;  /* 0x000000014444a824 */ /* 0x100fe200078e0a67 */
[----:B------:R-:W-:Y:S01]  /*2760*/  ISETP.GE.AND P2, PT, R73, RZ, PT ;  /* 0x000000ff4900720c */ /* 0x000fe20003f46270 */
[--C-:B------:R-:W-:Y:S01]  /*2770*/  @!P5 IMAD.IADD R62, R62, 0x1, -R103.reuse ;  /* 0x000000013e3ed824 */ /* 0x100fe200078e0a67 */
[----:B------:R-:W-:Y:S01]  /*2780*/  ISETP.GT.U32.AND P5, PT, R103, R64, PT ;  /* 0x000000406700720c */ /* 0x000fe20003fa4070 */
[--C-:B------:R-:W-:Y:S01]  /*2790*/  @!P4 IMAD.IADD R66, R66, 0x1, -R103.reuse ;  /* 0x000000014242c824 */ /* 0x100fe200078e0a67 */
[----:B------:R-:W-:Y:S01]  /*27a0*/  ISETP.GE.AND P4, PT, R69, RZ, PT ;  /* 0x000000ff4500720c */ /* 0x000fe20003f86270 */
[----:B------:R-:W-:Y:S01]  /*27b0*/  @!P6 IMAD.IADD R60, R60, 0x1, -R103 ;  /* 0x000000013c3ce824 */ /* 0x000fe200078e0a67 */
[C---:B------:R-:W-:Y:S01]  /*27c0*/  ISETP.GT.U32.AND P6, PT, R103.reuse, R62, PT ;  /* 0x0000003e6700720c */ /* 0x040fe20003fc4070 */
[----:B------:R-:W-:Y:S01]  /*27d0*/  IMAD.MOV R4, RZ, RZ, -R4 ;  /* 0x000000ffff047224 */ /* 0x000fe200078e0a04 */
[----:B------:R-:W-:Y:S01]  /*27e0*/  IABS R65, R152 ;  /* 0x0000009800417213 */ /* 0x000fe20000000000 */
[----:B------:R-:W-:Y:S01]  /*27f0*/  IMAD.HI.U32 R5, R104, R58, RZ ;  /* 0x0000003a68057227 */ /* 0x000fe200078e00ff */
[----:B------:R-:W-:Y:S01]  /*2800*/  IABS R73, R151 ;  /* 0x0000009700497213 */ /* 0x000fe20000000000 */
[----:B------:R1:W-:Y:S01]  /*2810*/  STL [R1+0x5c8], R109 ;  /* 0x0005c86d01007387 */ /* 0x0003e20000100800 */
[----:B------:R-:W-:Y:S01]  /*2820*/  IABS R69, R139 ;  /* 0x0000008b00457213 */ /* 0x000fe20000000000 */
[----:B------:R-:W-:-:S02]  /*2830*/  IMAD R59, R103, R4, R59 ;  /* 0x00000004673b7224 */ /* 0x000fc400078e023b */
[----:B------:R-:W-:Y:S01]  /*2840*/  @!P2 IMAD.MOV R68, RZ, RZ, -R68 ;  /* 0x000000ffff44a224 */ /* 0x000fe200078e0a44 */
[C---:B------:R-:W-:Y:S01]  /*2850*/  ISETP.GT.U32.AND P2, PT, R103.reuse, R63, PT ;  /* 0x0000003f6700720c */ /* 0x040fe20003f44070 */
[----:B------:R-:W-:Y:S01]  /*2860*/  @!P5 IMAD.IADD R64, R64, 0x1, -R103 ;  /* 0x000000014040d824 */ /* 0x000fe200078e0a67 */
[----:B------:R-:W-:Y:S01]  /*2870*/  ISETP.GT.U32.AND P5, PT, R103, R59, PT ;  /* 0x0000003b6700720c */ /* 0x000fe20003fa4070 */
[----:B------:R-:W-:Y:S01]  /*2880*/  @!P4 IMAD.MOV R67, RZ, RZ, -R67 ;  /* 0x000000ffff43c224 */ /* 0x000fe200078e0a43 */
[----:B------:R-:W-:Y:S01]  /*2890*/  ISETP.GE.AND P4, PT, R61, RZ, PT ;  /* 0x000000ff3d00720c */ /* 0x000fe20003f86270 */
[----:B------:R-:W-:Y:S01]  /*28a0*/  @!P6 IMAD.IADD R62, R62, 0x1, -R103 ;  /* 0x000000013e3ee824 */ /* 0x000fe200078e0a67 */
[C---:B------:R-:W-:Y:S01]  /*28b0*/  ISETP.GT.U32.AND P6, PT, R103.reuse, R56, PT ;  /* 0x000000386700720c */ /* 0x040fe20003fc4070 */
[----:B------:R-:W-:Y:S01]  /*28c0*/  IMAD.MOV R5, RZ, RZ, -R5 ;  /* 0x000000ffff057224 */ /* 0x000fe200078e0a05 */
[----:B------:R1:W-:Y:S01]  /*28d0*/  STL [R1+0x5c4], R150 ;  /* 0x0005c49601007387 */ /* 0x0003e20000100800 */
[----:B------:R-:W-:Y:S01]  /*28e0*/  @!P3 IMAD.MOV R66, RZ, RZ, -R66 ;  /* 0x000000ffff42b224 */ /* 0x000fe200078e0a42 */
[C---:B------:R-:W-:Y:S01]  /*28f0*/  ISETP.GT.U32.AND P3, PT, R103.reuse, R60, PT ;  /* 0x0000003c6700720c */ /* 0x040fe20003f64070 */
[----:B------:R-:W-:Y:S01]  /*2900*/  IMAD R58, R103, R5, R58 ;  /* 0x00000005673a7224 */ /* 0x000fe200078e023a */
[----:B------:R1:W-:Y:S01]  /*2910*/  STL [R1+0x5c0], R148 ;  /* 0x0005c09401007387 */ /* 0x0003e20000100800 */
[----:B------:R-:W-:-:S02]  /*2920*/  @!P2 IMAD.IADD R63, R63, 0x1, -R103 ;  /* 0x000000013f3fa824 */ /* 0x000fc400078e0a67 */
[--C-:B------:R-:W-:Y:S01]  /*2930*/  @!P5 IMAD.IADD R59, R59, 0x1, -R103.reuse ;  /* 0x000000013b3bd824 */ /* 0x100fe200078e0a67 */
[C---:B------:R-:W-:Y:S01]  /*2940*/  ISETP.GT.U32.AND P2, PT, R103.reuse, R58, PT ;  /* 0x0000003a6700720c */ /* 0x040fe20003f44070 */
[----:B------:R-:W-:Y:S01]  /*2950*/  @!P4 IMAD.MOV R64, RZ, RZ, -R64 ;  /* 0x000000ffff40c224 */ /* 0x000fe200078e0a40 */
[----:B------:R-:W-:Y:S01]  /*2960*/  ISETP.GE.AND P5, PT, R138, RZ, PT ;  /* 0x000000ff8a00720c */ /* 0x000fe20003fa6270 */
[----:B------:R-:W-:Y:S01]  /*2970*/  @!P6 IMAD.IADD R56, R56, 0x1, -R103 ;  /* 0x000000013838e824 */ /* 0x000fe200078e0a67 */
[C---:B------:R-:W-:Y:S01]  /*2980*/  ISETP.GT.U32.AND P4, PT, R103.reuse, R59, PT ;  /* 0x0000003b6700720c */ /* 0x040fe20003f84070 */
[----:B------:R-:W-:Y:S01]  /*2990*/  IMAD.HI.U32 R7, R104, R55, RZ ;  /* 0x0000003768077227 */ /* 0x000fe200078e00ff */
[----:B------:R-:W-:Y:S01]  /*29a0*/  LOP3.LUT R138, R206, 0x16c, RZ, 0xfc, !PT ;  /* 0x0000016cce8a7812 */ /* 0x000fe200078efcff */
[----:B------:R-:W-:Y:S01]  /*29b0*/  STL [R1+0x5bc], R121 ;  /* 0x0005bc7901007387 */ /* 0x000fe20000100800 */
[----:B------:R-:W-:Y:S01]  /*29c0*/  ISETP.GT.U32.AND P6, PT, R103, R56, PT ;  /* 0x000000386700720c */ /* 0x000fe20003fc4070 */
[----:B------:R-:W-:-:S02]  /*29d0*/  IMAD.HI.U32 R8, R104, R54, RZ ;  /* 0x0000003668087227 */ /* 0x000fc400078e00ff */
[----:B------:R1:W-:Y:S02]  /*29e0*/  STL [R1+0x5b8], R114 ;  /* 0x0005b87201007387 */ /* 0x0003e40000100800 */
[----:B------:R-:W-:Y:S01]  /*29f0*/  @!P3 IMAD.IADD R60, R60, 0x1, -R103 ;  /* 0x000000013c3cb824 */ /* 0x000fe200078e0a67 */
[----:B------:R-:W-:Y:S01]  /*2a00*/  ISETP.GE.AND P3, PT, R140, RZ, PT ;  /* 0x000000ff8c00720c */ /* 0x000fe20003f66270 */
[----:B------:R-:W-:Y:S01]  /*2a10*/  IMAD.MOV R10, RZ, RZ, -R7 ;  /* 0x000000ffff0a7224 */ /* 0x000fe200078e0a07 */
[----:B------:R-:W-:Y:S01]  /*2a20*/  LOP3.LUT R140, R206, 0x168, RZ, 0xfc, !PT ;  /* 0x00000168ce8c7812 */ /* 0x000fe200078efcff */
[----:B------:R-:W-:Y:S01]  /*2a30*/  IMAD.MOV R8, RZ, RZ, -R8 ;  /* 0x000000ffff087224 */ /* 0x000fe200078e0a08 */
[----:B------:R1:W-:Y:S01]  /*2a40*/  STL [R1+0x5b4], R117 ;  /* 0x0005b47501007387 */ /* 0x0003e20000100800 */
[----:B------:R-:W-:-:S03]  /*2a50*/  IMAD.HI.U32 R4, R104, R52, RZ ;  /* 0x0000003468047227 */ /* 0x000fc600078e00ff */
[----:B------:R1:W-:Y:S01]  /*2a60*/  STL [R1+0x5b0], R125 ;  /* 0x0005b07d01007387 */ /* 0x0003e20000100800 */
[C---:B------:R-:W-:Y:S02]  /*2a70*/  IMAD R55, R103.reuse, R10, R55 ;  /* 0x0000000a67377224 */ /* 0x040fe400078e0237 */
[C---:B------:R-:W-:Y:S01]  /*2a80*/  IMAD R54, R103.reuse, R8, R54 ;  /* 0x0000000867367224 */ /* 0x040fe200078e0236 */
[----:B------:R-:W-:Y:S01]  /*2a90*/  STL [R1+0x5ac], R161 ;  /* 0x0005aca101007387 */ /* 0x000fe20000100800 */
[----:B------:R-:W-:Y:S02]  /*2aa0*/  IMAD.MOV R4, RZ, RZ, -R4 ;  /* 0x000000ffff047224 */ /* 0x000fe400078e0a04 */
[--C-:B------:R-:W-:Y:S01]  /*2ab0*/  @!P2 IMAD.IADD R58, R58, 0x1, -R103.reuse ;  /* 0x000000013a3aa824 */ /* 0x100fe200078e0a67 */
[----:B------:R-:W-:Y:S01]  /*2ac0*/  ISETP.GE.AND P2, PT, R120, RZ, PT ;  /* 0x000000ff7800720c */ /* 0x000fe20003f46270 */
[C---:B------:R-:W-:Y:S01]  /*2ad0*/  IMAD R52, R103.reuse, R4, R52 ;  /* 0x0000000467347224 */ /* 0x040fe200078e0234 */
[----:B------:R-:W-:Y:S01]  /*2ae0*/  LOP3.LUT R120, R206, 0x170, RZ, 0xfc, !PT ;  /* 0x00000170ce787812 */ /* 0x000fe200078efcff */
[----:B------:R-:W-:Y:S01]  /*2af0*/  @!P5 IMAD.MOV R62, RZ, RZ, -R62 ;  /* 0x000000ffff3ed224 */ /* 0x000fe200078e0a3e */
[----:B------:R-:W-:Y:S01]  /*2b00*/  ISETP.GT.U32.AND P5, PT, R103, R55, PT ;  /* 0x000000376700720c */ /* 0x000fe20003fa4070 */
[----:B------:R-:W-:Y:S01]  /*2b10*/  @!P4 IMAD.IADD R59, R59, 0x1, -R103 ;  /* 0x000000013b3bc824 */ /* 0x000fe200078e0a67 */
[C---:B------:R-:W-:Y:S01]  /*2b20*/  ISETP.GT.U32.AND P4, PT, R103.reuse, R54, PT ;  /* 0x000000366700720c */ /* 0x040fe20003f84070 */
[----:B------:R-:W-:Y:S01]  /*2b30*/  IMAD.HI.U32 R5, R104, R51, RZ ;  /* 0x0000003368057227 */ /* 0x000fe200078e00ff */
[----:B------:R1:W-:Y:S03]  /*2b40*/  STL [R1+0x5a8], R124 ;  /* 0x0005a87c01007387 */ /* 0x0003e60000100800 */
[----:B------:R-:W-:Y:S01]  /*2b50*/  @!P3 IMAD.MOV R63, RZ, RZ, -R63 ;  /* 0x000000ffff3fb224 */ /* 0x000fe200078e0a3f */
[C---:B------:R-:W-:Y:S01]  /*2b60*/  ISETP.GT.U32.AND P3, PT, R103.reuse, R58, PT ;  /* 0x0000003a6700720c */ /* 0x040fe20003f64070 */
[----:B------:R-:W-:Y:S01]  /*2b70*/  @!P6 IMAD.IADD R56, R56, 0x1, -R103 ;  /* 0x000000013838e824 */ /* 0x000fe200078e0a67 */
[----:B------:R-:W-:Y:S01]  /*2b80*/  ISETP.GT.U32.AND P6, PT, R103, R52, PT ;  /* 0x000000346700720c */ /* 0x000fe20003fc4070 */
[----:B------:R-:W-:Y:S01]  /*2b90*/  IMAD.MOV R10, RZ, RZ, -R5 ;  /* 0x000000ffff0a7224 */ /* 0x000fe200078e0a05 */
[----:B------:R1:W-:Y:S01]  /*2ba0*/  STL [R1+0x5a4], R130 ;  /* 0x0005a48201007387 */ /* 0x0003e20000100800 */
[----:B------:R-:W-:Y:S01]  /*2bb0*/  @!P2 IMAD.MOV R60, RZ, RZ, -R60 ;  /* 0x000000ffff3ca224 */ /* 0x000fe200078e0a3c */
[----:B------:R-:W-:Y:S01]  /*2bc0*/  ISETP.GE.AND P2, PT, R81, RZ, PT ;  /* 0x000000ff5100720c */ /* 0x000fe20003f46270 */
[----:B------:R-:W-:Y:S01]  /*2bd0*/  IMAD R51, R103, R10, R51 ;  /* 0x0000000a67337224 */ /* 0x000fe200078e0233 */
[----:B------:R-:W-:Y:S01]  /*2be0*/  IABS R81, R120 ;  /* 0x0000007800517213 */ /* 0x000fe20000000000 */
[--C-:B------:R-:W-:Y:S01]  /*2bf0*/  @!P5 IMAD.IADD R55, R55, 0x1, -R103.reuse ;  /* 0x000000013737d824 */ /* 0x100fe200078e0a67 */
[----:B------:R1:W-:Y:S01]  /*2c00*/  STL [R1+0x5a0], R129 ;  /* 0x0005a08101007387 */ /* 0x0003e20000100800 */
[--C-:B------:R-:W-:Y:S01]  /*2c10*/  @!P4 IMAD.IADD R54, R54, 0x1, -R103.reuse ;  /* 0x000000013636c824 */ /* 0x100fe200078e0a67 */
[----:B------:R-:W-:Y:S01]  /*2c20*/  ISETP.GT.U32.AND P5, PT, R103, R51, PT ;  /* 0x000000336700720c */ /* 0x000fe20003fa4070 */
[--C-:B------:R-:W-:Y:S01]  /*2c30*/  @!P3 IMAD.IADD R58, R58, 0x1, -R103.reuse ;  /* 0x000000013a3ab824 */ /* 0x100fe200078e0a67 */
[----:B------:R-:W-:Y:S01]  /*2c40*/  ISETP.GE.AND P4, PT, R164, RZ, PT ;  /* 0x000000ffa400720c */ /* 0x000fe20003f86270 */
[----:B------:R-:W-:Y:S01]  /*2c50*/  @!P6 IMAD.IADD R52, R52, 0x1, -R103 ;  /* 0x000000013434e824 */ /* 0x000fe200078e0a67 */
[----:B------:R-:W-:Y:S01]  /*2c60*/  ISETP.GE.AND P3, PT, R77, RZ, PT ;  /* 0x000000ff4d00720c */ /* 0x000fe20003f66270 */
[----:B------:R-:W-:Y:S01]  /*2c70*/  IMAD.HI.U32 R7, R104, R48, RZ ;  /* 0x0000003068077227 */ /* 0x000fe200078e00ff */
[----:B------:R-:W-:Y:S01]  /*2c80*/  ISETP.GT.U32.AND P6, PT, R103, R55, PT ;  /* 0x000000376700720c */ /* 0x000fe20003fc4070 */
[----:B------:R1:W-:Y:S01]  /*2c90*/  STL [R1+0x59c], R133 ;  /* 0x00059c8501007387 */ /* 0x0003e20000100800 */
[----:B------:R-:W-:Y:S01]  /*2ca0*/  IABS R77, R138 ;  /* 0x0000008a004d7213 */ /* 0x000fe20000000000 */
[----:B------:R-:W-:-:S02]  /*2cb0*/  IMAD.MOV R7, RZ, RZ, -R7 ;  /* 0x000000ffff077224 */ /* 0x000fc400078e0a07 */
[----:B------:R-:W-:Y:S01]  /*2cc0*/  @!P2 IMAD.MOV R59, RZ, RZ, -R59 ;  /* 0x000000ffff3ba224 */ /* 0x000fe200078e0a3b */
[C---:B------:R-:W-:Y:S01]  /*2cd0*/  ISETP.GT.U32.AND P2, PT, R103.reuse, R54, PT ;  /* 0x000000366700720c */ /* 0x040fe20003f44070 */
[----:B------:R-:W-:Y:S01]  /*2ce0*/  IMAD.HI.U32 R8, R104, R47, RZ ;  /* 0x0000002f68087227 */ /* 0x000fe200078e00ff */
[----:B------:R-:W-:Y:S03]  /*2cf0*/  STL [R1+0x598], R160 ;  /* 0x000598a001007387 */ /* 0x000fe60000100800 */
[----:B------:R-:W-:Y:S01]  /*2d00*/  IMAD R48, R103, R7, R48 ;  /* 0x0000000767307224 */ /* 0x000fe200078e0230 */
[----:B------:R-:W-:Y:S01]  /*2d10*/  STL [R1+0x594], R159 ;  /* 0x0005949f01007387 */ /* 0x000fe20000100800 */
[--C-:B------:R-:W-:Y:S01]  /*2d20*/  @!P5 IMAD.IADD R51, R51, 0x1, -R103.reuse ;  /* 0x000000013333d824 */ /* 0x100fe200078e0a67 */
[C---:B------:R-:W-:Y:S01]  /*2d30*/  ISETP.GT.U32.AND P5, PT, R103.reuse, R52, PT ;  /* 0x000000346700720c */ /* 0x040fe20003fa4070 */
[----:B------:R-:W-:Y:S01]  /*2d40*/  @!P4 IMAD.MOV R56, RZ, RZ, -R56 ;  /* 0x000000ffff38c224 */ /* 0x000fe200078e0a38 */
[C---:B------:R-:W-:Y:S01]  /*2d50*/  ISETP.GT.U32.AND P4, PT, R103.reuse, R50, PT ;  /* 0x000000326700720c */ /* 0x040fe20003f84070 */
[----:B------:R-:W-:Y:S01]  /*2d60*/  IMAD.MOV R8, RZ, RZ, -R8 ;  /* 0x000000ffff087224 */ /* 0x000fe200078e0a08 */
[----:B------:R1:W-:Y:S01]  /*2d70*/  STL [R1+0x590], R147 ;  /* 0x0005909301007387 */ /* 0x0003e20000100800 */
[----:B------:R-:W-:Y:S01]  /*2d80*/  @!P3 IMAD.MOV R58, RZ, RZ, -R58 ;  /* 0x000000ffff3ab224 */ /* 0x000fe200078e0a3a */
[----:B------:R-:W-:Y:S01]  /*2d90*/  ISETP.GT.U32.AND P3, PT, R103, R51, PT ;  /* 0x000000336700720c */ /* 0x000fe20003f64070 */
[----:B------:R-:W-:Y:S01]  /*2da0*/  @!P6 IMAD.IADD R55, R55, 0x1, -R103 ;  /* 0x000000013737e824 */ /* 0x000fe200078e0a67 */
[C---:B------:R-:W-:Y:S01]  /*2db0*/  ISETP.GT.U32.AND P6, PT, R103.reuse, R48, PT ;  /* 0x000000306700720c */ /* 0x040fe20003fc4070 */
[----:B------:R-:W-:Y:S01]  /*2dc0*/  IMAD R47, R103, R8, R47 ;  /* 0x00000008672f7224 */ /* 0x000fe200078e022f */
[----:B------:R1:W-:Y:S01]  /*2dd0*/  STL [R1+0x658], R146 ;  /* 0x0006589201007387 */ /* 0x0003e20000100800 */
[----:B------:R-:W-:-:S02]  /*2de0*/  @!P2 IMAD.IADD R54, R54, 0x1, -R103 ;  /* 0x000000013636a824 */ /* 0x000fc400078e0a67 */
[--C-:B------:R-:W-:Y:S01]  /*2df0*/  @!P5 IMAD.IADD R52, R52, 0x1, -R103.reuse ;  /* 0x000000013434d824 */ /* 0x100fe200078e0a67 */
[----:B------:R-:W-:Y:S01]  /*2e00*/  ISETP.GT.U32.AND P2, PT, R103, R47, PT ;  /* 0x0000002f6700720c */ /* 0x000fe20003f44070 */
[--C-:B------:R-:W-:Y:S01]  /*2e10*/  @!P4 IMAD.IADD R50, R50, 0x1, -R103.reuse ;  /* 0x000000013232c824 */ /* 0x100fe200078e0a67 */
[----:B------:R-:W-:Y:S01]  /*2e20*/  ISETP.GE.AND P5, PT, R135, RZ, PT ;  /* 0x000000ff8700720c */ /* 0x000fe20003fa6270 */
[----:B------:R-:W-:Y:S01]  /*2e30*/  IMAD.HI.U32 R4, R104, R46, RZ ;  /* 0x0000002e68047227 */ /* 0x000fe200078e00ff */
[----:B------:R-:W-:Y:S01]  /*2e40*/  ISETP.GE.AND P4, PT, R89, RZ, PT ;  /* 0x000000ff5900720c */ /* 0x000fe20003f86270 */
[----:B------:R-:W-:Y:S01]  /*2e50*/  STL [R1+0x65c], R141 ;  /* 0x00065c8d01007387 */ /* 0x000fe20000100800 */
[----:B------:R-:W-:Y:S01]  /*2e60*/  LOP3.LUT R135, R206, 0x174, RZ, 0xfc, !PT ;  /* 0x00000174ce877812 */ /* 0x000fe200078efcff */
[--C-:B------:R-:W-:Y:S01]  /*2e70*/  @!P3 IMAD.IADD R51, R51, 0x1, -R103.reuse ;  /* 0x000000013333b824 */ /* 0x100fe200078e0a67 */
[----:B------:R-:W-:Y:S01]  /*2e80*/  ISETP.GE.AND P3, PT, R134, RZ, PT ;  /* 0x000000ff8600720c */ /* 0x000fe20003f66270 */
[----:B------:R-:W-:Y:S01]  /*2e90*/  @!P6 IMAD.IADD R48, R48, 0x1, -R103 ;  /* 0x000000013030e824 */ /* 0x000fe200078e0a67 */
[----:B------:R-:W-:Y:S01]  /*2ea0*/  ISETP.GE.AND P6, PT, R85, RZ, PT ;  /* 0x000000ff5500720c */ /* 0x000fe20003fc6270 */
[----:B------:R-:W-:Y:S01]  /*2eb0*/  IMAD.HI.U32 R5, R104, R44, RZ ;  /* 0x0000002c68057227 */ /* 0x000fe200078e00ff */
[----:B------:R-:W-:Y:S01]  /*2ec0*/  IABS R85, R135 ;  /* 0x0000008700557213 */ /* 0x000fe20000000000 */
[----:B------:R1:W-:Y:S01]  /*2ed0*/  STL [R1+0x654], R137 ;  /* 0x0006548901007387 */ /* 0x0003e20000100800 */
[----:B------:R-:W-:Y:S01]  /*2ee0*/  LOP3.LUT R134, R206, 0x178, RZ, 0xfc, !PT ;  /* 0x00000178ce867812 */ /* 0x000fe200078efcff */
[----:B------:R-:W-:-:S02]  /*2ef0*/  IMAD.MOV R4, RZ, RZ, -R4 ;  /* 0x000000ffff047224 */ /* 0x000fc400078e0a04 */
[----:B------:R-:W-:Y:S01]  /*2f00*/  IMAD.MOV R5, RZ, RZ, -R5 ;  /* 0x000000ffff057224 */ /* 0x000fe200078e0a05 */
[----:B------:R-:W-:Y:S01]  /*2f10*/  IABS R89, R134 ;  /* 0x0000008600597213 */ /* 0x000fe20000000000 */
[----:B------:R-:W-:Y:S01]  /*2f20*/  IMAD R46, R103, R4, R46 ;  /* 0x00000004672e7224 */ /* 0x000fe200078e022e */
[----:B------:R-:W-:Y:S01]  /*2f30*/  STL [R1+0x58c], R153 ;  /* 0x00058c9901007387 */ /* 0x000fe20000100800 */
[----:B------:R-:W-:Y:S01]  /*2f40*/  @!P2 IMAD.IADD R47, R47, 0x1, -R103 ;  /* 0x000000012f2fa824 */ /* 0x000fe200078e0a67 */
[C---:B------:R-:W-:Y:S01]  /*2f50*/  ISETP.GT.U32.AND P2, PT, R103.reuse, R50, PT ;  /* 0x000000326700720c */ /* 0x040fe20003f44070 */
[C---:B------:R-:W-:Y:S01]  /*2f60*/  IMAD R44, R103.reuse, R5, R44 ;  /* 0x00000005672c7224 */ /* 0x040fe200078e022c */
[----:B------:R-:W-:Y:S01]  /*2f70*/  STL [R1+0x4bc], R116 ;  /* 0x0004bc7401007387 */ /* 0x000fe20000100800 */
[----:B------:R-:W-:Y:S01]  /*2f80*/  @!P5 IMAD.MOV R55, RZ, RZ, -R55 ;  /* 0x000000ffff37d224 */ /* 0x000fe200078e0a37 */
[C---:B------:R-:W-:Y:S01]  /*2f90*/  ISETP.GT.U32.AND P5, PT, R103.reuse, R47, PT ;  /* 0x0000002f6700720c */ /* 0x040fe20003fa4070 */
[----:B------:R-:W-:Y:S01]  /*2fa0*/  @!P4 IMAD.MOV R52, RZ, RZ, -R52 ;  /* 0x000000ffff34c224 */ /* 0x000fe200078e0a34 */
[C---:B------:R-:W-:Y:S01]  /*2fb0*/  ISETP.GT.U32.AND P4, PT, R103.reuse, R46, PT ;  /* 0x0000002e6700720c */ /* 0x040fe20003f84070 */
[----:B------:R-:W-:Y:S01]  /*2fc0*/  @!P3 IMAD.MOV R54, RZ, RZ, -R54 ;  /* 0x000000ffff36b224 */ /* 0x000fe200078e0a36 */
[C---:B------:R-:W-:Y:S01]  /*2fd0*/  ISETP.GT.U32.AND P3, PT, R103.reuse, R48, PT ;  /* 0x000000306700720c */ /* 0x040fe20003f64070 */
[----:B------:R-:W-:Y:S01]  /*2fe0*/  @!P6 IMAD.MOV R51, RZ, RZ, -R51 ;  /* 0x000000ffff33e224 */ /* 0x000fe200078e0a33 */
[C---:B------:R-:W-:Y:S01]  /*2ff0*/  ISETP.GT.U32.AND P6, PT, R103.reuse, R44, PT ;  /* 0x0000002c6700720c */ /* 0x040fe20003fc4070 */
[----:B------:R-:W-:Y:S01]  /*3000*/  IMAD.HI.U32 R7, R104, R42, RZ ;  /* 0x0000002a68077227 */ /* 0x000fe200078e00ff */
[----:B------:R1:W-:Y:S03]  /*3010*/  STL [R1+0x588], R126 ;  /* 0x0005887e01007387 */ /* 0x0003e60000100800 */
[--C-:B------:R-:W-:Y:S01]  /*3020*/  @!P2 IMAD.IADD R50, R50, 0x1, -R103.reuse ;  /* 0x000000013232a824 */ /* 0x100fe200078e0a67 */
[----:B------:R-:W-:Y:S01]  /*3030*/  ISETP.GT.U32.AND P2, PT, R103, R43, PT ;  /* 0x0000002b6700720c */ /* 0x000fe20003f44070 */
[--C-:B------:R-:W-:Y:S01]  /*3040*/  @!P5 IMAD.IADD R47, R47, 0x1, -R103.reuse ;  /* 0x000000012f2fd824 */ /* 0x100fe200078e0a67 */
[----:B------:R-:W-:Y:S01]  /*3050*/  ISETP.GE.AND P5, PT, R131, RZ, PT ;  /* 0x000000ff8300720c */ /* 0x000fe20003fa6270 */
[--C-:B------:R-:W-:Y:S01]  /*3060*/  @!P4 IMAD.IADD R46, R46, 0x1, -R103.reuse ;  /* 0x000000012e2ec824 */ /* 0x100fe200078e0a67 */
[----:B------:R-:W-:Y:S01]  /*3070*/  ISETP.GE.AND P4, PT, R128, RZ, PT ;  /* 0x000000ff8000720c */ /* 0x000fe20003f86270 */
[--C-:B------:R-:W-:Y:S01]  /*3080*/  @!P3 IMAD.IADD R48, R48, 0x1, -R103.reuse ;  /* 0x000000013030b824 */ /* 0x100fe200078e0a67 */
[----:B------:R-:W-:Y:S01]  /*3090*/  ISETP.GE.AND P3, PT, R163, RZ, PT ;  /* 0x000000ffa300720c */ /* 0x000fe20003f66270 */
[----:B------:R-:W-:Y:S01]  /*30a0*/  @!P6 IMAD.IADD R44, R44, 0x1, -R103 ;  /* 0x000000012c2ce824 */ /* 0x000fe200078e0a67 */
[C---:B------:R-:W-:Y:S01]  /*30b0*/  ISETP.GT.U32.AND P6, PT, R103.reuse, R46, PT ;  /* 0x0000002e6700720c */ /* 0x040fe20003fc4070 */
[----:B------:R-:W-:Y:S01]  /*30c0*/  IMAD.MOV R7, RZ, RZ, -R7 ;  /* 0x000000ffff077224 */ /* 0x000fe200078e0a07 */
[----:B------:R-:W-:Y:S01]  /*30d0*/  LOP3.LUT R131, R206, 0x17c, RZ, 0xfc, !PT ;  /* 0x0000017cce837812 */ /* 0x000fe200078efcff */
[----:B------:R-:W-:Y:S01]  /*30e0*/  IMAD.HI.U32 R8, R104, R40, RZ ;  /* 0x0000002868087227 */ /* 0x000fe200078e00ff */
[----:B------:R-:W-:Y:S01]  /*30f0*/  LOP3.LUT R128, R206, 0x180, RZ, 0xfc, !PT ;  /* 0x00000180ce807812 */ /* 0x000fe200078efcff */
[----:B------:R-:W-:Y:S02]  /*3100*/  STL [R1+0x584], R144 ;  /* 0x0005849001007387 */ /* 0x000fe40000100800 */
[----:B------:R-:W-:-:S02]  /*3110*/  IMAD R42, R103, R7, R42 ;  /* 0x00000007672a7224 */ /* 0x000fc400078e022a */
[--C-:B------:R-:W-:Y:S01]  /*3120*/  @!P2 IMAD.IADD R43, R43, 0x1, -R103.reuse ;  /* 0x000000012b2ba824 */ /* 0x100fe200078e0a67 */
[C---:B------:R-:W-:Y:S01]  /*3130*/  ISETP.GT.U32.AND P2, PT, R103.reuse, R44, PT ;  /* 0x0000002c6700720c */ /* 0x040fe20003f44070 */
[----:B------:R-:W-:Y:S01]  /*3140*/  @!P5 IMAD.MOV R48, RZ, RZ, -R48 ;  /* 0x000000ffff30d224 */ /* 0x000fe200078e0a30 */
[C---:B------:R-:W-:Y:S01]  /*3150*/  ISETP.GT.U32.AND P5, PT, R103.reuse, R42, PT ;  /* 0x0000002a6700720c */ /* 0x040fe20003fa4070 */
[----:B------:R-:W-:Y:S01]  /*3160*/  IMAD.HI.U32 R4, R104, R39, RZ ;  /* 0x0000002768047227 */ /* 0x000fe200078e00ff */
[----:B------:R2:W-:Y:S03]  /*3170*/  STL [R1+0x580], R122 ;  /* 0x0005807a01007387 */ /* 0x0005e60000100800 */
[----:B------:R-:W-:Y:S01]  /*3180*/  @!P3 IMAD.MOV R50, RZ, RZ, -R50 ;  /* 0x000000ffff32b224 */ /* 0x000fe200078e0a32 */
[----:B------:R-:W-:Y:S01]  /*3190*/  ISETP.GT.U32.AND P3, PT, R103, R43, PT ;  /* 0x0000002b6700720c */ /* 0x000fe20003f64070 */
[----:B------:R-:W-:Y:S01]  /*31a0*/  @!P6 IMAD.IADD R46, R46, 0x1, -R103 ;  /* 0x000000012e2ee824 */ /* 0x000fe200078e0a67 */
[----:B------:R-:W-:Y:S01]  /*31b0*/  ISETP.GE.AND P6, PT, R127, RZ, PT ;  /* 0x000000ff7f00720c */ /* 0x000fe20003fc6270 */
[----:B------:R-:W-:Y:S01]  /*31c0*/  IMAD.MOV R8, RZ, RZ, -R8 ;  /* 0x000000ffff087224 */ /* 0x000fe200078e0a08 */
[----:B-1----:R-:W-:Y:S01]  /*31d0*/  LOP3.LUT R127, R206, 0x184, RZ, 0xfc, !PT ;  /* 0x00000184ce7f7812 */ /* 0x002fe200078efcff */
[----:B------:R-:W-:Y:S01]  /*31e0*/  IMAD.MOV R4, RZ, RZ, -R4 ;  /* 0x000000ffff047224 */ /* 0x000fe200078e0a04 */
[----:B------:R-:W-:Y:S01]  /*31f0*/  STL [R1+0x57c], R149 ;  /* 0x00057c9501007387 */ /* 0x000fe20000100800 */
[----:B------:R-:W-:-:S02]  /*3200*/  IMAD R40, R103, R8, R40 ;  /* 0x0000000867287224 */ /* 0x000fc400078e0228 */
[C---:B------:R-:W-:Y:S01]  /*3210*/  IMAD R39, R103.reuse, R4, R39 ;  /* 0x0000000467277224 */ /* 0x040fe200078e0227 */
[----:B------:R1:W-:Y:S01]  /*3220*/  STL [R1+0x578], R145 ;  /* 0x0005789101007387 */ /* 0x0003e20000100800 */
[----:B------:R-:W-:Y:S01]  /*3230*/  @!P4 IMAD.MOV R47, RZ, RZ, -R47 ;  /* 0x000000ffff2fc224 */ /* 0x000fe200078e0a2f */
[C---:B------:R-:W-:Y:S01]  /*3240*/  ISETP.GT.U32.AND P4, PT, R103.reuse, R40, PT ;  /* 0x000000286700720c */ /* 0x040fe20003f84070 */
[--C-:B------:R-:W-:Y:S01]  /*3250*/  @!P2 IMAD.IADD R44, R44, 0x1, -R103.reuse ;  /* 0x000000012c2ca824 */ /* 0x100fe200078e0a67 */
[----:B------:R-:W-:Y:S01]  /*3260*/  ISETP.GT.U32.AND P2, PT, R103, R39, PT ;  /* 0x000000276700720c */ /* 0x000fe20003f44070 */
[--C-:B------:R-:W-:Y:S01]  /*3270*/  @!P5 IMAD.IADD R42, R42, 0x1, -R103.reuse ;  /* 0x000000012a2ad824 */ /* 0x100fe200078e0a67 */
[----:B------:R-:W-:Y:S01]  /*3280*/  ISETP.GE.AND P5, PT, R101, RZ, PT ;  /* 0x000000ff6500720c */ /* 0x000fe20003fa6270 */
[----:B------:R-:W-:Y:S01]  /*3290*/  IMAD.HI.U32 R5, R104, R38, RZ ;  /* 0x0000002668057227 */ /* 0x000fe200078e00ff */
[----:B--2---:R-:W-:Y:S01]  /*32a0*/  IABS R101, R128 ;  /* 0x0000008000657213 */ /* 0x004fe20000000000 */
[----:B------:R2:W-:Y:S02]  /*32b0*/  STL [R1+0x574], R143 ;  /* 0x0005748f01007387 */ /* 0x0005e40000100800 */
[----:B------:R-:W-:Y:S01]  /*32c0*/  @!P3 IMAD.IADD R43, R43, 0x1, -R103 ;  /* 0x000000012b2bb824 */ /* 0x000fe200078e0a67 */
[----:B------:R-:W-:Y:S01]  /*32d0*/  ISETP.GE.AND P3, PT, R105, RZ, PT ;  /* 0x000000ff6900720c */ /* 0x000fe20003f66270 */
[----:B------:R-:W-:Y:S01]  /*32e0*/  @!P6 IMAD.MOV R46, RZ, RZ, -R46 ;  /* 0x000000ffff2ee224 */ /* 0x000fe200078e0a2e */
[C---:B------:R-:W-:Y:S01]  /*32f0*/  ISETP.GT.U32.AND P6, PT, R103.reuse, R42, PT ;  /* 0x0000002a6700720c */ /* 0x040fe20003fc4070 */
[----:B------:R-:W-:Y:S01]  /*3300*/  IMAD.MOV R5, RZ, RZ, -R5 ;  /* 0x000000ffff057224 */ /* 0x000fe200078e0a05 */
[----:B------:R-:W-:Y:S01]  /*3310*/  IABS R105, R127 ;  /* 0x0000007f00697213 */ /* 0x000fe20000000000 */
[----:B------:R-:W-:Y:S01]  /*3320*/  @!P4 IMAD.IADD R40, R40, 0x1, -R103 ;  /* 0x000000012828c824 */ /* 0x000fe200078e0a67 */
[----:B------:R-:W-:Y:S01]  /*3330*/  STL [R1+0x660], R112 ;  /* 0x0006607001007387 */ /* 0x000fe20000100800 */
[----:B------:R-:W-:-:S02]  /*3340*/  IMAD R38, R103, R5, R38 ;  /* 0x0000000567267224 */ /* 0x000fc400078e0226 */
[----:B------:R-:W-:Y:S01]  /*3350*/  @!P2 IMAD.IADD R39, R39, 0x1, -R103 ;  /* 0x000000012727a824 */ /* 0x000fe200078e0a67 */
[C---:B------:R-:W-:Y:S01]  /*3360*/  ISETP.GT.U32.AND P4, PT, R103.reuse, R40, PT ;  /* 0x000000286700720c */ /* 0x040fe20003f84070 */
[----:B------:R-:W-:Y:S01]  /*3370*/  @!P5 IMAD.MOV R43, RZ, RZ, -R43 ;  /* 0x000000ffff2bd224 */ /* 0x000fe200078e0a2b */
[----:B------:R-:W-:Y:S01]  /*3380*/  ISETP.GT.U32.AND P5, PT, R103, R38, PT ;  /* 0x000000266700720c */ /* 0x000fe20003fa4070 */
[----:B------:R-:W-:Y:S01]  /*3390*/  @!P3 IMAD.MOV R44, RZ, RZ, -R44 ;  /* 0x000000ffff2cb224 */ /* 0x000fe200078e0a2c */
[----:B------:R-:W-:Y:S01]  /*33a0*/  ISETP.GE.AND P3, PT, R97, RZ, PT ;  /* 0x000000ff6100720c */ /* 0x000fe20003f66270 */
[----:B------:R-:W-:Y:S01]  /*33b0*/  @!P6 IMAD.IADD R42, R42, 0x1, -R103 ;  /* 0x000000012a2ae824 */ /* 0x000fe200078e0a67 */
[C---:B------:R-:W-:Y:S01]  /*33c0*/  ISETP.GT.U32.AND P2, PT, R103.reuse, R39, PT ;  /* 0x000000276700720c */ /* 0x040fe20003f44070 */
[----:B------:R-:W-:Y:S01]  /*33d0*/  IMAD.HI.U32 R7, R104, R35, RZ ;  /* 0x0000002368077227 */ /* 0x000fe200078e00ff */
[----:B------:R-:W-:Y:S01]  /*33e0*/  ISETP.GT.U32.AND P6, PT, R103, R36, PT ;  /* 0x000000246700720c */ /* 0x000fe20003fc4070 */
[----:B------:R-:W-:Y:S01]  /*33f0*/  STL [R1+0x67c], R142 ;  /* 0x00067c8e01007387 */ /* 0x000fe20000100800 */
[----:B---3--:R-:W-:Y:S01]  /*3400*/  IABS R97, R131 ;  /* 0x0000008300617213 */ /* 0x008fe20000000000 */
[----:B------:R-:W-:-:S02]  /*3410*/  IMAD.MOV R10, RZ, RZ, -R7 ;  /* 0x000000ffff0a7224 */ /* 0x000fc400078e0a07 */
[----:B------:R-:W-:Y:S01]  /*3420*/  IMAD.HI.U32 R4, R104, R32, RZ ;  /* 0x0000002068047227 */ /* 0x000fe200078e00ff */
[----:B------:R3:W-:Y:S03]  /*3430*/  STL [R1+0x678], R136 ;  /* 0x0006788801007387 */ /* 0x0007e60000100800 */
[----:B------:R-:W-:Y:S01]  /*3440*/  IMAD R35, R103, R10, R35 ;  /* 0x0000000a67237224 */ /* 0x000fe200078e0223 */
[----:B------:R1:W-:Y:S01]  /*3450*/  STL [R1+0x674], R157 ;  /* 0x0006749d01007387 */ /* 0x0003e20000100800 */
[--C-:B------:R-:W-:Y:S01]  /*3460*/  @!P5 IMAD.IADD R38, R38, 0x1, -R103.reuse ;  /* 0x000000012626d824 */ /* 0x100fe200078e0a67 */
[----:B------:R-:W-:Y:S01]  /*3470*/  ISETP.GE.AND P5, PT, R93, RZ, PT ;  /* 0x000000ff5d00720c */ /* 0x000fe20003fa6270 */
[--C-:B------:R-:W-:Y:S01]  /*3480*/  @!P4 IMAD.IADD R40, R40, 0x1, -R103.reuse ;  /* 0x000000012828c824 */ /* 0x100fe200078e0a67 */
[----:B------:R-:W-:Y:S01]  /*3490*/  ISETP.GE.AND P4, PT, R162, RZ, PT ;  /* 0x000000ffa200720c */ /* 0x000fe20003f86270 */
[--C-:B------:R-:W-:Y:S01]  /*34a0*/  @!P2 IMAD.IADD R39, R39, 0x1, -R103.reuse ;  /* 0x000000012727a824 */ /* 0x100fe200078e0a67 */
[C---:B------:R-:W-:Y:S01]  /*34b0*/  ISETP.GT.U32.AND P2, PT, R103.reuse, R35, PT ;  /* 0x000000236700720c */ /* 0x040fe20003f44070 */
[----:B------:R-:W-:Y:S01]  /*34c0*/  @!P6 IMAD.IADD R36, R36, 0x1, -R103 ;  /* 0x000000012424e824 */ /* 0x000fe200078e0a67 */
[----:B------:R-:W-:Y:S01]  /*34d0*/  STL [R1+0x670], R110 ;  /* 0x0006706e01007387 */ /* 0x000fe20000100800 */
[----:B------:R-:W-:Y:S01]  /*34e0*/  @!P3 IMAD.MOV R42, RZ, RZ, -R42 ;  /* 0x000000ffff2ab224 */ /* 0x000fe200078e0a2a */
[C---:B------:R-:W-:Y:S01]  /*34f0*/  ISETP.GT.U32.AND P3, PT, R103.reuse, R38, PT ;  /* 0x000000266700720c */ /* 0x040fe20003f64070 */
[C---:B------:R-:W-:Y:S01]  /*3500*/  IMAD.HI.U32 R8, R104.reuse, R34, RZ ;  /* 0x0000002268087227 */ /* 0x040fe200078e00ff */
[----:B------:R-:W-:Y:S01]  /*3510*/  ISETP.GT.U32.AND P6, PT, R103, R36, PT ;  /* 0x000000246700720c */ /* 0x000fe20003fc4070 */
[----:B------:R-:W-:Y:S02]  /*3520*/  STL [R1+0x66c], R107 ;  /* 0x00066c6b01007387 */ /* 0x000fe40000100800 */
[----:B------:R-:W-:-:S02]  /*3530*/  IMAD.HI.U32 R5, R104, R31, RZ ;  /* 0x0000001f68057227 */ /* 0x000fc400078e00ff */
[----:B------:R-:W-:Y:S02]  /*3540*/  STL [R1+0x668], R158 ;  /* 0x0006689e01007387 */ /* 0x000fe40000100800 */
[----:B------:R-:W-:Y:S02]  /*3550*/  IMAD.MOV R4, RZ, RZ, -R4 ;  /* 0x000000ffff047224 */ /* 0x000fe400078e0a04 */
[----:B------:R-:W-:Y:S01]  /*3560*/  IMAD.MOV R8, RZ, RZ, -R8 ;  /* 0x000000ffff087224 */ /* 0x000fe200078e0a08 */
[----:B------:R-:W-:Y:S01]  /*3570*/  STL [R1+0x664], R156 ;  /* 0x0006649c01007387 */ /* 0x000fe20000100800 */
[----:B------:R-:W-:Y:S02]  /*3580*/  IMAD.MOV R10, RZ, RZ, -R5 ;  /* 0x000000ffff0a7224 */ /* 0x000fe400078e0a05 */
[C---:B------:R-:W-:Y:S01]  /*3590*/  IMAD R32, R103.reuse, R4, R32 ;  /* 0x0000000467207224 */ /* 0x040fe200078e0220 */
[----:B------:R1:W-:Y:S01]  /*35a0*/  STL [R1+0x570], R132 ;  /* 0x0005708401007387 */ /* 0x0003e20000100800 */
[----:B------:R-:W-:-:S02]  /*35b0*/  IMAD R34, R103, R8, R34 ;  /* 0x0000000867227224 */ /* 0x000fc400078e0222 */
[C---:B------:R-:W-:Y:S01]  /*35c0*/  IMAD R31, R103.reuse, R10, R31 ;  /* 0x0000000a671f7224 */ /* 0x040fe200078e021f */
[----:B------:R-:W-:Y:S01]  /*35d0*/  STL [R1+0x56c], R155 ;  /* 0x00056c9b01007387 */ /* 0x000fe20000100800 */
[----:B------:R-:W-:Y:S01]  /*35e0*/  @!P5 IMAD.MOV R39, RZ, RZ, -R39 ;  /* 0x000000ffff27d224 */ /* 0x000fe200078e0a27 */
[----:B------:R-:W-:Y:S01]  /*35f0*/  ISETP.GT.U32.AND P5, PT, R103, R32, PT ;  /* 0x000000206700720c */ /* 0x000fe20003fa4070 */
[--C-:B------:R-:W-:Y:S01]  /*3600*/  @!P2 IMAD.IADD R35, R35, 0x1, -R103.reuse ;  /* 0x000000012323a824 */ /* 0x100fe200078e0a67 */
[----:B------:R-:W-:Y:S01]  /*3610*/  STL [R1+0x568], R154 ;  /* 0x0005689a01007387 */ /* 0x000fe20000100800 */
[----:B------:R-:W-:Y:S01]  /*3620*/  @!P4 IMAD.MOV R40, RZ, RZ, -R40 ;  /* 0x000000ffff28c224 */ /* 0x000fe200078e0a28 */
[C---:B------:R-:W-:Y:S01]  /*3630*/  ISETP.GT.U32.AND P4, PT, R103.reuse, R34, PT ;  /* 0x000000226700720c */ /* 0x040fe20003f84070 */
[--C-:B------:R-:W-:Y:S01]  /*3640*/  @!P3 IMAD.IADD R38, R38, 0x1, -R103.reuse ;  /* 0x000000012626b824 */ /* 0x100fe200078e0a67 */
[C---:B------:R-:W-:Y:S01]  /*3650*/  ISETP.GT.U32.AND P3, PT, R103.reuse, R31, PT ;  /* 0x0000001f6700720c */ /* 0x040fe20003f64070 */
[--C-:B------:R-:W-:Y:S01]  /*3660*/  @!P6 IMAD.IADD R36, R36, 0x1, -R103.reuse ;  /* 0x000000012424e824 */ /* 0x100fe200078e0a67 */
[----:B------:R-:W-:Y:S01]  /*3670*/  ISETP.GT.U32.AND P2, PT, R103, R35, PT ;  /* 0x000000236700720c */ /* 0x000fe20003f44070 */
[----:B------:R-:W-:Y:S01]  /*3680*/  IMAD.HI.U32 R7, R104, R28, RZ ;  /* 0x0000001c68077227 */ /* 0x000fe200078e00ff */
[----:B------:R-:W-:Y:S01]  /*3690*/  ISETP.GE.AND P6, PT, R123, RZ, PT ;  /* 0x000000ff7b00720c */ /* 0x000fe20003fc6270 */
[----:B------:R-:W-:Y:S01]  /*36a0*/  STL [R1+0x564], R152 ;  /* 0x0005649801007387 */ /* 0x000fe20000100800 */
[----:B----4-:R-:W-:Y:S01]  /*36b0*/  LOP3.LUT R123, R206, 0x188, RZ, 0xfc, !PT ;  /* 0x00000188ce7b7812 */ /* 0x010fe200078efcff */
[----:B------:R-:W-:-:S02]  /*36c0*/  @!P5 IMAD.IADD R32, R32, 0x1, -R103 ;  /* 0x000000012020d824 */ /* 0x000fc400078e0a67 */
[----:B------:R-:W-:Y:S01]  /*36d0*/  IMAD.HI.U32 R8, R104, R27, RZ ;  /* 0x0000001b68087227 */ /* 0x000fe200078e00ff */
[----:B------:R4:W-:Y:S03]  /*36e0*/  STL [R1+0x560], R139 ;  /* 0x0005608b01007387 */ /* 0x0009e60000100800 */
[--C-:B------:R-:W-:Y:S01]  /*36f0*/  @!P4 IMAD.IADD R34, R34, 0x1, -R103.reuse ;  /* 0x000000012222c824 */ /* 0x100fe200078e0a67 */
[----:B------:R-:W-:Y:S01]  /*3700*/  ISETP.GE.AND P4, PT, R115, RZ, PT ;  /* 0x000000ff7300720c */ /* 0x000fe20003f86270 */
[--C-:B------:R-:W-:Y:S01]  /*3710*/  @!P3 IMAD.IADD R31, R31, 0x1, -R103.reuse ;  /* 0x000000011f1fb824 */ /* 0x100fe200078e0a67 */
[----:B------:R-:W-:Y:S01]  /*3720*/  ISETP.GT.U32.AND P3, PT, R103, R32, PT ;  /* 0x000000206700720c */ /* 0x000fe20003f64070 */
[----:B------:R-:W-:Y:S01]  /*3730*/  @!P2 IMAD.IADD R35, R35, 0x1, -R103 ;  /* 0x000000012323a824 */ /* 0x000fe200078e0a67 */
[----:B------:R-:W-:Y:S01]  /*3740*/  ISETP.GE.AND P2, PT, R118, RZ, PT ;  /* 0x000000ff7600720c */ /* 0x000fe20003f46270 */
[----:B------:R-:W-:Y:S01]  /*3750*/  @!P6 IMAD.MOV R38, RZ, RZ, -R38 ;  /* 0x000000ffff26e224 */ /* 0x000fe200078e0a26 */
[C---:B------:R-:W-:Y:S01]  /*3760*/  ISETP.GT.U32.AND P6, PT, R103.reuse, R31, PT ;  /* 0x0000001f6700720c */ /* 0x040fe20003fc4070 */
[----:B------:R-:W-:Y:S01]  /*3770*/  IMAD.MOV R7, RZ, RZ, -R7 ;  /* 0x000000ffff077224 */ /* 0x000fe200078e0a07 */
[C---:B------:R-:W-:Y:S01]  /*3780*/  ISETP.GT.U32.AND P5, PT, R103.reuse, R34, PT ;  /* 0x000000226700720c */ /* 0x040fe20003fa4070 */
[----:B------:R-:W-:Y:S01]  /*3790*/  IMAD.MOV R8, RZ, RZ, -R8 ;  /* 0x000000ffff087224 */ /* 0x000fe200078e0a08 */
[C---:B------:R-:W-:Y:S01]  /*37a0*/  LOP3.LUT R118, R206.reuse, 0x18c, RZ, 0xfc, !PT ;  /* 0x0000018cce767812 */ /* 0x040fe200078efcff */
[C---:B------:R-:W-:Y:S01]  /*37b0*/  IMAD R28, R103.reuse, R7, R28 ;  /* 0x00000007671c7224 */ /* 0x040fe200078e021c */
[----:B------:R-:W-:Y:S01]  /*37c0*/  LOP3.LUT R115, R206, 0x190, RZ, 0xfc, !PT ;  /* 0x00000190ce737812 */ /* 0x000fe200078efcff */
[C---:B------:R-:W-:Y:S01]  /*37d0*/  IMAD R27, R103.reuse, R8, R27 ;  /* 0x00000008671b7224 */ /* 0x040fe200078e021b */
[----:B------:R-:W-:Y:S01]  /*37e0*/  STL [R1+0x55c], R151 ;  /* 0x00055c9701007387 */ /* 0x000fe20000100800 */
[----:B------:R-:W-:Y:S01]  /*37f0*/  @!P4 IMAD.MOV R35, RZ, RZ, -R35 ;  /* 0x000000ffff23c224 */ /* 0x000fe200078e0a23 */
[C---:B------:R-:W-:Y:S01]  /*3800*/  ISETP.GT.U32.AND P4, PT, R103.reuse, R30, PT ;  /* 0x0000001e6700720c */ /* 0x040fe20003f84070 */
[--C-:B------:R-:W-:Y:S01]  /*3810*/  @!P3 IMAD.IADD R32, R32, 0x1, -R103.reuse ;  /* 0x000000012020b824 */ /* 0x100fe200078e0a67 */
[----:B------:R-:W-:Y:S01]  /*3820*/  ISETP.GT.U32.AND P3, PT, R103, R28, PT ;  /* 0x0000001c6700720c */ /* 0x000fe20003f64070 */
[----:B------:R-:W-:Y:S01]  /*3830*/  @!P2 IMAD.MOV R36, RZ, RZ, -R36 ;  /* 0x000000ffff24a224 */ /* 0x000fe200078e0a24 */
[----:B------:R-:W-:Y:S01]  /*3840*/  ISETP.GE.AND P2, PT, R113, RZ, PT ;  /* 0x000000ff7100720c */ /* 0x000fe20003f46270 */
[--C-:B------:R-:W-:Y:S01]  /*3850*/  @!P6 IMAD.IADD R31, R31, 0x1, -R103.reuse ;  /* 0x000000011f1fe824 */ /* 0x100fe200078e0a67 */
[----:B------:R-:W-:Y:S01]  /*3860*/  ISETP.GT.U32.AND P6, PT, R103, R27, PT ;  /* 0x0000001b6700720c */ /* 0x000fe20003fc4070 */
[--C-:B------:R-:W-:Y:S01]  /*3870*/  @!P5 IMAD.IADD R34, R34, 0x1, -R103.reuse ;  /* 0x000000012222d824 */ /* 0x100fe200078e0a67 */
[----:B------:R-:W-:Y:S01]  /*3880*/  ISETP.GE.AND P5, PT, R109, RZ, PT ;  /* 0x000000ff6d00720c */ /* 0x000fe20003fa6270 */
[----:B------:R-:W-:Y:S01]  /*3890*/  IMAD.HI.U32 R4, R104, R26, RZ ;  /* 0x0000001a68047227 */ /* 0x000fe200078e00ff */
[----:B------:R-:W-:Y:S01]  /*38a0*/  IABS R109, R118 ;  /* 0x00000076006d7213 */ /* 0x000fe20000000000 */
[----:B------:R1:W-:Y:S01]  /*38b0*/  STL [R1+0x558], R140 ;  /* 0x0005588c01007387 */ /* 0x0003e20000100800 */
[----:B------:R-:W-:Y:S01]  /*38c0*/  IABS R113, R115 ;  /* 0x0000007300717213 */ /* 0x000fe20000000000 */
[--C-:B------:R-:W-:Y:S01]  /*38d0*/  @!P4 IMAD.IADD R30, R30, 0x1, -R103.reuse ;  /* 0x000000011e1ec824 */ /* 0x100fe200078e0a67 */
[----:B------:R-:W-:Y:S01]  /*38e0*/  ISETP.GE.AND P4, PT, R150, RZ, PT ;  /* 0x000000ff9600720c */ /* 0x000fe20003f86270 */
[--C-:B------:R-:W-:Y:S01]  /*38f0*/  @!P3 IMAD.IADD R28, R28, 0x1, -R103.reuse ;  /* 0x000000011c1cb824 */ /* 0x100fe200078e0a67 */
[----:B------:R-:W-:Y:S01]  /*3900*/  LOP3.LUT R150, R206, 0x194, RZ, 0xfc, !PT ;  /* 0x00000194ce967812 */ /* 0x000fe200078efcff */
[----:B------:R-:W-:Y:S01]  /*3910*/  @!P2 IMAD.MOV R34, RZ, RZ, -R34 ;  /* 0x000000ffff22a224 */ /* 0x000fe200078e0a22 */
[----:B------:R-:W-:Y:S01]  /*3920*/  ISETP.GT.U32.AND P3, PT, R103, R30, PT ;  /* 0x0000001e6700720c */ /* 0x000fe20003f64070 */
[----:B------:R-:W-:Y:S01]  /*3930*/  @!P6 IMAD.IADD R27, R27, 0x1, -R103 ;  /* 0x000000011b1be824 */ /* 0x000fe200078e0a67 */
[C---:B------:R-:W-:Y:S01]  /*3940*/  ISETP.GT.U32.AND P2, PT, R103.reuse, R28, PT ;  /* 0x0000001c6700720c */ /* 0x040fe20003f44070 */
[C---:B------:R-:W-:Y:S01]  /*3950*/  IMAD.HI.U32 R5, R104.reuse, R24, RZ ;  /* 0x0000001868057227 */ /* 0x040fe200078e00ff */
[----:B------:R1:W-:Y:S02]  /*3960*/  STL [R1+0x554], R138 ;  /* 0x0005548a01007387 */ /* 0x0003e40000100800 */
[----:B------:R-:W-:Y:S01]  /*3970*/  ISETP.GT.U32.AND P6, PT, R103, R27, PT ;  /* 0x0000001b6700720c */ /* 0x000fe20003fc4070 */
[----:B------:R-:W-:Y:S01]  /*3980*/  IMAD.HI.U32 R7, R104, R22, RZ ;  /* 0x0000001668077227 */ /* 0x000fe200078e00ff */
[----:B------:R-:W-:Y:S03]  /*3990*/  STL [R1+0x550], R120 ;  /* 0x0005507801007387 */ /* 0x000fe60000100800 */
[----:B------:R-:W-:Y:S01]  /*39a0*/  IMAD.MOV R4, RZ, RZ, -R4 ;  /* 0x000000ffff047224 */ /* 0x000fe200078e0a04 */
[----:B------:R1:W-:Y:S01]  /*39b0*/  STL [R1+0x54c], R135 ;  /* 0x00054c8701007387 */ /* 0x0003e20000100800 */
[----:B------:R-:W-:-:S02]  /*39c0*/  IMAD.MOV R5, RZ, RZ, -R5 ;  /* 0x000000ffff057224 */ /* 0x000fc400078e0a05 */
[----:B------:R-:W-:Y:S01]  /*39d0*/  IMAD.MOV R7, RZ, RZ, -R7 ;  /* 0x000000ffff077224 */ /* 0x000fe200078e0a07 */
[----:B------:R-:W-:Y:S01]  /*39e0*/  STL [R1+0x548], R134 ;  /* 0x0005488601007387 */ /* 0x000fe20000100800 */
[C---:B------:R-:W-:Y:S02]  /*39f0*/  IMAD R26, R103.reuse, R4, R26 ;  /* 0x00000004671a7224 */ /* 0x040fe400078e021a */
[C---:B------:R-:W-:Y:S01]  /*3a00*/  IMAD R24, R103.reuse, R5, R24 ;  /* 0x0000000567187224 */ /* 0x040fe200078e0218 */
[----:B------:R1:W-:Y:S01]  /*3a10*/  STL [R1+0x544], R131 ;  /* 0x0005448301007387 */ /* 0x0003e20000100800 */
[C---:B------:R-:W-:Y:S02]  /*3a20*/  IMAD R22, R103.reuse, R7, R22 ;  /* 0x0000000767167224 */ /* 0x040fe400078e0216 */
[----:B------:R-:W-:Y:S01]  /*3a30*/  @!P5 IMAD.MOV R32, RZ, RZ, -R32 ;  /* 0x000000ffff20d224 */ /* 0x000fe200078e0a20 */
[C---:B------:R-:W-:Y:S01]  /*3a40*/  ISETP.GT.U32.AND P5, PT, R103.reuse, R26, PT ;  /* 0x0000001a6700720c */ /* 0x040fe20003fa4070 */
[----:B------:R-:W-:Y:S01]  /*3a50*/  @!P4 IMAD.MOV R31, RZ, RZ, -R31 ;  /* 0x000000ffff1fc224 */ /* 0x000fe200078e0a1f */
[C---:B------:R-:W-:Y:S01]  /*3a60*/  ISETP.GT.U32.AND P4, PT, R103.reuse, R24, PT ;  /* 0x000000186700720c */ /* 0x040fe20003f84070 */
[--C-:B------:R-:W-:Y:S01]  /*3a70*/  @!P3 IMAD.IADD R30, R30, 0x1, -R103.reuse ;  /* 0x000000011e1eb824 */ /* 0x100fe200078e0a67 */
[C---:B------:R-:W-:Y:S01]  /*3a80*/  ISETP.GT.U32.AND P3, PT, R103.reuse, R23, PT ;  /* 0x000000176700720c */ /* 0x040fe20003f64070 */
[--C-:B------:R-:W-:Y:S01]  /*3a90*/  @!P2 IMAD.IADD R28, R28, 0x1, -R103.reuse ;  /* 0x000000011c1ca824 */ /* 0x100fe200078e0a67 */
[----:B------:R-:W-:Y:S01]  /*3aa0*/  ISETP.GT.U32.AND P2, PT, R103, R22, PT ;  /* 0x000000166700720c */ /* 0x000fe20003f44070 */
[--C-:B------:R-:W-:Y:S01]  /*3ab0*/  @!P6 IMAD.IADD R27, R27, 0x1, -R103.reuse ;  /* 0x000000011b1be824 */ /* 0x100fe200078e0a67 */
[----:B------:R-:W-:Y:S01]  /*3ac0*/  ISETP.GE.AND P6, PT, R148, RZ, PT ;  /* 0x000000ff9400720c */ /* 0x000fe20003fc6270 */
[----:B------:R-:W-:Y:S01]  /*3ad0*/  IMAD.HI.U32 R8, R104, R20, RZ ;  /* 0x0000001468087227 */ /* 0x000fe200078e00ff */
[----:B------:R-:W-:Y:S01]  /*3ae0*/  LOP3.LUT R148, R206, 0x198, RZ, 0xfc, !PT ;  /* 0x00000198ce947812 */ /* 0x000fe200078efcff */
[----:B------:R-:W-:Y:S02]  /*3af0*/  STL [R1+0x540], R128 ;  /* 0x0005408001007387 */ /* 0x000fe40000100800 */
[--C-:B------:R-:W-:Y:S01]  /*3b00*/  @!P5 IMAD.IADD R26, R26, 0x1, -R103.reuse ;  /* 0x000000011a1ad824 */ /* 0x100fe200078e0a67 */
[----:B------:R-:W-:Y:S01]  /*3b10*/  ISETP.GE.AND P5, PT, R121, RZ, PT ;  /* 0x000000ff7900720c */ /* 0x000fe20003fa6270 */
[--C-:B------:R-:W-:Y:S01]  /*3b20*/  @!P4 IMAD.IADD R24, R24, 0x1, -R103.reuse ;  /* 0x000000011818c824 */ /* 0x100fe200078e0a67 */
[----:B------:R-:W-:Y:S01]  /*3b30*/  ISETP.GE.AND P4, PT, R114, RZ, PT ;  /* 0x000000ff7200720c */ /* 0x000fe20003f86270 */
[--C-:B------:R-:W-:Y:S01]  /*3b40*/  @!P3 IMAD.IADD R23, R23, 0x1, -R103.reuse ;  /* 0x000000011717b824 */ /* 0x100fe200078e0a67 */
[C---:B------:R-:W-:Y:S01]  /*3b50*/  ISETP.GT.U32.AND P3, PT, R103.reuse, R26, PT ;  /* 0x0000001a6700720c */ /* 0x040fe20003f64070 */
[----:B------:R-:W-:Y:S01]  /*3b60*/  @!P2 IMAD.IADD R22, R22, 0x1, -R103 ;  /* 0x000000011616a824 */ /* 0x000fe200078e0a67 */
[C---:B------:R-:W-:Y:S01]  /*3b70*/  ISETP.GT.U32.AND P2, PT, R103.reuse, R24, PT ;  /* 0x000000186700720c */ /* 0x040fe20003f44070 */
[----:B------:R-:W-:Y:S01]  /*3b80*/  @!P6 IMAD.MOV R30, RZ, RZ, -R30 ;  /* 0x000000ffff1ee224 */ /* 0x000fe200078e0a1e */
[----:B------:R-:W-:Y:S01]  /*3b90*/  LOP3.LUT R114, R206, 0x19c, RZ, 0xfc, !PT ;  /* 0x0000019cce727812 */ /* 0x000fe200078efcff */
[----:B------:R-:W-:Y:S01]  /*3ba0*/  IMAD.MOV R8, RZ, RZ, -R8 ;  /* 0x000000ffff087224 */ /* 0x000fe200078e0a08 */
[----:B------:R-:W-:Y:S01]  /*3bb0*/  ISETP.GT.U32.AND P6, PT, R103, R22, PT ;  /* 0x000000166700720c */ /* 0x000fe20003fc4070 */
[C---:B------:R-:W-:Y:S01]  /*3bc0*/  IMAD.HI.U32 R4, R104.reuse, R19, RZ ;  /* 0x0000001368047227 */ /* 0x040fe200078e00ff */
[----:B------:R-:W-:Y:S01]  /*3bd0*/  IABS R121, R148 ;  /* 0x0000009400797213 */ /* 0x000fe20000000000 */
[----:B------:R-:W-:Y:S02]  /*3be0*/  STL [R1+0x53c], R127 ;  /* 0x00053c7f01007387 */ /* 0x000fe40000100800 */
[----:B------:R-:W-:-:S02]  /*3bf0*/  IMAD.HI.U32 R5, R104, R18, RZ ;  /* 0x0000001268057227 */ /* 0x000fc400078e00ff */
[----:B------:R-:W-:Y:S02]  /*3c00*/  STL [R1+0x538], R123 ;  /* 0x0005387b01007387 */ /* 0x000fe40000100800 */
[C---:B------:R-:W-:Y:S02]  /*3c10*/  IMAD R20, R103.reuse, R8, R20 ;  /* 0x0000000867147224 */ /* 0x040fe400078e0214 */
[----:B------:R-:W-:Y:S01]  /*3c20*/  IMAD.MOV R4, RZ, RZ, -R4 ;  /* 0x000000ffff047224 */ /* 0x000fe200078e0a04 */
[----:B------:R-:W-:Y:S01]  /*3c30*/  STL [R1+0x534], R118 ;  /* 0x0005347601007387 */ /* 0x000fe20000100800 */
[----:B------:R-:W-:Y:S02]  /*3c40*/  IMAD.MOV R5, RZ, RZ, -R5 ;  /* 0x000000ffff057224 */ /* 0x000fe400078e0a05 */
[----:B------:R-:W-:Y:S01]  /*3c50*/  @!P5 IMAD.MOV R28, RZ, RZ, -R28 ;  /* 0x000000ffff1cd224 */ /* 0x000fe200078e0a1c */
[C---:B------:R-:W-:Y:S01]  /*3c60*/  ISETP.GT.U32.AND P5, PT, R103.reuse, R23, PT ;  /* 0x000000176700720c */ /* 0x040fe20003fa4070 */
[C---:B------:R-:W-:Y:S01]  /*3c70*/  IMAD R19, R103.reuse, R4, R19 ;  /* 0x0000000467137224 */ /* 0x040fe200078e0213 */
[----:B------:R-:W-:Y:S01]  /*3c80*/  STL [R1+0x530], R115 ;  /* 0x0005307301007387 */ /* 0x000fe20000100800 */
[----:B------:R-:W-:-:S02]  /*3c90*/  IMAD R18, R103, R5, R18 ;  /* 0x0000000567127224 */ /* 0x000fc400078e0212 */
[----:B------:R-:W-:Y:S01]  /*3ca0*/  @!P3 IMAD.IADD R26, R26, 0x1, -R103 ;  /* 0x000000011a1ab824 */ /* 0x000fe200078e0a67 */
[----:B------:R-:W-:Y:S01]  /*3cb0*/  ISETP.GT.U32.AND P3, PT, R103, R20, PT ;  /* 0x000000146700720c */ /* 0x000fe20003f64070 */
[----:B------:R-:W-:Y:S01]  /*3cc0*/  @!P4 IMAD.MOV R27, RZ, RZ, -R27 ;  /* 0x000000ffff1bc224 */ /* 0x000fe200078e0a1b */
[----:B------:R-:W-:Y:S01]  /*3cd0*/  ISETP.GE.AND P4, PT, R117, RZ, PT ;  /* 0x000000ff7500720c */ /* 0x000fe20003f86270 */
[--C-:B------:R-:W-:Y:S01]  /*3ce0*/  @!P2 IMAD.IADD R24, R24, 0x1, -R103.reuse ;  /* 0x000000011818a824 */ /* 0x100fe200078e0a67 */
[C---:B------:R-:W-:Y:S01]  /*3cf0*/  ISETP.GT.U32.AND P2, PT, R103.reuse, R19, PT ;  /* 0x000000136700720c */ /* 0x040fe20003f44070 */
[--C-:B------:R-:W-:Y:S01]  /*3d00*/  @!P6 IMAD.IADD R22, R22, 0x1, -R103.reuse ;  /* 0x000000011616e824 */ /* 0x100fe200078e0a67 */
[----:B------:R-:W-:Y:S01]  /*3d10*/  ISETP.GT.U32.AND P6, PT, R103, R18, PT ;  /* 0x000000126700720c */ /* 0x000fe20003fc4070 */
[--C-:B------:R-:W-:Y:S01]  /*3d20*/  @!P5 IMAD.IADD R23, R23, 0x1, -R103.reuse ;  /* 0x000000011717d824 */ /* 0x100fe200078e0a67 */
[----:B------:R-:W-:Y:S01]  /*3d30*/  ISETP.GE.AND P5, PT, R125, RZ, PT ;  /* 0x000000ff7d00720c */ /* 0x000fe20003fa6270 */
[----:B------:R-:W-:Y:S01]  /*3d40*/  IMAD.HI.U32 R7, R104, R15, RZ ;  /* 0x0000000f68077227 */ /* 0x000fe200078e00ff */
[----:B------:R-:W-:Y:S01]  /*3d50*/  IABS R117, R150 ;  /* 0x0000009600757213 */ /* 0x000fe20000000000 */
[----:B------:R-:W-:Y:S01]  /*3d60*/  STL [R1+0x52c], R150 ;  /* 0x00052c9601007387 */ /* 0x000fe20000100800 */
[----:B------:R-:W-:Y:S01]  /*3d70*/  IABS R125, R114 ;  /* 0x00000072007d7213 */ /* 0x000fe20000000000 */
[--C-:B------:R-:W-:Y:S01]  /*3d80*/  @!P3 IMAD.IADD R20, R20, 0x1, -R103.reuse ;  /* 0x000000011414b824 */ /* 0x100fe200078e0a67 */
[----:B------:R-:W-:Y:S01]  /*3d90*/  ISETP.GE.AND P3, PT, R161, RZ, PT ;  /* 0x000000ffa100720c */ /* 0x000fe20003f66270 */
[----:B------:R-:W-:Y:S01]  /*3da0*/  @!P4 IMAD.MOV R26, RZ, RZ, -R26 ;  /* 0x000000ffff1ac224 */ /* 0x000fe200078e0a1a */
[----:B------:R-:W-:Y:S01]  /*3db0*/  STL [R1+0x528], R148 ;  /* 0x0005289401007387 */ /* 0x000fe20000100800 */
[--C-:B------:R-:W-:Y:S01]  /*3dc0*/  @!P2 IMAD.IADD R19, R19, 0x1, -R103.reuse ;  /* 0x000000011313a824 */ /* 0x100fe200078e0a67 */
[----:B------:R-:W-:Y:S01]  /*3dd0*/  ISETP.GE.AND P2, PT, R124, RZ, PT ;  /* 0x000000ff7c00720c */ /* 0x000fe20003f46270 */
[----:B------:R-:W-:Y:S01]  /*3de0*/  @!P6 IMAD.IADD R18, R18, 0x1, -R103 ;  /* 0x000000011212e824 */ /* 0x000fe200078e0a67 */
[C---:B------:R-:W-:Y:S01]  /*3df0*/  ISETP.GT.U32.AND P4, PT, R103.reuse, R20, PT ;  /* 0x000000146700720c */ /* 0x040fe20003f84070 */
[----:B------:R-:W-:Y:S01]  /*3e00*/  IMAD.HI.U32 R8, R104, R14, RZ ;  /* 0x0000000e68087227 */ /* 0x000fe200078e00ff */
[----:B------:R-:W-:Y:S01]  /*3e10*/  LOP3.LUT R124, R206, 0x1a0, RZ, 0xfc, !PT ;  /* 0x000001a0ce7c7812 */ /* 0x000fe200078efcff */
[----:B------:R-:W-:Y:S01]  /*3e20*/  STL [R1+0x524], R114 ;  /* 0x0005247201007387 */ /* 0x000fe20000100800 */
[----:B------:R-:W-:Y:S01]  /*3e30*/  ISETP.GT.U32.AND P6, PT, R103, R18, PT ;  /* 0x000000126700720c */ /* 0x000fe20003fc4070 */
[----:B------:R-:W-:-:S02]  /*3e40*/  IMAD.MOV R10, RZ, RZ, -R7 ;  /* 0x000000ffff0a7224 */ /* 0x000fc400078e0a07 */
[----:B------:R-:W-:Y:S01]  /*3e50*/  IMAD.MOV R8, RZ, RZ, -R8 ;  /* 0x000000ffff087224 */ /* 0x000fe200078e0a08 */
[----:B------:R-:W-:Y:S01]  /*3e60*/  STL [R1+0x520], R124 ;  /* 0x0005207c01007387 */ /* 0x000fe20000100800 */
[----:B------:R-:W-:Y:S01]  /*3e70*/  @!P5 IMAD.MOV R24, RZ, RZ, -R24 ;  /* 0x000000ffff18d224 */ /* 0x000fe200078e0a18 */
[C---:B------:R-:W-:Y:S01]  /*3e80*/  ISETP.GT.U32.AND P5, PT, R103.reuse, R19, PT ;  /* 0x000000136700720c */ /* 0x040fe20003fa4070 */
[C---:B------:R-:W-:Y:S01]  /*3e90*/  IMAD R15, R103.reuse, R10, R15 ;  /* 0x0000000a670f7224 */ /* 0x040fe200078e020f */
[----:B------:R-:W-:Y:S01]  /*3ea0*/  IABS R10, R137 ;  /* 0x00000089000a7213 */ /* 0x000fe20000000000 */
[----:B------:R-:W-:Y:S01]  /*3eb0*/  IMAD R14, R103, R8, R14 ;  /* 0x00000008670e7224 */ /* 0x000fe200078e020e */
[----:B------:R-:W-:Y:S01]  /*3ec0*/  IABS R8, R153 ;  /* 0x0000009900087213 */ /* 0x000fe20000000000 */
[----:B------:R-:W-:-:S04]  /*3ed0*/  IMAD.HI.U32 R2, R104, R12, RZ ;  /* 0x0000000c68027227 */ /* 0x000fc800078e00ff */
[----:B------:R-:W-:Y:S02]  /*3ee0*/  IMAD.MOV R7, RZ, RZ, -R2 ;  /* 0x000000ffff077224 */ /* 0x000fe400078e0a02 */
[----:B------:R-:W-:Y:S01]  /*3ef0*/  @!P3 IMAD.MOV R23, RZ, RZ, -R23 ;  /* 0x000000ffff17b224 */ /* 0x000fe200078e0a17 */
[C---:B------:R-:W-:Y:S01]  /*3f00*/  ISETP.GT.U32.AND P3, PT, R103.reuse, R16, PT ;  /* 0x000000106700720c */ /* 0x040fe20003f64070 */
[----:B------:R-:W-:Y:S01]  /*3f10*/  @!P2 IMAD.MOV R22, RZ, RZ, -R22 ;  /* 0x000000ffff16a224 */ /* 0x000fe200078e0a16 */
[C---:B------:R-:W-:Y:S01]  /*3f20*/  ISETP.GT.U32.AND P2, PT, R103.reuse, R15, PT ;  /* 0x0000000f6700720c */ /* 0x040fe20003f44070 */
[--C-:B------:R-:W-:Y:S01]  /*3f30*/  @!P4 IMAD.IADD R20, R20, 0x1, -R103.reuse ;  /* 0x000000011414c824 */ /* 0x100fe200078e0a67 */
[C---:B------:R-:W-:Y:S01]  /*3f40*/  ISETP.GT.U32.AND P4, PT, R103.reuse, R14, PT ;  /* 0x0000000e6700720c */ /* 0x040fe20003f84070 */
[----:B------:R-:W-:Y:S01]  /*3f50*/  IMAD R12, R103, R7, R12 ;  /* 0x00000007670c7224 */ /* 0x000fe200078e020c */
[----:B------:R-:W-:Y:S01]  /*3f60*/  IABS R7, R126 ;  /* 0x0000007e00077213 */ /* 0x000fe20000000000 */
[--C-:B------:R-:W-:Y:S01]  /*3f70*/  @!P6 IMAD.IADD R18, R18, 0x1, -R103.reuse ;  /* 0x000000011212e824 */ /* 0x100fe200078e0a67 */
[----:B------:R-:W-:Y:S01]  /*3f80*/  ISETP.GE.AND P6, PT, R130, RZ, PT ;  /* 0x000000ff8200720c */ /* 0x000fe20003fc6270 */
[----:B------:R-:W-:Y:S01]  /*3f90*/  @!P5 IMAD.IADD R19, R19, 0x1, -R103 ;  /* 0x000000011313d824 */ /* 0x000fe200078e0a67 */
[----:B------:R-:W-:Y:S01]  /*3fa0*/  ISETP.GT.U32.AND P5, PT, R103, R12, PT ;  /* 0x0000000c6700720c */ /* 0x000fe20003fa4070 */
[----:B------:R-:W-:Y:S01]  /*3fb0*/  IMAD.HI.U32 R4, R104, R11, RZ ;  /* 0x0000000b68047227 */ /* 0x000fe200078e00ff */
[----:B------:R-:W-:-:S03]  /*3fc0*/  LOP3.LUT R130, R206, 0x1a4, RZ, 0xfc, !PT ;  /* 0x000001a4ce827812 */ /* 0x000fc600078efcff */
[--C-:B------:R-:W-:Y:S01]  /*3fd0*/  @!P3 IMAD.IADD R16, R16, 0x1, -R103.reuse ;  /* 0x000000011010b824 */ /* 0x100fe200078e0a67 */
[----:B------:R-:W-:Y:S01]  /*3fe0*/  ISETP.GE.AND P3, PT, R129, RZ, PT ;  /* 0x000000ff8100720c */ /* 0x000fe20003f66270 */
[--C-:B------:R-:W-:Y:S01]  /*3ff0*/  @!P2 IMAD.IADD R15, R15, 0x1, -R103.reuse ;  /* 0x000000010f0fa824 */ /* 0x100fe200078e0a67 */
[----:B------:R-:W-:Y:S01]  /*4000*/  ISETP.GE.AND P2, PT, R133, RZ, PT ;  /* 0x000000ff8500720c */ /* 0x000fe20003f46270 */
[----:B------:R-:W-:Y:S01]  /*4010*/  @!P4 IMAD.IADD R14, R14, 0x1, -R103 ;  /* 0x000000010e0ec824 */ /* 0x000fe200078e0a67 */
[C---:B------:R-:W-:Y:S01]  /*4020*/  ISETP.GT.U32.AND P4, PT, R103.reuse, R16, PT ;  /* 0x000000106700720c */ /* 0x040fe20003f84070 */
[----:B------:R-:W-:Y:S01]  /*4030*/  @!P6 IMAD.MOV R20, RZ, RZ, -R20 ;  /* 0x000000ffff14e224 */ /* 0x000fe200078e0a14 */
[----:B------:R-:W-:Y:S01]  /*4040*/  IABS R129, R124 ;  /* 0x0000007c00817213 */ /* 0x000fe20000000000 */
[----:B------:R-:W-:Y:S01]  /*4050*/  IMAD.HI.U32 R2, R104, R10, RZ ;  /* 0x0000000a68027227 */ /* 0x000fe200078e00ff */
[----:B------:R-:W-:Y:S01]  /*4060*/  ISETP.GT.U32.AND P6, PT, R103, R14, PT ;  /* 0x0000000e6700720c */ /* 0x000fe20003fc4070 */
[----:B------:R1:W-:Y:S01]  /*4070*/  STL [R1+0x51c], R130 ;  /* 0x00051c8201007387 */ /* 0x0003e20000100800 */
[----:B------:R-:W-:Y:S01]  /*4080*/  IABS R133, R130 ;  /* 0x0000008200857213 */ /* 0x000fe20000000000 */
[----:B------:R-:W-:-:S02]  /*4090*/  IMAD.MOV R4, RZ, RZ, -R4 ;  /* 0x000000ffff047224 */ /* 0x000fc400078e0a04 */
[----:B------:R-:W-:Y:S01]  /*40a0*/  @!P5 IMAD.IADD R12, R12, 0x1, -R103 ;  /* 0x000000010c0cd824 */ /* 0x000fe200078e0a67 */
[----:B------:R-:W-:Y:S01]  /*40b0*/  ISETP.GT.U32.AND P5, PT, R103, R15, PT ;  /* 0x0000000f6700720c */ /* 0x000fe20003fa4070 */
[----:B------:R-:W-:-:S04]  /*40c0*/  IMAD.HI.U32 R5, R104, R8, RZ ;  /* 0x0000000868057227 */ /* 0x000fc800078e00ff */
[----:B------:R-:W-:Y:S02]  /*40d0*/  IMAD.MOV R2, RZ, RZ, -R2 ;  /* 0x000000ffff027224 */ /* 0x000fe400078e0a02 */
[C---:B------:R-:W-:Y:S02]  /*40e0*/  IMAD R11, R103.reuse, R4, R11 ;  /* 0x00000004670b7224 */ /* 0x040fe400078e020b */
[----:B------:R-:W-:Y:S02]  /*40f0*/  IMAD.MOV R5, RZ, RZ, -R5 ;  /* 0x000000ffff057224 */ /* 0x000fe400078e0a05 */
[C---:B------:R-:W-:Y:S02]  /*4100*/  IMAD R10, R103.reuse, R2, R10 ;  /* 0x00000002670a7224 */ /* 0x040fe400078e020a */
[----:B------:R-:W-:Y:S01]  /*4110*/  @!P3 IMAD.MOV R19, RZ, RZ, -R19 ;  /* 0x000000ffff13b224 */ /* 0x000fe200078e0a13 */
[C---:B------:R-:W-:Y:S01]  /*4120*/  ISETP.GT.U32.AND P3, PT, R103.reuse, R12, PT ;  /* 0x0000000c6700720c */ /* 0x040fe20003f64070 */
[----:B------:R-:W-:Y:S01]  /*4130*/  @!P2 IMAD.MOV R18, RZ, RZ, -R18 ;  /* 0x000000ffff12a224 */ /* 0x000fe200078e0a12 */
[C---:B------:R-:W-:Y:S01]  /*4140*/  ISETP.GT.U32.AND P2, PT, R103.reuse, R11, PT ;  /* 0x0000000b6700720c */ /* 0x040fe20003f44070 */
[----:B------:R-:W-:-:S02]  /*4150*/  IMAD R8, R103, R5, R8 ;  /* 0x0000000567087224 */ /* 0x000fc400078e0208 */
[--C-:B------:R-:W-:Y:S01]  /*4160*/  @!P4 IMAD.IADD R16, R16, 0x1, -R103.reuse ;  /* 0x000000011010c824 */ /* 0x100fe200078e0a67 */
[----:B------:R-:W-:Y:S01]  /*4170*/  ISETP.GT.U32.AND P4, PT, R103, R10, PT ;  /* 0x0000000a6700720c */ /* 0x000fe20003f84070 */
[--C-:B------:R-:W-:Y:S01]  /*4180*/  @!P6 IMAD.IADD R14, R14, 0x1, -R103.reuse ;  /* 0x000000010e0ee824 */ /* 0x100fe200078e0a67 */
[----:B------:R-:W-:Y:S01]  /*4190*/  ISETP.GE.AND P6, PT, R160, RZ, PT ;  /* 0x000000ffa000720c */ /* 0x000fe20003fc6270 */
[----:B------:R-:W-:Y:S01]  /*41a0*/  @!P5 IMAD.IADD R15, R15, 0x1, -R103 ;  /* 0x000000010f0fd824 */ /* 0x000fe200078e0a67 */
[----:B------:R-:W-:Y:S01]  /*41b0*/  ISETP.GT.U32.AND P5, PT, R103, R8, PT ;  /* 0x000000086700720c */ /* 0x000fe20003fa4070 */
[----:B------:R-:W-:-:S04]  /*41c0*/  IMAD.HI.U32 R2, R104, R7, RZ ;  /* 0x0000000768027227 */ /* 0x000fc800078e00ff */
[--C-:B------:R-:W-:Y:S01]  /*41d0*/  @!P3 IMAD.IADD R12, R12, 0x1, -R103.reuse ;  /* 0x000000010c0cb824 */ /* 0x100fe200078e0a67 */
[----:B------:R-:W-:Y:S01]  /*41e0*/  ISETP.GE.AND P3, PT, R159, RZ, PT ;  /* 0x000000ff9f00720c */ /* 0x000fe20003f66270 */
[--C-:B------:R-:W-:Y:S01]  /*41f0*/  @!P2 IMAD.IADD R11, R11, 0x1, -R103.reuse ;  /* 0x000000010b0ba824 */ /* 0x100fe200078e0a67 */
[----:B------:R-:W-:Y:S01]  /*4200*/  ISETP.GE.AND P2, PT, R147, RZ, PT ;  /* 0x000000ff9300720c */ /* 0x000fe20003f46270 */
[----:B------:R-:W-:Y:S01]  /*4210*/  @!P4 IMAD.IADD R10, R10, 0x1, -R103 ;  /* 0x000000010a0ac824 */ /* 0x000fe200078e0a67 */
[----:B------:R-:W-:Y:S01]  /*4220*/  ISETP.GE.AND P4, PT, R146, RZ, PT ;  /* 0x000000ff9200720c */ /* 0x000fe20003f86270 */
[----:B------:R-:W-:Y:S01]  /*4230*/  @!P6 IMAD.MOV R16, RZ, RZ, -R16 ;  /* 0x000000ffff10e224 */ /* 0x000fe200078e0a10 */
[----:B------:R-:W-:Y:S01]  /*4240*/  ISETP.GT.U32.AND P6, PT, R103, R11, PT ;  /* 0x0000000b6700720c */ /* 0x000fe20003fc4070 */
[----:B------:R-:W-:Y:S01]  /*4250*/  IMAD.MOV R6, RZ, RZ, -R2 ;  /* 0x000000ffff067224 */ /* 0x000fe200078e0a02 */
[----:B------:R-:W-:Y:S01]  /*4260*/  LOP3.LUT R147, R206, 0x1a8, RZ, 0xfc, !PT ;  /* 0x000001a8ce937812 */ /* 0x000fe200078efcff */
[----:B------:R-:W-:Y:S01]  /*4270*/  IMAD.HI.U32 R2, R104, R9, RZ ;  /* 0x0000000968027227 */ /* 0x000fe200078e00ff */
[----:B------:R-:W-:-:S03]  /*4280*/  LOP3.LUT R146, R206, 0x1ac, RZ, 0xfc, !PT ;  /* 0x000001acce927812 */ /* 0x000fc600078efcff */
[----:B------:R-:W-:Y:S01]  /*4290*/  @!P5 IMAD.IADD R8, R8, 0x1, -R103 ;  /* 0x000000010808d824 */ /* 0x000fe200078e0a67 */
[C---:B------:R-:W-:Y:S01]  /*42a0*/  ISETP.GT.U32.AND P5, PT, R103.reuse, R10, PT ;  /* 0x0000000a6700720c */ /* 0x040fe20003fa4070 */
[C---:B------:R-:W-:Y:S01]  /*42b0*/  IMAD R7, R103.reuse, R6, R7 ;  /* 0x0000000667077224 */ /* 0x040fe200078e0207 */
[----:B------:R-:W-:Y:S01]  /*42c0*/  STL [R1+0x518], R147 ;  /* 0x0005189301007387 */ /* 0x000fe20000100800 */
[----:B------:R-:W-:Y:S02]  /*42d0*/  IMAD.MOV R6, RZ, RZ, -R2 ;  /* 0x000000ffff067224 */ /* 0x000fe400078e0a02 */
[----:B------:R-:W-:Y:S01]  /*42e0*/  @!P3 IMAD.MOV R15, RZ, RZ, -R15 ;  /* 0x000000ffff0fb224 */ /* 0x000fe200078e0a0f */
[C---:B------:R-:W-:Y:S01]  /*42f0*/  ISETP.GT.U32.AND P3, PT, R103.reuse, R8, PT ;  /* 0x000000086700720c */ /* 0x040fe20003f64070 */
[----:B------:R-:W-:Y:S01]  /*4300*/  IMAD R6, R103, R6, R9 ;  /* 0x0000000667067224 */ /* 0x000fe200078e0209 */
[----:B------:R-:W-:Y:S01]  /*4310*/  STL [R1+0x514], R146 ;  /* 0x0005149201007387 */ /* 0x000fe20000100800 */
[----:B------:R-:W-:-:S04]  /*4320*/  IMAD.HI.U32 R4, R104, R13, RZ ;  /* 0x0000000d68047227 */ /* 0x000fc800078e00ff */
[----:B------:R-:W-:Y:S01]  /*4330*/  @!P2 IMAD.MOV R14, RZ, RZ, -R14 ;  /* 0x000000ffff0ea224 */ /* 0x000fe200078e0a0e */
[----:B------:R-:W-:Y:S01]  /*4340*/  ISETP.GT.U32.AND P2, PT, R103, R7, PT ;  /* 0x000000076700720c */ /* 0x000fe20003f44070 */
[--C-:B------:R-:W-:Y:S01]  /*4350*/  @!P6 IMAD.IADD R11, R11, 0x1, -R103.reuse ;  /* 0x000000010b0be824 */ /* 0x100fe200078e0a67 */
[----:B------:R-:W-:Y:S01]  /*4360*/  ISETP.GT.U32.AND P6, PT, R103, R6, PT ;  /* 0x000000066700720c */ /* 0x000fe20003fc4070 */
[----:B------:R-:W-:Y:S02]  /*4370*/  IMAD.MOV R4, RZ, RZ, -R4 ;  /* 0x000000ffff047224 */ /* 0x000fe400078e0a04 */
[----:B------:R-:W-:Y:S01]  /*4380*/  @!P4 IMAD.MOV R12, RZ, RZ, -R12 ;  /* 0x000000ffff0cc224 */ /* 0x000fe200078e0a0c */
[----:B------:R-:W-:Y:S01]  /*4390*/  ISETP.GE.AND P4, PT, R141, RZ, PT ;  /* 0x000000ff8d00720c */ /* 0x000fe20003f86270 */
[----:B------:R-:W-:Y:S01]  /*43a0*/  @!P5 IMAD.IADD R10, R10, 0x1, -R103 ;  /* 0x000000010a0ad824 */ /* 0x000fe200078e0a67 */
[----:B------:R-:W-:Y:S01]  /*43b0*/  ISETP.GE.AND P5, PT, R137, RZ, PT ;  /* 0x000000ff8900720c */ /* 0x000fe20003fa6270 */
[----:B------:R-:W-:Y:S01]  /*43c0*/  IMAD.HI.U32 R5, R104, R17, RZ ;  /* 0x0000001168057227 */ /* 0x000fe200078e00ff */
[----:B------:R-:W-:-:S02]  /*43d0*/  IABS R137, R147 ;  /* 0x0000009300897213 */ /* 0x000fc40000000000 */
[----:B------:R-:W-:Y:S01]  /*43e0*/  IABS R141, R146 ;  /* 0x00000092008d7213 */ /* 0x000fe20000000000 */
[C---:B------:R-:W-:Y:S01]  /*43f0*/  IMAD R4, R103.reuse, R4, R13 ;  /* 0x0000000467047224 */ /* 0x040fe200078e020d */
[----:B------:R-:W-:Y:S01]  /*4400*/  IABS R13, R143 ;  /* 0x0000008f000d7213 */ /* 0x000fe20000000000 */
[----:B------:R-:W-:Y:S02]  /*4410*/  IMAD.MOV R106, RZ, RZ, -R5 ;  /* 0x000000ffff6a7224 */ /* 0x000fe400078e0a05 */
[----:B------:R-:W-:Y:S01]  /*4420*/  @!P3 IMAD.IADD R8, R8, 0x1, -R103 ;  /* 0x000000010808b824 */ /* 0x000fe200078e0a67 */
[----:B------:R-:W-:Y:S01]  /*4430*/  ISETP.GT.U32.AND P3, PT, R103, R4, PT ;  /* 0x000000046700720c */ /* 0x000fe20003f64070 */
[----:B------:R-:W-:-:S04]  /*4440*/  IMAD.HI.U32 R2, R104, R21, RZ ;  /* 0x0000001568027227 */ /* 0x000fc800078e00ff */
[----:B------:R-:W-:Y:S01]  /*4450*/  IMAD R5, R103, R106, R17 ;  /* 0x0000006a67057224 */ /* 0x000fe200078e0211 */
[----:B------:R-:W-:Y:S01]  /*4460*/  IABS R17, R112 ;  /* 0x0000007000117213 */ /* 0x000fe20000000000 */
[--C-:B------:R-:W-:Y:S01]  /*4470*/  @!P2 IMAD.IADD R7, R7, 0x1, -R103.reuse ;  /* 0x000000010707a824 */ /* 0x100fe200078e0a67 */
[----:B------:R-:W-:Y:S01]  /*4480*/  ISETP.GE.AND P2, PT, R153, RZ, PT ;  /* 0x000000ff9900720c */ /* 0x000fe20003f46270 */
[----:B------:R-:W-:Y:S02]  /*4490*/  @!P6 IMAD.IADD R6, R6, 0x1, -R103 ;  /* 0x000000010606e824 */ /* 0x000fe400078e0a67 */
[----:B------:R-:W-:Y:S02]  /*44a0*/  IMAD.MOV R2, RZ, RZ, -R2 ;  /* 0x000000ffff027224 */ /* 0x000fe400078e0a02 */
[----:B------:R-:W-:Y:S01]  /*44b0*/  @!P4 IMAD.MOV R11, RZ, RZ, -R11 ;  /* 0x000000ffff0bc224 */ /* 0x000fe200078e0a0b */
[C---:B------:R-:W-:Y:S01]  /*44c0*/  ISETP.GT.U32.AND P4, PT, R103.reuse, R7, PT ;  /* 0x000000076700720c */ /* 0x040fe20003f84070 */
[----:B------:R-:W-:Y:S01]  /*44d0*/  @!P5 IMAD.MOV R10, RZ, RZ, -R10 ;  /* 0x000000ffff0ad224 */ /* 0x000fe200078e0a0a */
[C---:B------:R-:W-:Y:S01]  /*44e0*/  ISETP.GT.U32.AND P6, PT, R103.reuse, R6, PT ;  /* 0x000000066700720c */ /* 0x040fe20003fc4070 */
[C---:B------:R-:W-:Y:S01]  /*44f0*/  IMAD R9, R103.reuse, R2, R21 ;  /* 0x0000000267097224 */ /* 0x040fe200078e0215 */
[----:B------:R-:W-:Y:S01]  /*4500*/  ISETP.GT.U32.AND P5, PT, R103, R5, PT ;  /* 0x000000056700720c */ /* 0x000fe20003fa4070 */
[----:B------:R-:W-:Y:S01]  /*4510*/  IMAD.HI.U32 R2, R104, R13, RZ ;  /* 0x0000000d68027227 */ /* 0x000fe200078e00ff */
[----:B------:R-:W-:-:S03]  /*4520*/  IABS R21, R142 ;  /* 0x0000008e00157213 */ /* 0x000fc60000000000 */
[----:B------:R-:W-:Y:S02]  /*4530*/  IMAD.MOV R2, RZ, RZ, -R2 ;  /* 0x000000ffff027224 */ /* 0x000fe400078e0a02 */
[----:B------:R-:W-:Y:S02]  /*4540*/  @!P3 IMAD.IADD R4, R4, 0x1, -R103 ;  /* 0x000000010404b824 */ /* 0x000fe400078e0a67 */
[C---:B------:R-:W-:Y:S02]  /*4550*/  IMAD R13, R103.reuse, R2, R13 ;  /* 0x00000002670d7224 */ /* 0x040fe400078e020d */
[----:B------:R-:W-:Y:S01]  /*4560*/  @!P2 IMAD.MOV R8, RZ, RZ, -R8 ;  /* 0x000000ffff08a224 */ /* 0x000fe200078e0a08 */
[----:B------:R-:W-:Y:S01]  /*4570*/  ISETP.GT.U32.AND P3, PT, R103, R4, PT ;  /* 0x000000046700720c */ /* 0x000fe20003f64070 */
[--C-:B------:R-:W-:Y:S01]  /*4580*/  @!P4 IMAD.IADD R7, R7, 0x1, -R103.reuse ;  /* 0x000000010707c824 */ /* 0x100fe200078e0a67 */
[C---:B------:R-:W-:Y:S01]  /*4590*/  ISETP.GT.U32.AND P2, PT, R103.reuse, R9, PT ;  /* 0x000000096700720c */ /* 0x040fe20003f44070 */
[--C-:B------:R-:W-:Y:S01]  /*45a0*/  @!P6 IMAD.IADD R6, R6, 0x1, -R103.reuse ;  /* 0x000000010606e824 */ /* 0x100fe200078e0a67 */
[----:B------:R-:W-:Y:S01]  /*45b0*/  ISETP.GT.U32.AND P4, PT, R103, R13, PT ;  /* 0x0000000d6700720c */ /* 0x000fe20003f84070 */
[----:B------:R-:W-:Y:S01]  /*45c0*/  @!P5 IMAD.IADD R5, R5, 0x1, -R103 ;  /* 0x000000010505d824 */ /* 0x000fe200078e0a67 */
[----:B------:R-:W-:Y:S01]  /*45d0*/  ISETP.GE.AND P6, PT, R126, RZ, PT ;  /* 0x000000ff7e00720c */ /* 0x000fe20003fc6270 */
[----:B------:R-:W-:Y:S01]  /*45e0*/  IMAD.HI.U32 R2, R104, R17, RZ ;  /* 0x0000001168027227 */ /* 0x000fe200078e00ff */
[----:B------:R-:W-:-:S02]  /*45f0*/  ISETP.GE.AND P5, PT, R122, RZ, PT ;  /* 0x000000ff7a00720c */ /* 0x000fc40003fa6270 */
[C---:B------:R-:W-:Y:S01]  /*4600*/  LOP3.LUT R126, R206.reuse, 0x1b0, RZ, 0xfc, !PT ;  /* 0x000001b0ce7e7812 */ /* 0x040fe200078efcff */
[----:B------:R-:W-:Y:S01]  /*4610*/  IMAD.MOV R2, RZ, RZ, -R2 ;  /* 0x000000ffff027224 */ /* 0x000fe200078e0a02 */
[----:B------:R-:W-:Y:S01]  /*4620*/  LOP3.LUT R122, R206, 0x1b8, RZ, 0xfc, !PT ;  /* 0x000001b8ce7a7812 */ /* 0x000fe200078efcff */
[----:B------:R-:W-:Y:S01]  /*4630*/  @!P3 IMAD.IADD R4, R4, 0x1, -R103 ;  /* 0x000000010404b824 */ /* 0x000fe200078e0a67 */
[----:B------:R-:W-:Y:S01]  /*4640*/  ISETP.GE.AND P3, PT, R144, RZ, PT ;  /* 0x000000ff9000720c */ /* 0x000fe20003f66270 */
[----:B------:R-:W-:Y:S01]  /*4650*/  IMAD R17, R103, R2, R17 ;  /* 0x0000000267117224 */ /* 0x000fe200078e0211 */
[----:B------:R-:W-:Y:S01]  /*4660*/  LOP3.LUT R144, R206, 0x1b4, RZ, 0xfc, !PT ;  /* 0x000001b4ce907812 */ /* 0x000fe200078efcff */
[--C-:B------:R-:W-:Y:S01]  /*4670*/  @!P2 IMAD.IADD R9, R9, 0x1, -R103.reuse ;  /* 0x000000010909a824 */ /* 0x100fe200078e0a67 */
[----:B------:R-:W-:Y:S01]  /*4680*/  ISETP.GT.U32.AND P2, PT, R103, R5, PT ;  /* 0x000000056700720c */ /* 0x000fe20003f44070 */
[----:B------:R-:W-:Y:S01]  /*4690*/  @!P4 IMAD.IADD R13, R13, 0x1, -R103 ;  /* 0x000000010d0dc824 */ /* 0x000fe200078e0a67 */
[----:B------:R-:W-:Y:S01]  /*46a0*/  IABS R153, R122 ;  /* 0x0000007a00997213 */ /* 0x000fe20000000000 */
[----:B------:R-:W-:Y:S01]  /*46b0*/  @!P6 IMAD.MOV R7, RZ, RZ, -R7 ;  /* 0x000000ffff07e224 */ /* 0x000fe200078e0a07 */
[C---:B------:R-:W-:Y:S01]  /*46c0*/  ISETP.GT.U32.AND P6, PT, R103.reuse, R9, PT ;  /* 0x000000096700720c */ /* 0x040fe20003fc4070 */
[----:B------:R-:W-:Y:S01]  /*46d0*/  @!P5 IMAD.MOV R4, RZ, RZ, -R4 ;  /* 0x000000ffff04d224 */ /* 0x000fe200078e0a04 */
[C---:B------:R-:W-:Y:S01]  /*46e0*/  ISETP.GT.U32.AND P5, PT, R103.reuse, R17, PT ;  /* 0x000000116700720c */ /* 0x040fe20003fa4070 */
[----:B------:R-:W-:Y:S01]  /*46f0*/  IMAD.HI.U32 R3, R104, R21, RZ ;  /* 0x0000001568037227 */ /* 0x000fe200078e00ff */
[----:B------:R-:W-:Y:S01]  /*4700*/  ISETP.GT.U32.AND P4, PT, R103, R13, PT ;  /* 0x0000000d6700720c */ /* 0x000fe20003f84070 */
[----:B------:R1:W-:Y:S02]  /*4710*/  STL [R1+0x510], R126 ;  /* 0x0005107e01007387 */ /* 0x0003e40000100800 */
[----:B------:R-:W-:-:S02]  /*4720*/  IMAD.MOV R106, RZ, RZ, -R3 ;  /* 0x000000ffff6a7224 */ /* 0x000fc400078e0a03 */
[C---:B------:R-:W-:Y:S01]  /*4730*/  IMAD.HI.U32 R2, R104.reuse, R25, RZ ;  /* 0x0000001968027227 */ /* 0x040fe200078e00ff */
[----:B------:R-:W-:Y:S03]  /*4740*/  STL [R1+0x50c], R144 ;  /* 0x00050c9001007387 */ /* 0x000fe60000100800 */
[----:B------:R-:W-:Y:S01]  /*4750*/  IMAD R21, R103, R106, R21 ;  /* 0x0000006a67157224 */ /* 0x000fe200078e0215 */
[----:B------:R2:W-:Y:S01]  /*4760*/  STL [R1+0x508], R122 ;  /* 0x0005087a01007387 */ /* 0x0005e20000100800 */
[----:B------:R-:W-:Y:S02]  /*4770*/  IMAD.MOV R2, RZ, RZ, -R2 ;  /* 0x000000ffff027224 */ /* 0x000fe400078e0a02 */
[----:B------:R-:W-:Y:S01]  /*4780*/  @!P2 IMAD.IADD R5, R5, 0x1, -R103 ;  /* 0x000000010505a824 */ /* 0x000fe200078e0a67 */
[----:B------:R-:W-:Y:S01]  /*4790*/  ISETP.GE.AND P2, PT, R145, RZ, PT ;  /* 0x000000ff9100720c */ /* 0x000fe20003f46270 */
[----:B------:R-:W-:Y:S01]  /*47a0*/  IMAD.HI.U32 R3, R104, R29, RZ ;  /* 0x0000001d68037227 */ /* 0x000fe200078e00ff */
[----:B-1----:R-:W-:-:S03]  /*47b0*/  IABS R145, R126 ;  /* 0x0000007e00917213 */ /* 0x002fc60000000000 */
[----:B------:R-:W-:Y:S02]  /*47c0*/  IMAD R25, R103, R2, R25 ;  /* 0x0000000267197224 */ /* 0x000fe400078e0219 */
[--C-:B------:R-:W-:Y:S01]  /*47d0*/  @!P6 IMAD.IADD R9, R9, 0x1, -R103.reuse ;  /* 0x000000010909e824 */ /* 0x100fe200078e0a67 */
[----:B------:R-:W-:Y:S01]  /*47e0*/  ISETP.GT.U32.AND P6, PT, R103, R21, PT ;  /* 0x000000156700720c */ /* 0x000fe20003fc4070 */
[----:B------:R-:W-:Y:S01]  /*47f0*/  @!P5 IMAD.IADD R17, R17, 0x1, -R103 ;  /* 0x000000011111d824 */ /* 0x000fe200078e0a67 */
[----:B------:R-:W-:Y:S01]  /*4800*/  ISETP.GE.AND P5, PT, R143, RZ, PT ;  /* 0x000000ff8f00720c */ /* 0x000fe20003fa6270 */
[----:B------:R-:W-:Y:S01]  /*4810*/  IMAD.MOV R106, RZ, RZ, -R3 ;  /* 0x000000ffff6a7224 */ /* 0x000fe200078e0a03 */
[----:B--2---:R-:W-:Y:S01]  /*4820*/  LOP3.LUT R143, R206, 0x1c0, RZ, 0xfc, !PT ;  /* 0x000001c0ce8f7812 */ /* 0x004fe200078efcff */
[----:B------:R-:W-:-:S03]  /*4830*/  IMAD.HI.U32 R2, R104, R33, RZ ;  /* 0x0000002168027227 */ /* 0x000fc600078e00ff */
[----:B------:R-:W-:Y:S01]  /*4840*/  IABS R161, R143 ;  /* 0x0000008f00a17213 */ /* 0x000fe20000000000 */
[----:B------:R-:W-:Y:S01]  /*4850*/  @!P4 IMAD.IADD R13, R13, 0x1, -R103 ;  /* 0x000000010d0dc824 */ /* 0x000fe200078e0a67 */
[C---:B------:R-:W-:Y:S01]  /*4860*/  ISETP.GT.U32.AND P4, PT, R103.reuse, R25, PT ;  /* 0x000000196700720c */ /* 0x040fe20003f84070 */
[C---:B------:R-:W-:Y:S02]  /*4870*/  IMAD R29, R103.reuse, R106, R29 ;  /* 0x0000006a671d7224 */ /* 0x040fe400078e021d */
[----:B------:R-:W-:Y:S02]  /*4880*/  IMAD.MOV R2, RZ, RZ, -R2 ;  /* 0x000000ffff027224 */ /* 0x000fe400078e0a02 */
[----:B------:R-:W-:Y:S01]  /*4890*/  @!P2 IMAD.MOV R9, RZ, RZ, -R9 ;  /* 0x000000ffff09a224 */ /* 0x000fe200078e0a09 */
[C---:B------:R-:W-:Y:S01]  /*48a0*/  ISETP.GT.U32.AND P2, PT, R103.reuse, R29, PT ;  /* 0x0000001d6700720c */ /* 0x040fe20003f44070 */
[----:B------:R-:W-:Y:S02]  /*48b0*/  IMAD R33, R103, R2, R33 ;  /* 0x0000000267217224 */ /* 0x000fe400078e0221 */
[----:B------:R-:W-:Y:S01]  /*48c0*/  @!P6 IMAD.IADD R21, R21, 0x1, -R103 ;  /* 0x000000011515e824 */ /* 0x000fe200078e0a67 */
[C---:B------:R-:W-:Y:S01]  /*48d0*/  ISETP.GT.U32.AND P6, PT, R103.reuse, R17, PT ;  /* 0x000000116700720c */ /* 0x040fe20003fc4070 */
[----:B------:R-:W-:Y:S01]  /*48e0*/  @!P5 IMAD.MOV R13, RZ, RZ, -R13 ;  /* 0x000000ffff0dd224 */ /* 0x000fe200078e0a0d */
[----:B------:R-:W-:Y:S01]  /*48f0*/  ISETP.GT.U32.AND P5, PT, R103, R33, PT ;  /* 0x000000216700720c */ /* 0x000fe20003fa4070 */
[----:B------:R-:W-:Y:S01]  /*4900*/  @!P4 IMAD.IADD R25, R25, 0x1, -R103 ;  /* 0x000000011919c824 */ /* 0x000fe200078e0a67 */
[----:B------:R-:W-:Y:S01]  /*4910*/  ISETP.GT.U32.AND P4, PT, R103, R21, PT ;  /* 0x000000156700720c */ /* 0x000fe20003f84070 */
[----:B------:R-:W-:-:S04]  /*4920*/  IMAD.HI.U32 R3, R104, R37, RZ ;  /* 0x0000002568037227 */ /* 0x000fc800078e00ff */
[----:B------:R-:W-:Y:S01]  /*4930*/  @!P3 IMAD.MOV R6, RZ, RZ, -R6 ;  /* 0x000000ffff06b224 */ /* 0x000fe200078e0a06 */
[----:B------:R-:W-:Y:S01]  /*4940*/  ISETP.GE.AND P3, PT, R149, RZ, PT ;  /* 0x000000ff9500720c */ /* 0x000fe20003f66270 */
[----:B------:R-:W-:Y:S01]  /*4950*/  IMAD.MOV R106, RZ, RZ, -R3 ;  /* 0x000000ffff6a7224 */ /* 0x000fe200078e0a03 */
[----:B------:R-:W-:Y:S01]  /*4960*/  IABS R149, R144 ;  /* 0x0000009000957213 */ /* 0x000fe20000000000 */
[----:B------:R-:W-:Y:S01]  /*4970*/  @!P2 IMAD.IADD R29, R29, 0x1, -R103 ;  /* 0x000000011d1da824 */ /* 0x000fe200078e0a67 */
[----:B------:R-:W-:Y:S01]  /*4980*/  ISETP.GE.AND P2, PT, R136, RZ, PT ;  /* 0x000000ff8800720c */ /* 0x000fe20003f46270 */
[----:B------:R-:W-:Y:S01]  /*4990*/  IMAD R37, R103, R106, R37 ;  /* 0x0000006a67257224 */ /* 0x000fe200078e0225 */
[----:B---3--:R-:W-:Y:S01]  /*49a0*/  LOP3.LUT R136, R206, 0x1c8, RZ, 0xfc, !PT ;  /* 0x000001c8ce887812 */ /* 0x008fe200078efcff */
[----:B------:R-:W-:Y:S01]  /*49b0*/  @!P5 IMAD.IADD R33, R33, 0x1, -R103 ;  /* 0x000000012121d824 */ /* 0x000fe200078e0a67 */
[----:B------:R-:W-:Y:S01]  /*49c0*/  ISETP.GT.U32.AND P5, PT, R103, R29, PT ;  /* 0x0000001d6700720c */ /* 0x000fe20003fa4070 */
[----:B------:R-:W-:Y:S01]  /*49d0*/  IMAD.HI.U32 R2, R104, R45, RZ ;  /* 0x0000002d68027227 */ /* 0x000fe200078e00ff */
[----:B------:R-:W-:-:S03]  /*49e0*/  IABS R169, R136 ;  /* 0x0000008800a97213 */ /* 0x000fc60000000000 */
[----:B------:R-:W-:Y:S01]  /*49f0*/  @!P4 IMAD.IADD R21, R21, 0x1, -R103 ;  /* 0x000000011515c824 */ /* 0x000fe200078e0a67 */
[----:B------:R-:W-:Y:S01]  /*4a00*/  ISETP.GT.U32.AND P4, PT, R103, R37, PT ;  /* 0x000000256700720c */ /* 0x000fe20003f84070 */
[----:B------:R-:W-:-:S04]  /*4a10*/  IMAD.HI.U32 R41, R104, R53, RZ ;  /* 0x0000003568297227 */ /* 0x000fc800078e00ff */
[----:B------:R-:W-:Y:S02]  /*4a20*/  IMAD.MOV R2, RZ, RZ, -R2 ;  /* 0x000000ffff027224 */ /* 0x000fe400078e0a02 */
[----:B------:R-:W-:Y:S01]  /*4a30*/  @!P3 IMAD.MOV R5, RZ, RZ, -R5 ;  /* 0x000000ffff05b224 */ /* 0x000fe200078e0a05 */
[----:B------:R-:W-:Y:S01]  /*4a40*/  ISETP.GT.U32.AND P3, PT, R103, R25, PT ;  /* 0x000000196700720c */ /* 0x000fe20003f64070 */
[----:B------:R-:W-:Y:S01]  /*4a50*/  @!P6 IMAD.IADD R17, R17, 0x1, -R103 ;  /* 0x000000011111e824 */ /* 0x000fe200078e0a67 */
[----:B------:R-:W-:Y:S01]  /*4a60*/  ISETP.GE.AND P6, PT, R112, RZ, PT ;  /* 0x000000ff7000720c */ /* 0x000fe20003fc6270 */
[----:B------:R-:W-:Y:S01]  /*4a70*/  IMAD.MOV R108, RZ, RZ, -R41 ;  /* 0x000000ffff6c7224 */ /* 0x000fe200078e0a29 */
[----:B------:R-:W-:Y:S01]  /*4a80*/  LOP3.LUT R112, R206, 0x1bc, RZ, 0xfc, !PT ;  /* 0x000001bcce707812 */ /* 0x000fe200078efcff */
[----:B------:R-:W-:Y:S02]  /*4a90*/  IMAD R41, R103, R2, R45 ;  /* 0x0000000267297224 */ /* 0x000fe400078e022d */
[----:B------:R-:W-:-:S02]  /*4aa0*/  IMAD.HI.U32 R3, R104, R49, RZ ;  /* 0x0000003168037227 */ /* 0x000fc400078e00ff */
[----:B------:R1:W-:Y:S02]  /*4ab0*/  STL [R1+0x500], R112 ;  /* 0x0005007001007387 */ /* 0x0003e40000100800 */
[----:B------:R-:W-:Y:S01]  /*4ac0*/  @!P5 IMAD.IADD R29, R29, 0x1, -R103 ;  /* 0x000000011d1dd824 */ /* 0x000fe200078e0a67 */
[----:B------:R-:W-:Y:S01]  /*4ad0*/  ISETP.GT.U32.AND P5, PT, R103, R41, PT ;  /* 0x000000296700720c */ /* 0x000fe20003fa4070 */
[----:B------:R-:W-:Y:S01]  /*4ae0*/  IMAD.MOV R106, RZ, RZ, -R3 ;  /* 0x000000ffff6a7224 */ /* 0x000fe200078e0a03 */
[----:B------:R-:W-:Y:S01]  /*4af0*/  STL [R1+0x4fc], R143 ;  /* 0x0004fc8f01007387 */ /* 0x000fe20000100800 */
[----:B------:R-:W-:Y:S02]  /*4b00*/  @!P4 IMAD.IADD R37, R37, 0x1, -R103 ;  /* 0x000000012525c824 */ /* 0x000fe400078e0a67 */
[----:B------:R-:W-:Y:S02]  /*4b10*/  IMAD R45, R103, R106, R49 ;  /* 0x0000006a672d7224 */ /* 0x000fe400078e0231 */
[----:B------:R-:W-:Y:S01]  /*4b20*/  @!P3 IMAD.IADD R25, R25, 0x1, -R103 ;  /* 0x000000011919b824 */ /* 0x000fe200078e0a67 */
[----:B------:R-:W-:Y:S01]  /*4b30*/  ISETP.GE.AND P3, PT, R142, RZ, PT ;  /* 0x000000ff8e00720c */ /* 0x000fe20003f66270 */
[----:B------:R-:W-:Y:S01]  /*4b40*/  @!P6 IMAD.MOV R17, RZ, RZ, -R17 ;  /* 0x000000ffff11e224 */ /* 0x000fe200078e0a11 */
[C---:B------:R-:W-:Y:S01]  /*4b50*/  ISETP.GT.U32.AND P6, PT, R103.reuse, R33, PT ;  /* 0x000000216700720c */ /* 0x040fe20003fc4070 */
[C---:B------:R-:W-:Y:S01]  /*4b60*/  IMAD R49, R103.reuse, R108, R53 ;  /* 0x0000006c67317224 */ /* 0x040fe200078e0235 */
[----:B------:R-:W-:Y:S01]  /*4b70*/  ISETP.GT.U32.AND P4, PT, R103, R37, PT ;  /* 0x000000256700720c */ /* 0x000fe20003f84070 */
[----:B------:R-:W-:Y:S01]  /*4b80*/  @!P5 IMAD.IADD R41, R41, 0x1, -R103 ;  /* 0x000000012929d824 */ /* 0x000fe200078e0a67 */
[----:B------:R-:W-:Y:S01]  /*4b90*/  IABS R53, R155 ;  /* 0x0000009b00357213 */ /* 0x000fe20000000000 */
[----:B------:R-:W-:Y:S01]  /*4ba0*/  @!P2 IMAD.MOV R25, RZ, RZ, -R25 ;  /* 0x000000ffff19a224 */ /* 0x000fe200078e0a19 */
[----:B------:R-:W-:Y:S01]  /*4bb0*/  ISETP.GT.U32.AND P5, PT, R103, R49, PT ;  /* 0x000000316700720c */ /* 0x000fe20003fa4070 */
[----:B------:R-:W-:Y:S01]  /*4bc0*/  IMAD.HI.U32 R61, R104, R73, RZ ;  /* 0x00000049683d7227 */ /* 0x000fe200078e00ff */
[----:B------:R-:W-:-:S02]  /*4bd0*/  ISETP.GE.AND P2, PT, R110, RZ, PT ;  /* 0x000000ff6e00720c */ /* 0x000fc40003f46270 */
[----:B------:R-:W-:Y:S01]  /*4be0*/  LOP3.LUT R142, R206, 0x1c4, RZ, 0xfc, !PT ;  /* 0x000001c4ce8e7812 */ /* 0x000fe200078efcff */
[----:B------:R-:W-:-:S03]  /*4bf0*/  IMAD.HI.U32 R2, R104, R53, RZ ;  /* 0x0000003568027227 */ /* 0x000fc600078e00ff */
[----:B------:R-:W-:Y:S01]  /*4c00*/  IABS R165, R142 ;  /* 0x0000008e00a57213 */ /* 0x000fe20000000000 */
[----:B------:R-:W-:Y:S01]  /*4c10*/  IMAD.MOV R2, RZ, RZ, -R2 ;  /* 0x000000ffff027224 */ /* 0x000fe200078e0a02 */
[----:B------:R-:W-:Y:S01]  /*4c20*/  STL [R1+0x4f8], R142 ;  /* 0x0004f88e01007387 */ /* 0x000fe20000100800 */
[----:B------:R-:W-:Y:S01]  /*4c30*/  @!P3 IMAD.MOV R21, RZ, RZ, -R21 ;  /* 0x000000ffff15b224 */ /* 0x000fe200078e0a15 */
[----:B------:R-:W-:Y:S01]  /*4c40*/  ISETP.GE.AND P3, PT, R157, RZ, PT ;  /* 0x000000ff9d00720c */ /* 0x000fe20003f66270 */
[--C-:B------:R-:W-:Y:S01]  /*4c50*/  @!P6 IMAD.IADD R33, R33, 0x1, -R103.reuse ;  /* 0x000000012121e824 */ /* 0x100fe200078e0a67 */
[----:B------:R-:W-:Y:S01]  /*4c60*/  ISETP.GE.AND P6, PT, R107, RZ, PT ;  /* 0x000000ff6b00720c */ /* 0x000fe20003fc6270 */
[----:B------:R-:W-:Y:S01]  /*4c70*/  @!P4 IMAD.IADD R37, R37, 0x1, -R103 ;  /* 0x000000012525c824 */ /* 0x000fe200078e0a67 */
[C---:B------:R-:W-:Y:S01]  /*4c80*/  ISETP.GT.U32.AND P4, PT, R103.reuse, R45, PT ;  /* 0x0000002d6700720c */ /* 0x040fe20003f84070 */
[----:B------:R-:W-:Y:S01]  /*4c90*/  IMAD R53, R103, R2, R53 ;  /* 0x0000000267357224 */ /* 0x000fe200078e0235 */
[----:B------:R-:W-:Y:S01]  /*4ca0*/  IABS R157, R112 ;  /* 0x00000070009d7213 */ /* 0x000fe20000000000 */
[----:B------:R-:W-:Y:S01]  /*4cb0*/  IMAD.HI.U32 R2, R104, R57, RZ ;  /* 0x0000003968027227 */ /* 0x000fe200078e00ff */
[----:B------:R2:W-:Y:S03]  /*4cc0*/  STL [R1+0x4f4], R136 ;  /* 0x0004f48801007387 */ /* 0x0005e60000100800 */
[----:B------:R-:W-:-:S02]  /*4cd0*/  IMAD.MOV R2, RZ, RZ, -R2 ;  /* 0x000000ffff027224 */ /* 0x000fc400078e0a02 */
[----:B------:R-:W-:Y:S02]  /*4ce0*/  @!P5 IMAD.IADD R49, R49, 0x1, -R103 ;  /* 0x000000013131d824 */ /* 0x000fe400078e0a67 */
[C---:B------:R-:W-:Y:S02]  /*4cf0*/  IMAD R57, R103.reuse, R2, R57 ;  /* 0x0000000267397224 */ /* 0x040fe400078e0239 */
[----:B------:R-:W-:Y:S01]  /*4d00*/  @!P2 IMAD.MOV R33, RZ, RZ, -R33 ;  /* 0x000000ffff21a224 */ /* 0x000fe200078e0a21 */
[----:B------:R-:W-:Y:S01]  /*4d10*/  ISETP.GT.U32.AND P5, PT, R103, R49, PT ;  /* 0x000000316700720c */ /* 0x000fe20003fa4070 */
[----:B------:R-:W-:Y:S01]  /*4d20*/  @!P4 IMAD.IADD R45, R45, 0x1, -R103 ;  /* 0x000000012d2dc824 */ /* 0x000fe200078e0a67 */
[C---:B------:R-:W-:Y:S01]  /*4d30*/  ISETP.GT.U32.AND P2, PT, R103.reuse, R53, PT ;  /* 0x000000356700720c */ /* 0x040fe20003f44070 */
[----:B------:R-:W-:Y:S01]  /*4d40*/  @!P3 IMAD.MOV R29, RZ, RZ, -R29 ;  /* 0x000000ffff1db224 */ /* 0x000fe200078e0a1d */
[C---:B------:R-:W-:Y:S01]  /*4d50*/  ISETP.GT.U32.AND P3, PT, R103.reuse, R41, PT ;  /* 0x000000296700720c */ /* 0x040fe20003f64070 */
[----:B------:R-:W-:Y:S01]  /*4d60*/  @!P6 IMAD.MOV R37, RZ, RZ, -R37 ;  /* 0x000000ffff25e224 */ /* 0x000fe200078e0a25 */
[C---:B------:R-:W-:Y:S01]  /*4d70*/  ISETP.GT.U32.AND P6, PT, R103.reuse, R57, PT ;  /* 0x000000396700720c */ /* 0x040fe20003fc4070 */
[----:B------:R-:W-:Y:S01]  /*4d80*/  IMAD.HI.U32 R2, R104, R65, RZ ;  /* 0x0000004168027227 */ /* 0x000fe200078e00ff */
[----:B------:R-:W-:-:S03]  /*4d90*/  ISETP.GT.U32.AND P4, PT, R103, R45, PT ;  /* 0x0000002d6700720c */ /* 0x000fc60003f84070 */
[----:B------:R-:W-:Y:S02]  /*4da0*/  IMAD.MOV R2, RZ, RZ, -R2 ;  /* 0x000000ffff027224 */ /* 0x000fe400078e0a02 */
[----:B------:R-:W-:Y:S02]  /*4db0*/  IMAD.MOV R108, RZ, RZ, -R61 ;  /* 0x000000ffff6c7224 */ /* 0x000fe400078e0a3d */
[----:B------:R-:W-:Y:S02]  /*4dc0*/  IMAD R61, R103, R2, R65 ;  /* 0x00000002673d7224 */ /* 0x000fe400078e0241 */
[--C-:B------:R-:W-:Y:S01]  /*4dd0*/  @!P5 IMAD.IADD R49, R49, 0x1, -R103.reuse ;  /* 0x000000013131d824 */ /* 0x100fe200078e0a67 */
[----:B------:R-:W-:Y:S01]  /*4de0*/  ISETP.GE.AND P5, PT, R156, RZ, PT ;  /* 0x000000ff9c00720c */ /* 0x000fe20003fa6270 */
[----:B------:R-:W-:Y:S01]  /*4df0*/  @!P2 IMAD.IADD R53, R53, 0x1, -R103 ;  /* 0x000000013535a824 */ /* 0x000fe200078e0a67 */
[----:B------:R-:W-:Y:S01]  /*4e00*/  ISETP.GE.AND P2, PT, R132, RZ, PT ;  /* 0x000000ff8400720c */ /* 0x000fe20003f46270 */
[----:B------:R-:W-:Y:S01]  /*4e10*/  IMAD.HI.U32 R3, R104, R69, RZ ;  /* 0x0000004568037227 */ /* 0x000fe200078e00ff */
[----:B------:R-:W-:-:S03]  /*4e20*/  LOP3.LUT R132, R206, 0x1cc, RZ, 0xfc, !PT ;  /* 0x000001ccce847812 */ /* 0x000fc600078efcff */
[--C-:B------:R-:W-:Y:S01]  /*4e30*/  @!P3 IMAD.IADD R41, R41, 0x1, -R103.reuse ;  /* 0x000000012929b824 */ /* 0x100fe200078e0a67 */
[----:B------:R-:W-:Y:S01]  /*4e40*/  ISETP.GT.U32.AND P3, PT, R103, R61, PT ;  /* 0x0000003d6700720c */ /* 0x000fe20003f64070 */
[----:B------:R-:W-:Y:S01]  /*4e50*/  @!P6 IMAD.IADD R57, R57, 0x1, -R103 ;  /* 0x000000013939e824 */ /* 0x000fe200078e0a67 */
[----:B------:R-:W-:Y:S01]  /*4e60*/  ISETP.GT.U32.AND P6, PT, R103, R53, PT ;  /* 0x000000356700720c */ /* 0x000fe20003fc4070 */
[----:B------:R-:W-:Y:S01]  /*4e70*/  IMAD.MOV R106, RZ, RZ, -R3 ;  /* 0x000000ffff6a7224 */ /* 0x000fe200078e0a03 */
[----:B------:R-:W-:Y:S01]  /*4e80*/  IABS R173, R132 ;  /* 0x0000008400ad7213 */ /* 0x000fe20000000000 */
[----:B------:R-:W-:Y:S01]  /*4e90*/  @!P4 IMAD.IADD R45, R45, 0x1, -R103 ;  /* 0x000000012d2dc824 */ /* 0x000fe200078e0a67 */
[----:B------:R-:W-:Y:S01]  /*4ea0*/  ISETP.GE.AND P4, PT, R158, RZ, PT ;  /* 0x000000ff9e00720c */ /* 0x000fe20003f86270 */
[----:B------:R-:W-:Y:S01]  /*4eb0*/  IMAD R65, R103, R106, R69 ;  /* 0x0000006a67417224 */ /* 0x000fe200078e0245 */
[----:B------:R3:W-:Y:S01]  /*4ec0*/  STL [R1+0x4f0], R132 ;  /* 0x0004f08401007387 */ /* 0x0007e20000100800 */
[----:B------:R-:W-:-:S02]  /*4ed0*/  @!P5 IMAD.MOV R45, RZ, RZ, -R45 ;  /* 0x000000ffff2dd224 */ /* 0x000fc400078e0a2d */
[C---:B------:R-:W-:Y:S01]  /*4ee0*/  IMAD R69, R103.reuse, R108, R73 ;  /* 0x0000006c67457224 */ /* 0x040fe200078e0249 */
[----:B------:R-:W-:Y:S01]  /*4ef0*/  ISETP.GT.U32.AND P5, PT, R103, R65, PT ;  /* 0x000000416700720c */ /* 0x000fe20003fa4070 */
[--C-:B------:R-:W-:Y:S01]  /*4f00*/  @!P3 IMAD.IADD R61, R61, 0x1, -R103.reuse ;  /* 0x000000013d3db824 */ /* 0x100fe200078e0a67 */
[----:B------:R-:W-:Y:S01]  /*4f10*/  IABS R73, R140 ;  /* 0x0000008c00497213 */ /* 0x000fe20000000000 */
[----:B------:R-:W-:Y:S01]  /*4f20*/  @!P6 IMAD.IADD R53, R53, 0x1, -R103 ;  /* 0x000000013535e824 */ /* 0x000fe200078e0a67 */
[----:B------:R-:W-:Y:S01]  /*4f30*/  ISETP.GE.AND P6, PT, R155, RZ, PT ;  /* 0x000000ff9b00720c */ /* 0x000fe20003fc6270 */
[----:B------:R-:W-:Y:S01]  /*4f40*/  @!P2 IMAD.MOV R49, RZ, RZ, -R49 ;  /* 0x000000ffff31a224 */ /* 0x000fe200078e0a31 */
[C---:B------:R-:W-:Y:S01]  /*4f50*/  ISETP.GT.U32.AND P2, PT, R103.reuse, R69, PT ;  /* 0x000000456700720c */ /* 0x040fe20003f44070 */
[----:B------:R-:W-:Y:S01]  /*4f60*/  IMAD.HI.U32 R2, R104, R73, RZ ;  /* 0x0000004968027227 */ /* 0x000fe200078e00ff */
[----:B------:R-:W-:-:S03]  /*4f70*/  ISETP.GT.U32.AND P3, PT, R103, R57, PT ;  /* 0x000000396700720c */ /* 0x000fc60003f64070 */
[----:B------:R-:W-:Y:S01]  /*4f80*/  @!P4 IMAD.MOV R41, RZ, RZ, -R41 ;  /* 0x000000ffff29c224 */ /* 0x000fe200078e0a29 */
[----:B------:R-:W-:Y:S01]  /*4f90*/  ISETP.GT.U32.AND P4, PT, R103, R61, PT ;  /* 0x0000003d6700720c */ /* 0x000fe20003f84070 */
[----:B------:R-:W-:Y:S02]  /*4fa0*/  IMAD.MOV R2, RZ, RZ, -R2 ;  /* 0x000000ffff027224 */ /* 0x000fe400078e0a02 */
[----:B------:R-:W-:Y:S02]  /*4fb0*/  @!P5 IMAD.IADD R65, R65, 0x1, -R103 ;  /* 0x000000014141d824 */ /* 0x000fe400078e0a67 */
[C---:B------:R-:W-:Y:S02]  /*4fc0*/  IMAD R73, R103.reuse, R2, R73 ;  /* 0x0000000267497224 */ /* 0x040fe400078e0249 */
[----:B------:R-:W-:Y:S01]  /*4fd0*/  @!P6 IMAD.MOV R53, RZ, RZ, -R53 ;  /* 0x000000ffff35e224 */ /* 0x000fe200078e0a35 */
[C---:B------:R-:W-:Y:S01]  /*4fe0*/  ISETP.GT.U32.AND P6, PT, R103.reuse, R65, PT ;  /* 0x000000416700720c */ /* 0x040fe20003fc4070 */
[----:B------:R-:W-:Y:S01]  /*4ff0*/  IMAD.HI.U32 R2, R104, R81, RZ ;  /* 0x0000005168027227 */ /* 0x000fe200078e00ff */
[----:B------:R-:W-:-:S03]  /*5000*/  ISETP.GT.U32.AND P5, PT, R103, R73, PT ;  /* 0x000000496700720c */ /* 0x000fc60003fa4070 */
[----:B------:R-:W-:Y:S01]  /*5010*/  @!P4 IMAD.IADD R61, R61, 0x1, -R103 ;  /* 0x000000013d3dc824 */ /* 0x000fe200078e0a67 */
[----:B------:R-:W-:Y:S01]  /*5020*/  ISETP.GE.AND P4, PT, R152, RZ, PT ;  /* 0x000000ff9800720c */ /* 0x000fe20003f86270 */
[----:B------:R-:W-:-:S04]  /*5030*/  IMAD.HI.U32 R3, R104, R77, RZ ;  /* 0x0000004d68037227 */ /* 0x000fc800078e00ff */
[----:B------:R-:W-:Y:S02]  /*5040*/  IMAD.MOV R2, RZ, RZ, -R2 ;  /* 0x000000ffff027224 */ /* 0x000fe400078e0a02 */
[----:B------:R-:W-:Y:S02]  /*5050*/  IMAD.MOV R106, RZ, RZ, -R3 ;  /* 0x000000ffff6a7224 */ /* 0x000fe400078e0a03 */
[----:B------:R-:W-:Y:S02]  /*5060*/  IMAD R81, R103, R2, R81 ;  /* 0x0000000267517224 */ /* 0x000fe400078e0251 */
[--C-:B------:R-:W-:Y:S02]  /*5070*/  @!P2 IMAD.IADD R69, R69, 0x1, -R103.reuse ;  /* 0x000000014545a824 */ /* 0x100fe400078e0a67 */
[----:B------:R-:W-:Y:S01]  /*5080*/  @!P3 IMAD.IADD R57, R57, 0x1, -R103 ;  /* 0x000000013939b824 */ /* 0x000fe200078e0a67 */
[----:B------:R-:W-:Y:S01]  /*5090*/  ISETP.GE.AND P3, PT, R154, RZ, PT ;  /* 0x000000ff9a00720c */ /* 0x000fe20003f66270 */
[C---:B------:R-:W-:Y:S01]  /*50a0*/  IMAD R77, R103.reuse, R106, R77 ;  /* 0x0000006a674d7224 */ /* 0x040fe200078e024d */
[----:B------:R-:W-:Y:S01]  /*50b0*/  ISETP.GT.U32.AND P2, PT, R103, R69, PT ;  /* 0x000000456700720c */ /* 0x000fe20003f44070 */
[--C-:B------:R-:W-:Y:S01]  /*50c0*/  @!P6 IMAD.IADD R65, R65, 0x1, -R103.reuse ;  /* 0x000000014141e824 */ /* 0x100fe200078e0a67 */
[----:B------:R-:W-:Y:S01]  /*50d0*/  ISETP.GT.U32.AND P6, PT, R103, R81, PT ;  /* 0x000000516700720c */ /* 0x000fe20003fc4070 */
[----:B------:R-:W-:-:S02]  /*50e0*/  @!P5 IMAD.IADD R73, R73, 0x1, -R103 ;  /* 0x000000014949d824 */ /* 0x000fc400078e0a67 */
[----:B------:R-:W-:Y:S01]  /*50f0*/  @!P4 IMAD.MOV R61, RZ, RZ, -R61 ;  /* 0x000000ffff3dc224 */ /* 0x000fe200078e0a3d */
[C---:B------:R-:W-:Y:S01]  /*5100*/  ISETP.GT.U32.AND P4, PT, R103.reuse, R77, PT ;  /* 0x0000004d6700720c */ /* 0x040fe20003f84070 */
[----:B------:R-:W-:Y:S01]  /*5110*/  IMAD.HI.U32 R2, R104, R85, RZ ;  /* 0x0000005568027227 */ /* 0x000fe200078e00ff */
[----:B------:R-:W-:-:S03]  /*5120*/  ISETP.GT.U32.AND P5, PT, R103, R73, PT ;  /* 0x000000496700720c */ /* 0x000fc60003fa4070 */
[----:B------:R-:W-:Y:S02]  /*5130*/  IMAD.MOV R2, RZ, RZ, -R2 ;  /* 0x000000ffff027224 */ /* 0x000fe400078e0a02 */
[----:B------:R-:W-:-:S04]  /*5140*/  IMAD.HI.U32 R3, R104, R89, RZ ;  /* 0x0000005968037227 */ /* 0x000fc800078e00ff */
[----:B------:R-:W-:Y:S01]  /*5150*/  @!P3 IMAD.MOV R57, RZ, RZ, -R57 ;  /* 0x000000ffff39b224 */ /* 0x000fe200078e0a39 */
[----:B------:R-:W-:Y:S01]  /*5160*/  ISETP.GE.AND P3, PT, R139, RZ, PT ;  /* 0x000000ff8b00720c */ /* 0x000fe20003f66270 */
[----:B------:R-:W-:Y:S01]  /*5170*/  IMAD R85, R103, R2, R85 ;  /* 0x0000000267557224 */ /* 0x000fe200078e0255 */
[----:B----4-:R-:W-:Y:S01]  /*5180*/  LOP3.LUT R139, R206, 0x1d4, RZ, 0xfc, !PT ;  /* 0x000001d4ce8b7812 */ /* 0x010fe200078efcff */
[--C-:B------:R-:W-:Y:S01]  /*5190*/  @!P2 IMAD.IADD R69, R69, 0x1, -R103.reuse ;  /* 0x000000014545a824 */ /* 0x100fe200078e0a67 */
[----:B------:R-:W-:Y:S01]  /*51a0*/  ISETP.GE.AND P2, PT, R151, RZ, PT ;  /* 0x000000ff9700720c */ /* 0x000fe20003f46270 */
[----:B------:R-:W-:Y:S01]  /*51b0*/  @!P6 IMAD.IADD R81, R81, 0x1, -R103 ;  /* 0x000000015151e824 */ /* 0x000fe200078e0a67 */
[----:B------:R-:W-:Y:S01]  /*51c0*/  IABS R181, R139 ;  /* 0x0000008b00b57213 */ /* 0x000fe20000000000 */
[----:B------:R-:W-:Y:S02]  /*51d0*/  IMAD.MOV R2, RZ, RZ, -R3 ;  /* 0x000000ffff027224 */ /* 0x000fe400078e0a03 */
[----:B------:R-:W-:Y:S01]  /*51e0*/  @!P4 IMAD.IADD R77, R77, 0x1, -R103 ;  /* 0x000000014d4dc824 */ /* 0x000fe200078e0a67 */
[C---:B------:R-:W-:Y:S01]  /*51f0*/  ISETP.GT.U32.AND P6, PT, R103.reuse, R81, PT ;  /* 0x000000516700720c */ /* 0x040fe20003fc4070 */
[----:B------:R-:W-:-:S02]  /*5200*/  IMAD R89, R103, R2, R89 ;  /* 0x0000000267597224 */ /* 0x000fc400078e0259 */
[----:B------:R-:W-:Y:S01]  /*5210*/  IMAD.HI.U32 R2, R104, R97, RZ ;  /* 0x0000006168027227 */ /* 0x000fe200078e00ff */
[----:B------:R-:W-:-:S03]  /*5220*/  ISETP.GT.U32.AND P4, PT, R103, R77, PT ;  /* 0x0000004d6700720c */ /* 0x000fc60003f84070 */
[----:B------:R-:W-:Y:S01]  /*5230*/  @!P5 IMAD.IADD R73, R73, 0x1, -R103 ;  /* 0x000000014949d824 */ /* 0x000fe200078e0a67 */
[----:B------:R-:W-:Y:S01]  /*5240*/  ISETP.GT.U32.AND P5, PT, R103, R85, PT ;  /* 0x000000556700720c */ /* 0x000fe20003fa4070 */
[----:B------:R-:W-:-:S04]  /*5250*/  IMAD.HI.U32 R93, R104, R105, RZ ;  /* 0x00000069685d7227 */ /* 0x000fc800078e00ff */
[----:B------:R-:W-:Y:S02]  /*5260*/  IMAD.MOV R2, RZ, RZ, -R2 ;  /* 0x000000ffff027224 */ /* 0x000fe400078e0a02 */
[----:B------:R-:W-:Y:S01]  /*5270*/  @!P3 IMAD.MOV R65, RZ, RZ, -R65 ;  /* 0x000000ffff41b224 */ /* 0x000fe200078e0a41 */
[----:B------:R-:W-:Y:S01]  /*5280*/  ISETP.GE.AND P3, PT, R140, RZ, PT ;  /* 0x000000ff8c00720c */ /* 0x000fe20003f66270 */
[----:B------:R-:W-:Y:S01]  /*5290*/  IMAD.MOV R108, RZ, RZ, -R93 ;  /* 0x000000ffff6c7224 */ /* 0x000fe200078e0a5d */
[----:B------:R-:W-:Y:S01]  /*52a0*/  LOP3.LUT R140, R206, 0x1e0, RZ, 0xfc, !PT ;  /* 0x000001e0ce8c7812 */ /* 0x000fe200078efcff */
[----:B------:R-:W-:Y:S02]  /*52b0*/  IMAD R93, R103, R2, R97 ;  /* 0x00000002675d7224 */ /* 0x000fe400078e0261 */
[----:B------:R-:W-:Y:S01]  /*52c0*/  @!P2 IMAD.MOV R69, RZ, RZ, -R69 ;  /* 0x000000ffff45a224 */ /* 0x000fe200078e0a45 */
[----:B------:R-:W-:Y:S01]  /*52d0*/  ISETP.GE.AND P2, PT, R138, RZ, PT ;  /* 0x000000ff8a00720c */ /* 0x000fe20003f46270 */
[--C-:B------:R-:W-:Y:S01]  /*52e0*/  @!P6 IMAD.IADD R81, R81, 0x1, -R103.reuse ;  /* 0x000000015151e824 */ /* 0x100fe200078e0a67 */
[----:B------:R-:W-:Y:S01]  /*52f0*/  ISETP.GT.U32.AND P6, PT, R103, R93, PT ;  /* 0x0000005d6700720c */ /* 0x000fe20003fc4070 */
[--C-:B------:R-:W-:Y:S01]  /*5300*/  @!P5 IMAD.IADD R85, R85, 0x1, -R103.reuse ;  /* 0x000000015555d824 */ /* 0x100fe200078e0a67 */
[----:B------:R-:W-:Y:S01]  /*5310*/  LOP3.LUT R138, R206, 0x1d8, RZ, 0xfc, !PT ;  /* 0x000001d8ce8a7812 */ /* 0x000fe200078efcff */
[----:B------:R-:W-:Y:S01]  /*5320*/  @!P4 IMAD.IADD R77, R77, 0x1, -R103 ;  /* 0x000000014d4dc824 */ /* 0x000fe200078e0a67 */
[C---:B------:R-:W-:Y:S01]  /*5330*/  ISETP.GT.U32.AND P4, PT, R103.reuse, R89, PT ;  /* 0x000000596700720c */ /* 0x040fe20003f84070 */
[----:B------:R-:W-:Y:S01]  /*5340*/  IMAD.HI.U32 R3, R104, R101, RZ ;  /* 0x0000006568037227 */ /* 0x000fe200078e00ff */
[----:B------:R-:W-:-:S02]  /*5350*/  ISETP.GT.U32.AND P5, PT, R103, R85, PT ;  /* 0x000000556700720c */ /* 0x000fc40003fa4070 */
[----:B------:R-:W-:Y:S01]  /*5360*/  IABS R193, R140 ;  /* 0x0000008c00c17213 */ /* 0x000fe20000000000 */
[----:B------:R-:W-:Y:S01]  /*5370*/  @!P3 IMAD.MOV R73, RZ, RZ, -R73 ;  /* 0x000000ffff49b224 */ /* 0x000fe200078e0a49 */
[----:B------:R-:W-:Y:S01]  /*5380*/  ISETP.GE.AND P3, PT, R120, RZ, PT ;  /* 0x000000ff7800720c */ /* 0x000fe20003f66270 */
[----:B------:R-:W-:Y:S01]  /*5390*/  IMAD.MOV R106, RZ, RZ, -R3 ;  /* 0x000000ffff6a7224 */ /* 0x000fe200078e0a03 */
[----:B------:R-:W-:Y:S01]  /*53a0*/  IABS R185, R138 ;  /* 0x0000008a00b97213 */ /* 0x000fe20000000000 */
[----:B------:R-:W-:Y:S01]  /*53b0*/  @!P2 IMAD.MOV R77, RZ, RZ, -R77 ;  /* 0x000000ffff4da224 */ /* 0x000fe200078e0a4d */
[----:B------:R-:W-:Y:S01]  /*53c0*/  ISETP.GE.AND P2, PT, R135, RZ, PT ;  /* 0x000000ff8700720c */ /* 0x000fe20003f46270 */
[C---:B------:R-:W-:Y:S01]  /*53d0*/  IMAD R97, R103.reuse, R106, R101 ;  /* 0x0000006a67617224 */ /* 0x040fe200078e0265 */
[----:B------:R-:W-:Y:S01]  /*53e0*/  LOP3.LUT R135, R206, 0x1e4, RZ, 0xfc, !PT ;  /* 0x000001e4ce877812 */ /* 0x000fe200078efcff */
[----:B------:R-:W-:Y:S01]  /*53f0*/  IMAD R101, R103, R108, R105 ;  /* 0x0000006c67657224 */ /* 0x000fe200078e0269 */
[----:B------:R-:W-:Y:S01]  /*5400*/  IABS R105, R123 ;  /* 0x0000007b00697213 */ /* 0x000fe20000000000 */
[--C-:B------:R-:W-:Y:S01]  /*5410*/  @!P6 IMAD.IADD R93, R93, 0x1, -R103.reuse ;  /* 0x000000015d5de824 */ /* 0x100fe200078e0a67 */
[----:B------:R-:W-:Y:S01]  /*5420*/  IABS R197, R135 ;  /* 0x0000008700c57213 */ /* 0x000fe20000000000 */
[----:B------:R-:W-:Y:S01]  /*5430*/  @!P4 IMAD.IADD R89, R89, 0x1, -R103 ;  /* 0x000000015959c824 */ /* 0x000fe200078e0a67 */
[----:B------:R-:W-:Y:S01]  /*5440*/  ISETP.GE.AND P4, PT, R134, RZ, PT ;  /* 0x000000ff8600720c */ /* 0x000fe20003f86270 */
[----:B------:R-:W-:Y:S01]  /*5450*/  IMAD.HI.U32 R2, R104, R105, RZ ;  /* 0x0000006968027227 */ /* 0x000fe200078e00ff */
[----:B------:R-:W-:-:S02]  /*5460*/  ISETP.GT.U32.AND P6, PT, R103, R93, PT ;  /* 0x0000005d6700720c */ /* 0x000fc40003fc4070 */
[----:B------:R-:W-:Y:S01]  /*5470*/  LOP3.LUT R120, R206, 0x1dc, RZ, 0xfc, !PT ;  /* 0x000001dcce787812 */ /* 0x000fe200078efcff */
[----:B------:R-:W-:Y:S01]  /*5480*/  @!P5 IMAD.IADD R85, R85, 0x1, -R103 ;  /* 0x000000015555d824 */ /* 0x000fe200078e0a67 */
[C---:B------:R-:W-:Y:S01]  /*5490*/  ISETP.GT.U32.AND P5, PT, R103.reuse, R97, PT ;  /* 0x000000616700720c */ /* 0x040fe20003fa4070 */
[----:B------:R-:W-:Y:S01]  /*54a0*/  @!P3 IMAD.MOV R81, RZ, RZ, -R81 ;  /* 0x000000ffff51b224 */ /* 0x000fe200078e0a51 */
[C---:B------:R-:W-:Y:S01]  /*54b0*/  ISETP.GT.U32.AND P3, PT, R103.reuse, R89, PT ;  /* 0x000000596700720c */ /* 0x040fe20003f64070 */
[----:B------:R-:W-:Y:S01]  /*54c0*/  IMAD.MOV R2, RZ, RZ, -R2 ;  /* 0x000000ffff027224 */ /* 0x000fe200078e0a02 */
[----:B------:R-:W-:Y:S01]  /*54d0*/  IABS R189, R120 ;  /* 0x0000007800bd7213 */ /* 0x000fe20000000000 */
[----:B------:R-:W-:Y:S01]  /*54e0*/  @!P2 IMAD.MOV R85, RZ, RZ, -R85 ;  /* 0x000000ffff55a224 */ /* 0x000fe200078e0a55 */
[C---:B------:R-:W-:Y:S01]  /*54f0*/  ISETP.GT.U32.AND P2, PT, R103.reuse, R101, PT ;  /* 0x000000656700720c */ /* 0x040fe20003f44070 */
[----:B------:R-:W-:Y:S02]  /*5500*/  IMAD R105, R103, R2, R105 ;  /* 0x0000000267697224 */ /* 0x000fe400078e0269 */
[----:B------:R-:W-:-:S02]  /*5510*/  @!P6 IMAD.IADD R93, R93, 0x1, -R103 ;  /* 0x000000015d5de824 */ /* 0x000fc400078e0a67 */
[----:B------:R-:W-:Y:S01]  /*5520*/  IMAD.HI.U32 R3, R104, R109, RZ ;  /* 0x0000006d68037227 */ /* 0x000fe200078e00ff */
[----:B------:R-:W-:-:S03]  /*5530*/  ISETP.GT.U32.AND P6, PT, R103, R105, PT ;  /* 0x000000696700720c */ /* 0x000fc60003fc4070 */
[--C-:B------:R-:W-:Y:S01]  /*5540*/  @!P3 IMAD.IADD R89, R89, 0x1, -R103.reuse ;  /* 0x000000015959b824 */ /* 0x100fe200078e0a67 */
[----:B------:R-:W-:Y:S01]  /*5550*/  ISETP.GE.AND P3, PT, R131, RZ, PT ;  /* 0x000000ff8300720c */ /* 0x000fe20003f66270 */
[----:B------:R-:W-:Y:S01]  /*5560*/  @!P5 IMAD.IADD R97, R97, 0x1, -R103 ;  /* 0x000000016161d824 */ /* 0x000fe200078e0a67 */
[----:B------:R-:W-:Y:S01]  /*5570*/  LOP3.LUT R131, R206, 0x1e8, RZ, 0xfc, !PT ;  /* 0x000001e8ce837812 */ /* 0x000fe200078efcff */
[----:B------:R-:W-:Y:S02]  /*5580*/  IMAD.MOV R106, RZ, RZ, -R3 ;  /* 0x000000ffff6a7224 */ /* 0x000fe400078e0a03 */
[----:B------:R-:W-:Y:S01]  /*5590*/  @!P2 IMAD.IADD R101, R101, 0x1, -R103 ;  /* 0x000000016565a824 */ /* 0x000fe200078e0a67 */
[C---:B------:R-:W-:Y:S01]  /*55a0*/  ISETP.GT.U32.AND P5, PT, R103.reuse, R97, PT ;  /* 0x000000616700720c */ /* 0x040fe20003fa4070 */
[C---:B------:R-:W-:Y:S01]  /*55b0*/  IMAD R109, R103.reuse, R106, R109 ;  /* 0x0000006a676d7224 */ /* 0x040fe200078e026d */
[----:B------:R-:W-:Y:S01]  /*55c0*/  IABS R201, R131 ;  /* 0x0000008300c97213 */ /* 0x000fe20000000000 */
[----:B------:R-:W-:Y:S01]  /*55d0*/  IMAD.HI.U32 R2, R104, R113, RZ ;  /* 0x0000007168027227 */ /* 0x000fe200078e00ff */
[----:B------:R-:W-:-:S03]  /*55e0*/  ISETP.GT.U32.AND P2, PT, R103, R101, PT ;  /* 0x000000656700720c */ /* 0x000fc60003f44070 */
[----:B------:R-:W-:Y:S01]  /*55f0*/  @!P4 IMAD.MOV R89, RZ, RZ, -R89 ;  /* 0x000000ffff59c224 */ /* 0x000fe200078e0a59 */
[----:B------:R-:W-:Y:S01]  /*5600*/  ISETP.GT.U32.AND P4, PT, R103, R109, PT ;  /* 0x0000006d6700720c */ /* 0x000fe20003f84070 */
[----:B------:R-:W-:Y:S01]  /*5610*/  @!P6 IMAD.IADD R105, R105, 0x1, -R103 ;  /* 0x000000016969e824 */ /* 0x000fe200078e0a67 */
[----:B------:R-:W-:Y:S01]  /*5620*/  ISETP.GE.AND P6, PT, R128, RZ, PT ;  /* 0x000000ff8000720c */ /* 0x000fe20003fc6270 */
[----:B------:R-:W-:Y:S02]  /*5630*/  IMAD.MOV R2, RZ, RZ, -R2 ;  /* 0x000000ffff027224 */ /* 0x000fe400078e0a02 */
[----:B------:R-:W-:Y:S01]  /*5640*/  @!P3 IMAD.MOV R93, RZ, RZ, -R93 ;  /* 0x000000ffff5db224 */ /* 0x000fe200078e0a5d */
[C---:B------:R-:W-:Y:S01]  /*5650*/  ISETP.GT.U32.AND P3, PT, R103.reuse, R105, PT ;  /* 0x000000696700720c */ /* 0x040fe20003f64070 */
[----:B------:R-:W-:Y:S02]  /*5660*/  IMAD R113, R103, R2, R113 ;  /* 0x0000000267717224 */ /* 0x000fe400078e0271 */
[----:B------:R-:W-:-:S04]  /*5670*/  IMAD.HI.U32 R2, R104, R117, RZ ;  /* 0x0000007568027227 */ /* 0x000fc800078e00ff */
[--C-:B------:R-:W-:Y:S01]  /*5680*/  @!P5 IMAD.IADD R97, R97, 0x1, -R103.reuse ;  /* 0x000000016161d824 */ /* 0x100fe200078e0a67 */
[----:B------:R-:W-:Y:S01]  /*5690*/  ISETP.GT.U32.AND P5, PT, R103, R113, PT ;  /* 0x000000716700720c */ /* 0x000fe20003fa4070 */
[----:B------:R-:W-:Y:S02]  /*56a0*/  IMAD.MOV R2, RZ, RZ, -R2 ;  /* 0x000000ffff027224 */ /* 0x000fe400078e0a02 */
[----:B------:R-:W-:Y:S01]  /*56b0*/  @!P2 IMAD.IADD R101, R101, 0x1, -R103 ;  /* 0x000000016565a824 */ /* 0x000fe200078e0a67 */
[----:B------:R-:W-:Y:S01]  /*56c0*/  ISETP.GE.AND P2, PT, R127, RZ, PT ;  /* 0x000000ff7f00720c */ /* 0x000fe20003f46270 */
[----:B------:R-:W-:-:S04]  /*56d0*/  IMAD.HI.U32 R3, R104, R121, RZ ;  /* 0x0000007968037227 */ /* 0x000fc800078e00ff */
[----:B------:R-:W-:Y:S02]  /*56e0*/  IMAD R117, R103, R2, R117 ;  /* 0x0000000267757224 */ /* 0x000fe400078e0275 */
[----:B------:R-:W-:Y:S01]  /*56f0*/  @!P4 IMAD.IADD R109, R109, 0x1, -R103 ;  /* 0x000000016d6dc824 */ /* 0x000fe200078e0a67 */
[----:B------:R-:W-:Y:S01]  /*5700*/  ISETP.GE.AND P4, PT, R123, RZ, PT ;  /* 0x000000ff7b00720c */ /* 0x000fe20003f86270 */
[----:B------:R-:W-:-:S04]  /*5710*/  IMAD.HI.U32 R106, R104, R125, RZ ;  /* 0x0000007d686a7227 */ /* 0x000fc800078e00ff */
[----:B------:R-:W-:Y:S02]  /*5720*/  IMAD.MOV R108, RZ, RZ, -R3 ;  /* 0x000000ffff6c7224 */ /* 0x000fe400078e0a03 */
[----:B------:R-:W-:Y:S01]  /*5730*/  @!P3 IMAD.IADD R105, R105, 0x1, -R103 ;  /* 0x000000016969b824 */ /* 0x000fe200078e0a67 */
[C---:B------:R-:W-:Y:S01]  /*5740*/  ISETP.GT.U32.AND P3, PT, R103.reuse, R117, PT ;  /* 0x000000756700720c */ /* 0x040fe20003f64070 */
[----:B------:R-:W-:Y:S02]  /*5750*/  IMAD.MOV R106, RZ, RZ, -R106 ;  /* 0x000000ffff6a7224 */ /* 0x000fe400078e0a6a */
[----:B------:R-:W-:Y:S02]  /*5760*/  IMAD R121, R103, R108, R121 ;  /* 0x0000006c67797224 */ /* 0x000fe400078e0279 */
[----:B------:R-:W-:Y:S02]  /*5770*/  @!P5 IMAD.IADD R113, R113, 0x1, -R103 ;  /* 0x000000017171d824 */ /* 0x000fe400078e0a67 */
[----:B------:R-:W-:-:S02]  /*5780*/  IMAD R125, R103, R106, R125 ;  /* 0x0000006a677d7224 */ /* 0x000fc400078e027d */
[----:B------:R-:W-:Y:S01]  /*5790*/  @!P2 IMAD.MOV R101, RZ, RZ, -R101 ;  /* 0x000000ffff65a224 */ /* 0x000fe200078e0a65 */
[C---:B------:R-:W-:Y:S01]  /*57a0*/  ISETP.GT.U32.AND P2, PT, R103.reuse, R121, PT ;  /* 0x000000796700720c */ /* 0x040fe20003f44070 */
[----:B------:R-:W-:Y:S01]  /*57b0*/  IMAD.HI.U32 R2, R104, R129, RZ ;  /* 0x0000008168027227 */ /* 0x000fe200078e00ff */
[----:B------:R-:W-:-:S03]  /*57c0*/  ISETP.GT.U32.AND P5, PT, R103, R113, PT ;  /* 0x000000716700720c */ /* 0x000fc60003fa4070 */
[----:B------:R-:W-:Y:S01]  /*57d0*/  @!P6 IMAD.MOV R97, RZ, RZ, -R97 ;  /* 0x000000ffff61e224 */ /* 0x000fe200078e0a61 */
[C---:B------:R-:W-:Y:S01]  /*57e0*/  ISETP.GT.U32.AND P6, PT, R103.reuse, R109, PT ;  /* 0x0000006d6700720c */ /* 0x040fe20003fc4070 */
[----:B------:R-:W-:Y:S01]  /*57f0*/  @!P4 IMAD.MOV R105, RZ, RZ, -R105 ;  /* 0x000000ffff69c224 */ /* 0x000fe200078e0a69 */
[----:B------:R-:W-:Y:S01]  /*5800*/  ISETP.GT.U32.AND P4, PT, R103, R125, PT ;  /* 0x0000007d6700720c */ /* 0x000fe20003f84070 */
[----:B------:R-:W-:Y:S02]  /*5810*/  IMAD.MOV R2, RZ, RZ, -R2 ;  /* 0x000000ffff027224 */ /* 0x000fe400078e0a02 */
[----:B------:R-:W-:Y:S01]  /*5820*/  @!P3 IMAD.IADD R117, R117, 0x1, -R103 ;  /* 0x000000017575b824 */ /* 0x000fe200078e0a67 */
[----:B------:R-:W-:Y:S01]  /*5830*/  ISETP.GE.AND P3, PT, R115, RZ, PT ;  /* 0x000000ff7300720c */ /* 0x000fe20003f66270 */
[----:B------:R-:W-:Y:S02]  /*5840*/  IMAD R129, R103, R2, R129 ;  /* 0x0000000267817224 */ /* 0x000fe400078e0281 */
[----:B------:R-:W-:-:S04]  /*5850*/  IMAD.HI.U32 R2, R104, R133, RZ ;  /* 0x0000008568027227 */ /* 0x000fc800078e00ff */
[----:B------:R-:W-:Y:S02]  /*5860*/  IMAD.MOV R2, RZ, RZ, -R2 ;  /* 0x000000ffff027224 */ /* 0x000fe400078e0a02 */
[--C-:B------:R-:W-:Y:S01]  /*5870*/  @!P2 IMAD.IADD R121, R121, 0x1, -R103.reuse ;  /* 0x000000017979a824 */ /* 0x100fe200078e0a67 */
[----:B------:R-:W-:Y:S01]  /*5880*/  ISETP.GT.U32.AND P2, PT, R103, R117, PT ;  /* 0x000000756700720c */ /* 0x000fe20003f44070 */
[--C-:B------:R-:W-:Y:S01]  /*5890*/  @!P6 IMAD.IADD R109, R109, 0x1, -R103.reuse ;  /* 0x000000016d6de824 */ /* 0x100fe200078e0a67 */
[----:B------:R-:W-:Y:S01]  /*58a0*/  ISETP.GT.U32.AND P6, PT, R103, R129, PT ;  /* 0x000000816700720c */ /* 0x000fe20003fc4070 */
[----:B------:R-:W-:Y:S01]  /*58b0*/  @!P5 IMAD.IADD R113, R113, 0x1, -R103 ;  /* 0x000000017171d824 */ /* 0x000fe200078e0a67 */
[----:B------:R-:W-:Y:S01]  /*58c0*/  ISETP.GE.AND P5, PT, R118, RZ, PT ;  /* 0x000000ff7600720c */ /* 0x000fe20003fa6270 */
[----:B------:R-:W-:Y:S02]  /*58d0*/  IMAD R133, R103, R2, R133 ;  /* 0x0000000267857224 */ /* 0x000fe400078e0285 */
[----:B------:R-:W-:Y:S01]  /*58e0*/  @!P4 IMAD.IADD R125, R125, 0x1, -R103 ;  /* 0x000000017d7dc824 */ /* 0x000fe200078e0a67 */
[----:B------:R-:W-:Y:S01]  /*58f0*/  ISETP.GT.U32.AND P4, PT, R103, R121, PT ;  /* 0x000000796700720c */ /* 0x000fe20003f84070 */
[----:B------:R-:W-:-:S04]  /*5900*/  IMAD.HI.U32 R2, R104, R137, RZ ;  /* 0x0000008968027227 */ /* 0x000fc800078e00ff */
[----:B------:R-:W-:-:S04]  /*5910*/  IMAD.HI.U32 R3, R104, R141, RZ ;  /* 0x0000008d68037227 */ /* 0x000fc800078e00ff */
[----:B------:R-:W-:Y:S01]  /*5920*/  @!P3 IMAD.MOV R113, RZ, RZ, -R113 ;  /* 0x000000ffff71b224 */ /* 0x000fe200078e0a71 */
[C---:B------:R-:W-:Y:S01]  /*5930*/  ISETP.GT.U32.AND P3, PT, R103.reuse, R133, PT ;  /* 0x000000856700720c */ /* 0x040fe20003f64070 */
[----:B------:R-:W-:Y:S02]  /*5940*/  IMAD.MOV R2, RZ, RZ, -R2 ;  /* 0x000000ffff027224 */ /* 0x000fe400078e0a02 */
[----:B------:R-:W-:Y:S02]  /*5950*/  IMAD.MOV R106, RZ, RZ, -R3 ;  /* 0x000000ffff6a7224 */ /* 0x000fe400078e0a03 */
[C---:B------:R-:W-:Y:S02]  /*5960*/  IMAD R137, R103.reuse, R2, R137 ;  /* 0x0000000267897224 */ /* 0x040fe400078e0289 */
[----:B------:R-:W-:Y:S02]  /*5970*/  IMAD R141, R103, R106, R141 ;  /* 0x0000006a678d7224 */ /* 0x000fe400078e028d */
[----:B------:R-:W-:-:S02]  /*5980*/  @!P6 IMAD.IADD R129, R129, 0x1, -R103 ;  /* 0x000000018181e824 */ /* 0x000fc400078e0a67 */
[----:B------:R-:W-:Y:S01]  /*5990*/  @!P5 IMAD.MOV R109, RZ, RZ, -R109 ;  /* 0x000000ffff6dd224 */ /* 0x000fe200078e0a6d */
[----:B------:R-:W-:Y:S01]  /*59a0*/  ISETP.GT.U32.AND P5, PT, R103, R125, PT ;  /* 0x0000007d6700720c */ /* 0x000fe20003fa4070 */
[--C-:B------:R-:W-:Y:S01]  /*59b0*/  @!P2 IMAD.IADD R117, R117, 0x1, -R103.reuse ;  /* 0x000000017575a824 */ /* 0x100fe200078e0a67 */
[----:B------:R-:W-:Y:S01]  /*59c0*/  ISETP.GT.U32.AND P2, PT, R103, R137, PT ;  /* 0x000000896700720c */ /* 0x000fe20003f44070 */
[----:B------:R-:W-:Y:S01]  /*59d0*/  @!P4 IMAD.IADD R121, R121, 0x1, -R103 ;  /* 0x000000017979c824 */ /* 0x000fe200078e0a67 */
[C---:B------:R-:W-:Y:S01]  /*59e0*/  ISETP.GT.U32.AND P4, PT, R103.reuse, R141, PT ;  /* 0x0000008d6700720c */ /* 0x040fe20003f84070 */
[----:B------:R-:W-:Y:S01]  /*59f0*/  IMAD.HI.U32 R2, R104, R145, RZ ;  /* 0x0000009168027227 */ /* 0x000fe200078e00ff */
[----:B------:R-:W-:-:S03]  /*5a00*/  ISETP.GT.U32.AND P6, PT, R103, R129, PT ;  /* 0x000000816700720c */ /* 0x000fc60003fc4070 */
[--C-:B------:R-:W-:Y:S01]  /*5a10*/  @!P3 IMAD.IADD R133, R133, 0x1, -R103.reuse ;  /* 0x000000018585b824 */ /* 0x100fe200078e0a67 */
[----:B------:R-:W-:Y:S01]  /*5a20*/  ISETP.GE.AND P3, PT, R148, RZ, PT ;  /* 0x000000ff9400720c */ /* 0x000fe20003f66270 */
[----:B------:R-:W-:Y:S02]  /*5a30*/  IMAD.MOV R2, RZ, RZ, -R2 ;  /* 0x000000ffff027224 */ /* 0x000fe400078e0a02 */
[----:B------:R-:W-:Y:S02]  /*5a40*/  @!P5 IMAD.IADD R125, R125, 0x1, -R103 ;  /* 0x000000017d7dd824 */ /* 0x000fe400078e0a67 */
[----:B------:R-:W-:Y:S02]  /*5a50*/  IMAD R145, R103, R2, R145 ;  /* 0x0000000267917224 */ /* 0x000fe400078e0291 */
[--C-:B------:R-:W-:Y:S01]  /*5a60*/  @!P2 IMAD.IADD R137, R137, 0x1, -R103.reuse ;  /* 0x000000018989a824 */ /* 0x100fe200078e0a67 */
[----:B------:R-:W-:Y:S01]  /*5a70*/  ISETP.GE.AND P2, PT, R114, RZ, PT ;  /* 0x000000ff7200720c */ /* 0x000fe20003f46270 */
[----:B------:R-:W-:Y:S01]  /*5a80*/  @!P4 IMAD.IADD R141, R141, 0x1, -R103 ;  /* 0x000000018d8dc824 */ /* 0x000fe200078e0a67 */
[----:B------:R-:W-:Y:S01]  /*5a90*/  ISETP.GT.U32.AND P5, PT, R103, R145, PT ;  /* 0x000000916700720c */ /* 0x000fe20003fa4070 */
[----:B------:R-:W-:Y:S01]  /*5aa0*/  IMAD.HI.U32 R3, R104, R149, RZ ;  /* 0x0000009568037227 */ /* 0x000fe200078e00ff */
[----:B------:R-:W-:-:S03]  /*5ab0*/  ISETP.GE.AND P4, PT, R124, RZ, PT ;  /* 0x000000ff7c00720c */ /* 0x000fc60003f86270 */
[----:B------:R-:W-:Y:S01]  /*5ac0*/  @!P6 IMAD.IADD R129, R129, 0x1, -R103 ;  /* 0x000000018181e824 */ /* 0x000fe200078e0a67 */
[----:B------:R-:W-:Y:S01]  /*5ad0*/  ISETP.GE.AND P6, PT, R150, RZ, PT ;  /* 0x000000ff9600720c */ /* 0x000fe20003fc6270 */
[----:B------:R-:W-:Y:S01]  /*5ae0*/  @!P3 IMAD.MOV R121, RZ, RZ, -R121 ;  /* 0x000000ffff79b224 */ /* 0x000fe200078e0a79 */
[----:B------:R-:W-:Y:S01]  /*5af0*/  ISETP.GT.U32.AND P3, PT, R103, R137, PT ;  /* 0x000000896700720c */ /* 0x000fe20003f64070 */
[----:B------:R-:W-:Y:S02]  /*5b00*/  IMAD.MOV R108, RZ, RZ, -R3 ;  /* 0x000000ffff6c7224 */ /* 0x000fe400078e0a03 */
[----:B------:R-:W-:-:S04]  /*5b10*/  IMAD.HI.U32 R106, R104, R153, RZ ;  /* 0x00000099686a7227 */ /* 0x000fc800078e00ff */
[----:B------:R-:W-:Y:S02]  /*5b20*/  IMAD R149, R103, R108, R149 ;  /* 0x0000006c67957224 */ /* 0x000fe400078e0295 */
[----:B------:R-:W-:Y:S01]  /*5b30*/  @!P5 IMAD.IADD R145, R145, 0x1, -R103 ;  /* 0x000000019191d824 */ /* 0x000fe200078e0a67 */
[C---:B------:R-:W-:Y:S01]  /*5b40*/  ISETP.GT.U32.AND P5, PT, R103.reuse, R133, PT ;  /* 0x000000856700720c */ /* 0x040fe20003fa4070 */
[----:B------:R-:W-:Y:S01]  /*5b50*/  @!P4 IMAD.MOV R129, RZ, RZ, -R129 ;  /* 0x000000ffff81c224 */ /* 0x000fe200078e0a81 */
[----:B------:R-:W-:Y:S01]  /*5b60*/  ISETP.GT.U32.AND P4, PT, R103, R149, PT ;  /* 0x000000956700720c */ /* 0x000fe20003f84070 */
[----:B------:R-:W-:-:S04]  /*5b70*/  IMAD.HI.U32 R2, R104, R157, RZ ;  /* 0x0000009d68027227 */ /* 0x000fc800078e00ff */
[----:B------:R-:W-:Y:S01]  /*5b80*/  @!P6 IMAD.MOV R117, RZ, RZ, -R117 ;  /* 0x000000ffff75e224 */ /* 0x000fe200078e0a75 */
[----:B------:R-:W-:Y:S01]  /*5b90*/  ISETP.GT.U32.AND P6, PT, R103, R141, PT ;  /* 0x0000008d6700720c */ /* 0x000fe20003fc4070 */
[----:B------:R-:W-:Y:S01]  /*5ba0*/  @!P3 IMAD.IADD R137, R137, 0x1, -R103 ;  /* 0x000000018989b824 */ /* 0x000fe200078e0a67 */
[----:B------:R-:W-:Y:S01]  /*5bb0*/  ISETP.GE.AND P3, PT, R130, RZ, PT ;  /* 0x000000ff8200720c */ /* 0x000fe20003f66270 */
[----:B------:R-:W-:Y:S01]  /*5bc0*/  IMAD.MOV R106, RZ, RZ, -R106 ;  /* 0x000000ffff6a7224 */ /* 0x000fe200078e0a6a */
[----:B------:R-:W-:Y:S01]  /*5bd0*/  LOP3.LUT R130, R206, 0x1ec, RZ, 0xfc, !PT ;  /* 0x000001ecce827812 */ /* 0x000fe200078efcff */
[----:B------:R-:W-:-:S03]  /*5be0*/  IMAD.HI.U32 R107, R104, R169, RZ ;  /* 0x000000a9686b7227 */ /* 0x000fc600078e00ff */
[----:B------:R-:W-:Y:S01]  /*5bf0*/  IABS R209, R130 ;  /* 0x0000008200d17213 */ /* 0x000fe20000000000 */
[----:B------:R-:W-:Y:S02]  /*5c00*/  IMAD.MOV R2, RZ, RZ, -R2 ;  /* 0x000000ffff027224 */ /* 0x000fe400078e0a02 */
[----:B------:R-:W-:Y:S01]  /*5c10*/  @!P2 IMAD.MOV R125, RZ, RZ, -R125 ;  /* 0x000000ffff7da224 */ /* 0x000fe200078e0a7d */
[C---:B------:R-:W-:Y:S01]  /*5c20*/  ISETP.GT.U32.AND P2, PT, R103.reuse, R145, PT ;  /* 0x000000916700720c */ /* 0x040fe20003f44070 */
[C---:B------:R-:W-:Y:S02]  /*5c30*/  IMAD R153, R103.reuse, R106, R153 ;  /* 0x0000006a67997224 */ /* 0x040fe400078e0299 */
[----:B------:R-:W-:Y:S01]  /*5c40*/  IMAD.MOV R110, RZ, RZ, -R107 ;  /* 0x000000ffff6e7224 */ /* 0x000fe200078e0a6b */
[----:B------:R-:W-:Y:S01]  /*5c50*/  LOP3.LUT R107, R206, 0x1d0, RZ, 0xfc, !PT ;  /* 0x000001d0ce6b7812 */ /* 0x000fe200078efcff */
[----:B------:R-:W-:Y:S02]  /*5c60*/  IMAD R157, R103, R2, R157 ;  /* 0x00000002679d7224 */ /* 0x000fe400078e029d */
[----:B------:R-:W-:Y:S01]  /*5c70*/  IMAD.HI.U32 R2, R104, R173, RZ ;  /* 0x000000ad68027227 */ /* 0x000fe200078e00ff */
[----:B------:R-:W-:Y:S01]  /*5c80*/  IABS R177, R107 ;  /* 0x0000006b00b17213 */ /* 0x000fe20000000000 */
[----:B------:R-:W-:Y:S02]  /*5c90*/  STL [R1+0x4ec], R107 ;  /* 0x0004ec6b01007387 */ /* 0x000fe40000100800 */
[--C-:B------:R-:W-:Y:S01]  /*5ca0*/  @!P5 IMAD.IADD R133, R133, 0x1, -R103.reuse ;  /* 0x000000018585d824 */ /* 0x100fe200078e0a67 */
[----:B------:R-:W-:Y:S01]  /*5cb0*/  ISETP.GT.U32.AND P5, PT, R103, R153, PT ;  /* 0x000000996700720c */ /* 0x000fe20003fa4070 */
[----:B------:R-:W-:Y:S01]  /*5cc0*/  IMAD.MOV R2, RZ, RZ, -R2 ;  /* 0x000000ffff027224 */ /* 0x000fe200078e0a02 */
[----:B------:R-:W-:Y:S01]  /*5cd0*/  STL [R1+0x4e8], R139 ;  /* 0x0004e88b01007387 */ /* 0x000fe20000100800 */
[--C-:B------:R-:W-:Y:S01]  /*5ce0*/  @!P4 IMAD.IADD R149, R149, 0x1, -R103.reuse ;  /* 0x000000019595c824 */ /* 0x100fe200078e0a67 */
[----:B------:R-:W-:Y:S01]  /*5cf0*/  ISETP.GE.AND P4, PT, R126, RZ, PT ;  /* 0x000000ff7e00720c */ /* 0x000fe20003f86270 */
[----:B------:R-:W-:Y:S01]  /*5d00*/  IMAD.HI.U32 R106, R104, R165, RZ ;  /* 0x000000a5686a7227 */ /* 0x000fe200078e00ff */
[----:B------:R-:W-:Y:S01]  /*5d10*/  LOP3.LUT R126, R206, 0x1f0, RZ, 0xfc, !PT ;  /* 0x000001f0ce7e7812 */ /* 0x000fe200078efcff */
[----:B------:R-:W-:Y:S02]  /*5d20*/  STL [R1+0x4e4], R138 ;  /* 0x0004e48a01007387 */ /* 0x000fe40000100800 */
[----:B------:R-:W-:Y:S01]  /*5d30*/  @!P6 IMAD.IADD R141, R141, 0x1, -R103 ;  /* 0x000000018d8de824 */ /* 0x000fe200078e0a67 */
[----:B------:R-:W-:Y:S01]  /*5d40*/  ISETP.GE.AND P6, PT, R147, RZ, PT ;  /* 0x000000ff9300720c */ /* 0x000fe20003fc6270 */
[C---:B------:R-:W-:Y:S01]  /*5d50*/  IMAD R173, R103.reuse, R2, R173 ;  /* 0x0000000267ad7224 */ /* 0x040fe200078e02ad */
[----:B------:R-:W-:Y:S01]  /*5d60*/  IABS R213, R126 ;  /* 0x0000007e00d57213 */ /* 0x000fe20000000000 */
[----:B------:R-:W-:Y:S01]  /*5d70*/  @!P3 IMAD.MOV R133, RZ, RZ, -R133 ;  /* 0x000000ffff85b224 */ /* 0x000fe200078e0a85 */
[----:B------:R-:W-:Y:S01]  /*5d80*/  ISETP.GT.U32.AND P3, PT, R103, R149, PT ;  /* 0x000000956700720c */ /* 0x000fe20003f64070 */
[----:B------:R-:W-:Y:S01]  /*5d90*/  IMAD.HI.U32 R2, R104, R177, RZ ;  /* 0x000000b168027227 */ /* 0x000fe200078e00ff */
[----:B------:R-:W-:Y:S03]  /*5da0*/  STL [R1+0x4e0], R120 ;  /* 0x0004e07801007387 */ /* 0x000fe60000100800 */
[----:B------:R-:W-:Y:S01]  /*5db0*/  IMAD.MOV R106, RZ, RZ, -R106 ;  /* 0x000000ffff6a7224 */ /* 0x000fe200078e0a6a */
[----:B------:R-:W-:Y:S01]  /*5dc0*/  STL [R1+0x4dc], R140 ;  /* 0x0004dc8c01007387 */ /* 0x000fe20000100800 */
[----:B------:R-:W-:Y:S01]  /*5dd0*/  @!P2 IMAD.IADD R145, R145, 0x1, -R103 ;  /* 0x000000019191a824 */ /* 0x000fe200078e0a67 */
[----:B------:R-:W-:Y:S01]  /*5de0*/  ISETP.GE.AND P2, PT, R146, RZ, PT ;  /* 0x000000ff9200720c */ /* 0x000fe20003f46270 */
[----:B------:R-:W-:Y:S01]  /*5df0*/  IMAD.HI.U32 R3, R104, R161, RZ ;  /* 0x000000a168037227 */ /* 0x000fe200078e00ff */
[----:B------:R-:W-:Y:S03]  /*5e00*/  STL [R1+0x4d8], R135 ;  /* 0x0004d88701007387 */ /* 0x000fe60000100800 */
[----:B------:R-:W-:-:S02]  /*5e10*/  IMAD.MOV R2, RZ, RZ, -R2 ;  /* 0x000000ffff027224 */ /* 0x000fc400078e0a02 */
[C---:B------:R-:W-:Y:S02]  /*5e20*/  IMAD R165, R103.reuse, R106, R165 ;  /* 0x0000006a67a57224 */ /* 0x040fe400078e02a5 */
[----:B------:R-:W-:Y:S02]  /*5e30*/  IMAD.MOV R108, RZ, RZ, -R3 ;  /* 0x000000ffff6c7224 */ /* 0x000fe400078e0a03 */
[----:B------:R-:W-:Y:S02]  /*5e40*/  IMAD R177, R103, R2, R177 ;  /* 0x0000000267b17224 */ /* 0x000fe400078e02b1 */
[----:B------:R-:W-:Y:S01]  /*5e50*/  @!P5 IMAD.IADD R153, R153, 0x1, -R103 ;  /* 0x000000019999d824 */ /* 0x000fe200078e0a67 */
[----:B------:R-:W-:Y:S01]  /*5e60*/  ISETP.GT.U32.AND P5, PT, R103, R157, PT ;  /* 0x0000009d6700720c */ /* 0x000fe20003fa4070 */
[----:B------:R-:W-:-:S04]  /*5e70*/  IMAD.HI.U32 R2, R104, R181, RZ ;  /* 0x000000b568027227 */ /* 0x000fc800078e00ff */
[----:B------:R-:W-:Y:S01]  /*5e80*/  @!P4 IMAD.MOV R145, RZ, RZ, -R145 ;  /* 0x000000ffff91c224 */ /* 0x000fe200078e0a91 */
[C---:B------:R-:W-:Y:S01]  /*5e90*/  ISETP.GT.U32.AND P4, PT, R103.reuse, R165, PT ;  /* 0x000000a56700720c */ /* 0x040fe20003f84070 */
[C---:B------:R-:W-:Y:S02]  /*5ea0*/  IMAD R161, R103.reuse, R108, R161 ;  /* 0x0000006c67a17224 */ /* 0x040fe400078e02a1 */
[----:B------:R-:W-:Y:S01]  /*5eb0*/  @!P6 IMAD.MOV R137, RZ, RZ, -R137 ;  /* 0x000000ffff89e224 */ /* 0x000fe200078e0a89 */
[----:B------:R-:W-:Y:S01]  /*5ec0*/  ISETP.GT.U32.AND P6, PT, R103, R153, PT ;  /* 0x000000996700720c */ /* 0x000fe20003fc4070 */
[----:B------:R-:W-:Y:S02]  /*5ed0*/  IMAD.MOV R2, RZ, RZ, -R2 ;  /* 0x000000ffff027224 */ /* 0x000fe400078e0a02 */
[----:B------:R-:W-:Y:S01]  /*5ee0*/  @!P3 IMAD.IADD R149, R149, 0x1, -R103 ;  /* 0x000000019595b824 */ /* 0x000fe200078e0a67 */
[----:B------:R-:W-:Y:S01]  /*5ef0*/  ISETP.GE.AND P3, PT, R116, RZ, PT ;  /* 0x000000ff7400720c */ /* 0x000fe20003f66270 */
[----:B------:R-:W-:Y:S01]  /*5f00*/  @!P2 IMAD.MOV R141, RZ, RZ, -R141 ;  /* 0x000000ffff8da224 */ /* 0x000fe200078e0a8d */
[C---:B------:R-:W-:Y:S01]  /*5f10*/  ISETP.GT.U32.AND P2, PT, R103.reuse, R161, PT ;  /* 0x000000a16700720c */ /* 0x040fe20003f44070 */
[----:B------:R-:W-:-:S02]  /*5f20*/  IMAD R181, R103, R2, R181 ;  /* 0x0000000267b57224 */ /* 0x000fc400078e02b5 */
[----:B------:R-:W-:-:S04]  /*5f30*/  IMAD.HI.U32 R2, R104, R193, RZ ;  /* 0x000000c168027227 */ /* 0x000fc800078e00ff */
[----:B------:R-:W-:-:S04]  /*5f40*/  IMAD.HI.U32 R106, R104, R185, RZ ;  /* 0x000000b9686a7227 */ /* 0x000fc800078e00ff */
[----:B------:R-:W-:Y:S02]  /*5f50*/  IMAD.MOV R2, RZ, RZ, -R2 ;  /* 0x000000ffff027224 */ /* 0x000fe400078e0a02 */
[--C-:B------:R-:W-:Y:S01]  /*5f60*/  @!P5 IMAD.IADD R157, R157, 0x1, -R103.reuse ;  /* 0x000000019d9dd824 */ /* 0x100fe200078e0a67 */
[----:B------:R-:W-:Y:S01]  /*5f70*/  ISETP.GE.AND P5, PT, R122, RZ, PT ;  /* 0x000000ff7a00720c */ /* 0x000fe20003fa6270 */
[----:B------:R-:W-:Y:S01]  /*5f80*/  @!P4 IMAD.IADD R165, R165, 0x1, -R103 ;  /* 0x00000001a5a5c824 */ /* 0x000fe200078e0a67 */
[----:B------:R-:W-:Y:S01]  /*5f90*/  LOP3.LUT R122, R206, 0x1f4, RZ, 0xfc, !PT ;  /* 0x000001f4ce7a7812 */ /* 0x000fe200078efcff */
[----:B------:R-:W-:Y:S02]  /*5fa0*/  IMAD.MOV R106, RZ, RZ, -R106 ;  /* 0x000000ffff6a7224 */ /* 0x000fe400078e0a6a */
[----:B------:R-:W-:Y:S01]  /*5fb0*/  IMAD R193, R103, R2, R193 ;  /* 0x0000000267c17224 */ /* 0x000fe200078e02c1 */
[----:B------:R-:W-:Y:S01]  /*5fc0*/  IABS R217, R122 ;  /* 0x0000007a00d97213 */ /* 0x000fe20000000000 */
[----:B------:R-:W-:Y:S01]  /*5fd0*/  @!P6 IMAD.IADD R153, R153, 0x1, -R103 ;  /* 0x000000019999e824 */ /* 0x000fe200078e0a67 */
[----:B------:R-:W-:Y:S01]  /*5fe0*/  ISETP.GE.AND P6, PT, R144, RZ, PT ;  /* 0x000000ff9000720c */ /* 0x000fe20003fc6270 */
[----:B------:R-:W-:-:S04]  /*5ff0*/  IMAD.HI.U32 R2, R104, R197, RZ ;  /* 0x000000c568027227 */ /* 0x000fc800078e00ff */
[----:B------:R-:W-:Y:S01]  /*6000*/  @!P3 IMAD.MOV R0, RZ, RZ, -R0 ;  /* 0x000000ffff00b224 */ /* 0x000fe200078e0a00 */
[C---:B------:R-:W-:Y:S01]  /*6010*/  ISETP.GT.U32.AND P3, PT, R103.reuse, R165, PT ;  /* 0x000000a56700720c */ /* 0x040fe20003f64070 */
[----:B------:R-:W-:Y:S02]  /*6020*/  IMAD R185, R103, R106, R185 ;  /* 0x0000006a67b97224 */ /* 0x000fe400078e02b9 */
[----:B------:R-:W-:Y:S02]  /*6030*/  IMAD.MOV.U32 R106, RZ, RZ, c[0x0][0x188] ;  /* 0x00006200ff6a7624 */ /* 0x000fe400078e00ff */
[----:B------:R-:W-:Y:S02]  /*6040*/  IMAD R134, R119, c[0x0][0x188], RZ ;  /* 0x0000620077867a24 */ /* 0x000fe400078e02ff */
[----:B------:R-:W-:Y:S01]  /*6050*/  @!P2 IMAD.IADD R161, R161, 0x1, -R103 ;  /* 0x00000001a1a1a824 */ /* 0x000fe200078e0a67 */
[----:B------:R-:W-:Y:S01]  /*6060*/  ISETP.GT.U32.AND P2, PT, R103, R157, PT ;  /* 0x0000009d6700720c */ /* 0x000fe20003f44070 */
[----:B------:R-:W-:-:S02]  /*6070*/  IMAD.MOV R2, RZ, RZ, -R2 ;  /* 0x000000ffff027224 */ /* 0x000fc400078e0a02 */
[----:B------:R-:W-:Y:S01]  /*6080*/  IMAD R128, R106, 0x4, R134 ;  /* 0x000000046a807824 */ /* 0x000fe200078e0286 */
[C---:B------:R-:W-:Y:S01]  /*6090*/  ISETP.GT.U32.AND P4, PT, R103.reuse, R161, PT ;  /* 0x000000a16700720c */ /* 0x040fe20003f84070 */
[C---:B------:R-:W-:Y:S02]  /*60a0*/  IMAD R197, R103.reuse, R2, R197 ;  /* 0x0000000267c57224 */ /* 0x040fe400078e02c5 */
[----:B------:R-:W-:Y:S02]  /*60b0*/  IMAD R169, R103, R110, R169 ;  /* 0x0000006e67a97224 */ /* 0x000fe400078e02a9 */
[----:B------:R-:W-:-:S04]  /*60c0*/  IMAD.HI.U32 R2, R104, R201, RZ ;  /* 0x000000c968027227 */ /* 0x000fc800078e00ff */
[----:B------:R-:W-:Y:S01]  /*60d0*/  @!P5 IMAD.MOV R153, RZ, RZ, -R153 ;  /* 0x000000ffff99d224 */ /* 0x000fe200078e0a99 */
[C---:B------:R-:W-:Y:S01]  /*60e0*/  ISETP.GT.U32.AND P5, PT, R103.reuse, R173, PT ;  /* 0x000000ad6700720c */ /* 0x040fe20003fa4070 */
[C---:B------:R-:W-:Y:S02]  /*60f0*/  IMAD R127, R106.reuse, 0x4, R128 ;  /* 0x000000046a7f7824 */ /* 0x040fe400078e0280 */
[----:B------:R-:W-:Y:S02]  /*6100*/  IMAD.MOV R2, RZ, RZ, -R2 ;  /* 0x000000ffff027224 */ /* 0x000fe400078e0a02 */
[----:B------:R-:W-:Y:S01]  /*6110*/  @!P6 IMAD.MOV R149, RZ, RZ, -R149 ;  /* 0x000000ffff95e224 */ /* 0x000fe200078e0a95 */
[----:B------:R-:W-:Y:S01]  /*6120*/  ISETP.GT.U32.AND P6, PT, R103, R169, PT ;  /* 0x000000a96700720c */ /* 0x000fe20003fc4070 */
[----:B------:R-:W-:Y:S01]  /*6130*/  @!P3 IMAD.IADD R165, R165, 0x1, -R103 ;  /* 0x00000001a5a5b824 */ /* 0x000fe200078e0a67 */
[----:B------:R-:W-:Y:S01]  /*6140*/  ISETP.NE.AND P3, PT, RZ, c[0x0][0x178], PT ;  /* 0x00005e00ff007a0c */ /* 0x000fe20003f65270 */
[----:B------:R-:W-:Y:S01]  /*6150*/  IMAD R123, R106, 0x4, R127 ;  /* 0x000000046a7b7824 */ /* 0x000fe200078e027f */
[----:B------:R-:W-:Y:S01]  /*6160*/  STL [R1+0x2c0], R127 ;  /* 0x0002c07f01007387 */ /* 0x000fe20000100800 */
[----:B------:R-:W-:-:S02]  /*6170*/  IMAD R201, R103, R2, R201 ;  /* 0x0000000267c97224 */ /* 0x000fc400078e02c9 */
[----:B------:R-:W-:Y:S01]  /*6180*/  IMAD.HI.U32 R2, R104, R209, RZ ;  /* 0x000000d168027227 */ /* 0x000fe200078e00ff */
[----:B------:R-:W-:Y:S03]  /*6190*/  STL [R1+0x2c4], R123 ;  /* 0x0002c47b01007387 */ /* 0x000fe60000100800 */
[----:B------:R-:W-:Y:S01]  /*61a0*/  @!P2 IMAD.IADD R157, R157, 0x1, -R103 ;  /* 0x000000019d9da824 */ /* 0x000fe200078e0a67 */
[----:B------:R-:W-:Y:S01]  /*61b0*/  ISETP.GE.AND P2, PT, R112, RZ, PT ;  /* 0x000000ff7000720c */ /* 0x000fe20003f46270 */
[C---:B------:R-:W-:Y:S02]  /*61c0*/  IMAD R118, R106.reuse, 0x4, R123 ;  /* 0x000000046a767824 */ /* 0x040fe400078e027b */
[--C-:B------:R-:W-:Y:S01]  /*61d0*/  @!P4 IMAD.IADD R161, R161, 0x1, -R103.reuse ;  /* 0x00000001a1a1c824 */ /* 0x100fe200078e0a67 */
[----:B------:R-:W-:Y:S01]  /*61e0*/  ISETP.GT.U32.AND P4, PT, R103, R177, PT ;  /* 0x000000b16700720c */ /* 0x000fe20003f84070 */
[----:B------:R-:W-:Y:S01]  /*61f0*/  IMAD.MOV R2, RZ, RZ, -R2 ;  /* 0x000000ffff027224 */ /* 0x000fe200078e0a02 */
[----:B------:R-:W-:Y:S01]  /*6200*/  @!P3 LOP3.LUT R0, RZ, c[0x0][0x178], RZ, 0x33, !PT ;  /* 0x00005e00ff00ba12 */ /* 0x000fe200078e33ff */
[----:B------:R-:W-:Y:S01]  /*6210*/  IMAD R115, R106, 0x4, R118 ;  /* 0x000000046a737824 */ /* 0x000fe200078e0276 */
[----:B------:R-:W-:Y:S01]  /*6220*/  STL [R1+0x2b4], R118 ;  /* 0x0002b47601007387 */ /* 0x000fe20000100800 */
[----:B------:R-:W-:Y:S01]  /*6230*/  @!P5 IMAD.IADD R173, R173, 0x1, -R103 ;  /* 0x00000001adadd824 */ /* 0x000fe200078e0a67 */
[----:B------:R-:W-:Y:S01]  /*6240*/  ISETP.GE.AND P5, PT, R142, RZ, PT ;  /* 0x000000ff8e00720c */ /* 0x000fe20003fa6270 */
[C---:B------:R-:W-:Y:S01]  /*6250*/  IMAD R209, R103.reuse, R2, R209 ;  /* 0x0000000267d17224 */ /* 0x040fe200078e02d1 */
[----:B------:R-:W-:Y:S01]  /*6260*/  STL [R1+0x4d4], R131 ;  /* 0x0004d48301007387 */ /* 0x000fe20000100800 */
[----:B------:R-:W-:Y:S01]  /*6270*/  IMAD R114, R106, 0x4, R115 ;  /* 0x000000046a727824 */ /* 0x000fe200078e0273 */
[----:B------:R-:W-:Y:S01]  /*6280*/  ISETP.GT.U32.AND P3, PT, R103, R173, PT ;  /* 0x000000ad6700720c */ /* 0x000fe20003f64070 */
[----:B------:R-:W-:Y:S01]  /*6290*/  IMAD.HI.U32 R2, R104, R213, RZ ;  /* 0x000000d568027227 */ /* 0x000fe200078e00ff */
[----:B------:R-:W-:Y:S03]  /*62a0*/  STL [R1+0x2d4], R115 ;  /* 0x0002d47301007387 */ /* 0x000fe60000100800 */
[----:B------:R-:W-:Y:S01]  /*62b0*/  @!P6 IMAD.IADD R169, R169, 0x1, -R103 ;  /* 0x00000001a9a9e824 */ /* 0x000fe200078e0a67 */
[----:B------:R-:W-:Y:S01]  /*62c0*/  ISETP.GE.AND P6, PT, R143, RZ, PT ;  /* 0x000000ff8f00720c */ /* 0x000fe20003fc6270 */
[----:B------:R-:W-:Y:S01]  /*62d0*/  IMAD R124, R106, 0x4, R114 ;  /* 0x000000046a7c7824 */ /* 0x000fe200078e0272 */
[----:B------:R-:W-:Y:S01]  /*62e0*/  STL [R1+0x2b0], R114 ;  /* 0x0002b07201007387 */ /* 0x000fe20000100800 */
[----:B------:R-:W-:-:S02]  /*62f0*/  IMAD.MOV R2, RZ, RZ, -R2 ;  /* 0x000000ffff027224 */ /* 0x000fc400078e0a02 */
[----:B------:R-:W-:Y:S01]  /*6300*/  @!P2 IMAD.MOV R157, RZ, RZ, -R157 ;  /* 0x000000ffff9da224 */ /* 0x000fe200078e0a9d */
[C---:B------:R-:W-:Y:S01]  /*6310*/  ISETP.GT.U32.AND P2, PT, R103.reuse, R169, PT ;  /* 0x000000a96700720c */ /* 0x040fe20003f44070 */
[----:B------:R-:W-:Y:S01]  /*6320*/  IMAD.HI.U32 R3, R104, R189, RZ ;  /* 0x000000bd68037227 */ /* 0x000fe200078e00ff */
[----:B------:R-:W-:Y:S03]  /*6330*/  STL [R1+0x2ac], R124 ;  /* 0x0002ac7c01007387 */ /* 0x000fe60000100800 */
[----:B------:R-:W-:Y:S02]  /*6340*/  IMAD R108, R106, 0x4, R124 ;  /* 0x000000046a6c7824 */ /* 0x000fe400078e027c */
[----:B------:R-:W-:Y:S02]  /*6350*/  IMAD R213, R103, R2, R213 ;  /* 0x0000000267d57224 */ /* 0x000fe400078e02d5 */
[----:B------:R-:W-:Y:S01]  /*6360*/  @!P4 IMAD.IADD R177, R177, 0x1, -R103 ;  /* 0x00000001b1b1c824 */ /* 0x000fe200078e0a67 */
[----:B------:R-:W-:Y:S01]  /*6370*/  STL [R1+0x2a8], R108 ;  /* 0x0002a86c01007387 */ /* 0x000fe20000100800 */
[----:B------:R-:W-:-:S03]  /*6380*/  IMAD.HI.U32 R2, R104, R217, RZ ;  /* 0x000000d968027227 */ /* 0x000fc600078e00ff */
[C---:B------:R-:W-:Y:S01]  /*6390*/  ISETP.GT.U32.AND P4, PT, R103.reuse, R177, PT ;  /* 0x000000b16700720c */ /* 0x040fe20003f84070 */
[----:B------:R-:W-:Y:S01]  /*63a0*/  IMAD.MOV R3, RZ, RZ, -R3 ;  /* 0x000000ffff037224 */ /* 0x000fe200078e0a03 */
[----:B------:R-:W-:Y:S01]  /*63b0*/  STL [R1+0x4d0], R130 ;  /* 0x0004d08201007387 */ /* 0x000fe20000100800 */
[----:B------:R-:W-:Y:S01]  /*63c0*/  @!P5 IMAD.MOV R165, RZ, RZ, -R165 ;  /* 0x000000ffffa5d224 */ /* 0x000fe200078e0aa5 */
[C---:B------:R-:W-:Y:S01]  /*63d0*/  ISETP.GT.U32.AND P5, PT, R103.reuse, R185, PT ;  /* 0x000000b96700720c */ /* 0x040fe20003fa4070 */
[----:B------:R-:W-:Y:S01]  /*63e0*/  IMAD R116, R106, 0x4, R108 ;  /* 0x000000046a747824 */ /* 0x000fe200078e026c */
[----:B------:R-:W-:Y:S01]  /*63f0*/  STL [R1+0x4cc], R126 ;  /* 0x0004cc7e01007387 */ /* 0x000fe20000100800 */
[----:B------:R-:W-:Y:S02]  /*6400*/  IMAD.MOV R2, RZ, RZ, -R2 ;  /* 0x000000ffff027224 */ /* 0x000fe400078e0a02 */
[----:B------:R-:W-:Y:S01]  /*6410*/  @!P6 IMAD.MOV R161, RZ, RZ, -R161 ;  /* 0x000000ffffa1e224 */ /* 0x000fe200078e0aa1 */
[C---:B------:R-:W-:Y:S01]  /*6420*/  ISETP.GT.U32.AND P6, PT, R103.reuse, R181, PT ;  /* 0x000000b56700720c */ /* 0x040fe20003fc4070 */
[----:B------:R-:W-:Y:S01]  /*6430*/  IMAD R189, R103, R3, R189 ;  /* 0x0000000367bd7224 */ /* 0x000fe200078e02bd */
[----:B------:R-:W-:Y:S01]  /*6440*/  STL [R1+0x2a4], R116 ;  /* 0x0002a47401007387 */ /* 0x000fe20000100800 */
[----:B------:R-:W-:Y:S01]  /*6450*/  @!P3 IMAD.IADD R173, R173, 0x1, -R103 ;  /* 0x00000001adadb824 */ /* 0x000fe200078e0a67 */
[----:B------:R-:W-:Y:S01]  /*6460*/  ISETP.GE.AND P3, PT, R136, RZ, PT ;  /* 0x000000ff8800720c */ /* 0x000fe20003f66270 */
[----:B-1----:R-:W-:Y:S01]  /*6470*/  IMAD R112, R106, 0x4, R116 ;  /* 0x000000046a707824 */ /* 0x002fe200078e0274 */
[----:B------:R-:W-:Y:S01]  /*6480*/  STL [R1+0x4c8], R122 ;  /* 0x0004c87a01007387 */ /* 0x000fe20000100800 */
[----:B------:R-:W-:-:S02]  /*6490*/  IMAD R217, R103, R2, R217 ;  /* 0x0000000267d97224 */ /* 0x000fc400078e02d9 */
[----:B------:R-:W-:Y:S01]  /*64a0*/  IMAD R2, R0, c[0x0][0x184], RZ ;  /* 0x0000610000027a24 */ /* 0x000fe200078e02ff */
[----:B------:R-:W-:Y:S01]  /*64b0*/  STL [R1+0x2a0], R112 ;  /* 0x0002a07001007387 */ /* 0x000fe20000100800 */
[--C-:B------:R-:W-:Y:S01]  /*64c0*/  @!P2 IMAD.IADD R169, R169, 0x1, -R103.reuse ;  /* 0x00000001a9a9a824 */ /* 0x100fe200078e0a67 */
[----:B------:R-:W-:Y:S01]  /*64d0*/  ISETP.GT.U32.AND P2, PT, R103, R189, PT ;  /* 0x000000bd6700720c */ /* 0x000fe20003f44070 */
[----:B------:R-:W-:Y:S02]  /*64e0*/  IMAD R110, R106, 0x4, R112 ;  /* 0x000000046a6e7824 */ /* 0x000fe400078e0270 */
[----:B------:R-:W-:Y:S02]  /*64f0*/  IMAD.SHL.U32 R3, R2, 0x4, RZ ;  /* 0x0000000402037824 */ /* 0x000fe400078e00ff */
[--C-:B------:R-:W-:Y:S01]  /*6500*/  @!P5 IMAD.IADD R185, R185, 0x1, -R103.reuse ;  /* 0x00000001b9b9d824 */ /* 0x100fe200078e0a67 */
[----:B------:R-:W-:Y:S01]  /*6510*/  STL [R1+0x29c], R110 ;  /* 0x00029c6e01007387 */ /* 0x000fe20000100800 */
[--C-:B------:R-:W-:Y:S01]  /*6520*/  @!P4 IMAD.IADD R177, R177, 0x1, -R103.reuse ;  /* 0x00000001b1b1c824 */ /* 0x100fe200078e0a67 */
[----:B------:R-:W-:Y:S01]  /*6530*/  ISETP.GE.AND P4, PT, R132, RZ, PT ;  /* 0x000000ff8400720c */ /* 0x000fe20003f86270 */
[----:B------:R-:W-:Y:S01]  /*6540*/  IMAD R0, R106, 0x4, R110 ;  /* 0x000000046a007824 */ /* 0x000fe200078e026e */
[----:B------:R-:W-:Y:S01]  /*6550*/  STL [R1+0x2b8], R2 ;  /* 0x0002b80201007387 */ /* 0x000fe20000100800 */
[----:B------:R-:W-:Y:S01]  /*6560*/  @!P6 IMAD.IADD R181, R181, 0x1, -R103 ;  /* 0x00000001b5b5e824 */ /* 0x000fe200078e0a67 */
[----:B------:R-:W-:Y:S01]  /*6570*/  ISETP.GE.AND P6, PT, R107, RZ, PT ;  /* 0x000000ff6b00720c */ /* 0x000fe20003fc6270 */
[----:B------:R-:W-:Y:S01]  /*6580*/  @!P3 IMAD.MOV R169, RZ, RZ, -R169 ;  /* 0x000000ffffa9b224 */ /* 0x000fe200078e0aa9 */
[----:B------:R1:W-:Y:S01]  /*6590*/  STL [R1+0x2d0], R3 ;  /* 0x0002d00301007387 */ /* 0x0003e20000100800 */
[----:B------:R-:W-:Y:S01]  /*65a0*/  ISETP.GT.U32.AND P3, PT, R103, R185, PT ;  /* 0x000000b96700720c */ /* 0x000fe20003f64070 */
[----:B------:R-:W-:Y:S01]  /*65b0*/  @!P2 IMAD.IADD R189, R189, 0x1, -R103 ;  /* 0x00000001bdbda824 */ /* 0x000fe200078e0a67 */
[----:B------:R-:W-:Y:S01]  /*65c0*/  ISETP.GT.U32.AND P2, PT, R103, R181, PT ;  /* 0x000000b56700720c */ /* 0x000fe20003f44070 */
[----:B--2---:R-:W-:Y:S01]  /*65d0*/  IMAD.SHL.U32 R136, R134, 0x4, RZ ;  /* 0x0000000486887824 */ /* 0x004fe200078e00ff */
[----:B---3--:R-:W-:-:S02]  /*65e0*/  LOP3.LUT R132, R119, 0x8, RZ, 0xfc, !PT ;  /* 0x0000000877847812 */ /* 0x008fc400078efcff */
[----:B------:R-:W-:Y:S01]  /*65f0*/  @!P4 IMAD.MOV R173, RZ, RZ, -R173 ;  /* 0x000000ffffadc224 */ /* 0x000fe200078e0aad */
[----:B------:R-:W-:Y:S02]  /*6600*/  ISETP.GT.U32.AND P4, PT, R103, R193, PT ;  /* 0x000000c16700720c */ /* 0x000fe40003f84070 */
[----:B-1----:R-:W-:Y:S01]  /*6610*/  IADD3 R3, P5, R3, c[0x0][0x160], RZ ;  /* 0x0000580003037a10 */ /* 0x002fe20007fbe0ff */
[----:B------:R-:W-:Y:S01]  /*6620*/  @!P6 IMAD.MOV R177, RZ, RZ, -R177 ;  /* 0x000000ffffb1e224 */ /* 0x000fe200078e0ab1 */
[----:B------:R-:W-:Y:S02]  /*6630*/  ISETP.GE.AND P6, PT, R139, RZ, PT ;  /* 0x000000ff8b00720c */ /* 0x000fe40003fc6270 */
[----:B------:R-:W-:Y:S01]  /*6640*/  LEA.HI.X.SX32 R2, R2, c[0x0][0x164], 0x2, P5 ;  /* 0x0000590002027a11 */ /* 0x000fe200028f16ff */
[--C-:B------:R-:W-:Y:S01]  /*6650*/  @!P3 IMAD.IADD R185, R185, 0x1, -R103.reuse ;  /* 0x00000001b9b9b824 */ /* 0x100fe200078e0a67 */
[----:B------:R-:W-:Y:S01]  /*6660*/  LEA R142, P5, R0, R3, 0x2 ;  /* 0x00000003008e7211 */ /* 0x000fe200078a10ff */
[----:B------:R-:W-:Y:S01]  /*6670*/  @!P2 IMAD.IADD R181, R181, 0x1, -R103 ;  /* 0x00000001b5b5a824 */ /* 0x000fe200078e0a67 */
[----:B------:R-:W-:-:S02]  /*6680*/  ISETP.GE.AND P3, PT, R120, RZ, PT ;  /* 0x000000ff7800720c */ /* 0x000fc40003f66270 */
[----:B------:R-:W-:Y:S01]  /*6690*/  LEA.HI.X.SX32 R143, R0, R2, 0x2, P5 ;  /* 0x00000002008f7211 */ /* 0x000fe200028f16ff */
[----:B------:R-:W-:Y:S01]  /*66a0*/  @!P4 IMAD.IADD R193, R193, 0x1, -R103 ;  /* 0x00000001c1c1c824 */ /* 0x000fe200078e0a67 */
[C---:B------:R-:W-:Y:S01]  /*66b0*/  ISETP.GT.U32.AND P5, PT, R103.reuse, R189, PT ;  /* 0x000000bd6700720c */ /* 0x040fe20003fa4070 */
[----:B------:R-:W-:Y:S01]  /*66c0*/  IMAD R0, R106, 0x4, R0 ;  /* 0x000000046a007824 */ /* 0x000fe200078e0200 */
[----:B------:R-:W-:Y:S01]  /*66d0*/  ISETP.GE.AND P2, PT, R138, RZ, PT ;  /* 0x000000ff8a00720c */ /* 0x000fe20003f46270 */
[----:B------:R-:W-:Y:S01]  /*66e0*/  @!P6 IMAD.MOV R181, RZ, RZ, -R181 ;  /* 0x000000ffffb5e224 */ /* 0x000fe200078e0ab5 */
[C---:B------:R-:W-:Y:S01]  /*66f0*/  ISETP.GT.U32.AND P6, PT, R103.reuse, R201, PT ;  /* 0x000000c96700720c */ /* 0x040fe20003fc4070 */
[----:B------:R-:W-:Y:S01]  /*6700*/  IMAD R107, R106, 0x4, R0 ;  /* 0x000000046a6b7824 */ /* 0x000fe200078e0200 */
[----:B------:R-:W-:Y:S01]  /*6710*/  ISETP.GT.U32.AND P4, PT, R103, R193, PT ;  /* 0x000000c16700720c */ /* 0x000fe20003f84070 */
[----:B------:R-:W-:Y:S01]  /*6720*/  STL.64 [R1+0x90], R142 ;  /* 0x0000908e01007387 */ /* 0x000fe20000100a00 */
[----:B------:R-:W-:Y:S01]  /*6730*/  LOP3.LUT R120, R206, 0x1f8, RZ, 0xfc, !PT ;  /* 0x000001f8ce787812 */ /* 0x000fe200078efcff */
[----:B------:R-:W-:-:S02]  /*6740*/  IMAD R106, R106, 0x4, R107 ;  /* 0x000000046a6a7824 */ /* 0x000fc400078e026b */
[----:B------:R1:W-:Y:S02]  /*6750*/  STL [R1+0x760], R206 ;  /* 0x000760ce01007387 */ /* 0x0003e40000100800 */
[----:B------:R-:W-:Y:S01]  /*6760*/  @!P5 IMAD.IADD R189, R189, 0x1, -R103 ;  /* 0x00000001bdbdd824 */ /* 0x000fe200078e0a67 */
[C---:B------:R-:W-:Y:S01]  /*6770*/  ISETP.GT.U32.AND P5, PT, R103.reuse, R197, PT ;  /* 0x000000c56700720c */ /* 0x040fe20003fa4070 */
[----:B------:R-:W-:Y:S01]  /*6780*/  @!P2 IMAD.MOV R185, RZ, RZ, -R185 ;  /* 0x000000ffffb9a224 */ /* 0x000fe200078e0ab9 */
[C---:B------:R-:W-:Y:S01]  /*6790*/  LEA R138, P2, R0.reuse, R3, 0x2 ;  /* 0x00000003008a7211 */ /* 0x040fe200078410ff */
[----:B------:R-:W-:Y:S01]  /*67a0*/  @!P3 IMAD.MOV R189, RZ, RZ, -R189 ;  /* 0x000000ffffbdb224 */ /* 0x000fe200078e0abd */
[----:B------:R-:W-:Y:S01]  /*67b0*/  ISETP.GT.U32.AND P3, PT, R103, R209, PT ;  /* 0x000000d16700720c */ /* 0x000fe20003f64070 */
[--C-:B------:R-:W-:Y:S01]  /*67c0*/  @!P6 IMAD.IADD R201, R201, 0x1, -R103.reuse ;  /* 0x00000001c9c9e824 */ /* 0x100fe200078e0a67 */
[-C--:B------:R-:W-:Y:S01]  /*67d0*/  LEA.HI.X.SX32 R139, R0, R2.reuse, 0x2, P2 ;  /* 0x00000002008b7211 */ /* 0x080fe200010f16ff */
[--C-:B------:R-:W-:Y:S01]  /*67e0*/  @!P4 IMAD.IADD R193, R193, 0x1, -R103.reuse ;  /* 0x00000001c1c1c824 */ /* 0x100fe200078e0a67 */
[----:B------:R-:W-:Y:S01]  /*67f0*/  IADD3 R248, P6, R136, R3, RZ ;  /* 0x0000000388f87210 */ /* 0x000fe20007fde0ff */
[----:B------:R-:W-:Y:S01]  /*6800*/  STL [R1+0x4c4], R120 ;  /* 0x0004c47801007387 */ /* 0x000fe20000100800 */
[----:B------:R-:W-:Y:S01]  /*6810*/  ISETP.GE.AND P4, PT, R140, RZ, PT ;  /* 0x000000ff8c00720c */ /* 0x000fe20003f86270 */
[----:B-1----:R-:W-:Y:S01]  /*6820*/  IMAD.SHL.U32 R206, R245, 0x4, RZ ;  /* 0x00000004f5ce7824 */ /* 0x002fe200078e00ff */
[----:B------:R-:W-:Y:S01]  /*6830*/  LEA.HI.X.SX32 R249, R134, R2, 0x2, P6 ;  /* 0x0000000286f97211 */ /* 0x000fe200030f16ff */
[----:B------:R-:W-:Y:S01]  /*6840*/  @!P5 IMAD.IADD R197, R197, 0x1, -R103 ;  /* 0x00000001c5c5d824 */ /* 0x000fe200078e0a67 */
[----:B------:R1:W-:Y:S01]  /*6850*/  STL.64 [R1+0x88], R138 ;  /* 0x0000888a01007387 */ /* 0x0003e20000100a00 */
[----:B------:R-:W-:-:S02]  /*6860*/  IABS R0, R120 ;  /* 0x0000007800007213 */ /* 0x000fc40000000000 */
[----:B------:R-:W-:Y:S01]  /*6870*/  @!P3 IMAD.IADD R209, R209, 0x1, -R103 ;  /* 0x00000001d1d1b824 */ /* 0x000fe200078e0a67 */
[C---:B------:R-:W-:Y:S02]  /*6880*/  ISETP.GT.U32.AND P2, PT, R103.reuse, R197, PT ;  /* 0x000000c56700720c */ /* 0x040fe40003f44070 */
[----:B------:R-:W-:Y:S01]  /*6890*/  IMAD.HI.U32 R104, R104, R0, RZ ;  /* 0x0000000068687227 */ /* 0x000fe200078e00ff */
[C---:B------:R-:W-:Y:S02]  /*68a0*/  ISETP.GT.U32.AND P3, PT, R103.reuse, R201, PT ;  /* 0x000000c96700720c */ /* 0x040fe40003f64070 */
[C---:B------:R-:W-:Y:S01]  /*68b0*/  ISETP.GT.U32.AND P6, PT, R103.reuse, R209, PT ;  /* 0x000000d16700720c */ /* 0x040fe20003fc4070 */
[----:B------:R-:W-:Y:S01]  /*68c0*/  @!P4 IMAD.MOV R193, RZ, RZ, -R193 ;  /* 0x000000ffffc1c224 */ /* 0x000fe200078e0ac1 */
[----:B------:R-:W-:Y:S01]  /*68d0*/  ISETP.GT.U32.AND P4, PT, R103, R217, PT ;  /* 0x000000d96700720c */ /* 0x000fe20003f84070 */
[----:B------:R-:W-:Y:S01]  /*68e0*/  IMAD.MOV R104, RZ, RZ, -R104 ;  /* 0x000000ffff687224 */ /* 0x000fe200078e0a68 */
[----:B-1----:R-:W-:-:S03]  /*68f0*/  LEA R138, P5, R107, R3, 0x2 ;  /* 0x000000036b8a7211 */ /* 0x002fc600078a10ff */
[----:B------:R-:W-:Y:S01]  /*6900*/  IMAD R0, R103, R104, R0 ;  /* 0x0000006867007224 */ /* 0x000fe200078e0200 */
[----:B------:R-:W-:Y:S01]  /*6910*/  LEA.HI.X.SX32 R139, R107, R2, 0x2, P5 ;  /* 0x000000026b8b7211 */ /* 0x000fe200028f16ff */
[--C-:B------:R-:W-:Y:S01]  /*6920*/  @!P2 IMAD.IADD R197, R197, 0x1, -R103.reuse ;  /* 0x00000001c5c5a824 */ /* 0x100fe200078e0a67 */
[----:B------:R-:W-:Y:S01]  /*6930*/  ISETP.GT.U32.AND P2, PT, R103, R213, PT ;  /* 0x000000d56700720c */ /* 0x000fe20003f44070 */
[----:B------:R-:W-:Y:S01]  /*6940*/  IMAD.SHL.U32 R104, R128, 0x4, RZ ;  /* 0x0000000480687824 */ /* 0x000fe200078e00ff */
[----:B------:R-:W-:Y:S01]  /*6950*/  LOP3.LUT R107, R119, 0xc, RZ, 0xfc, !PT ;  /* 0x0000000c776b7812 */ /* 0x000fe200078efcff */
[----:B------:R1:W-:Y:S01]  /*6960*/  STL.64 [R1+0x80], R138 ;  /* 0x0000808a01007387 */ /* 0x0003e20000100a00 */
[--C-:B------:R-:W-:Y:S01]  /*6970*/  @!P6 IMAD.IADD R209, R209, 0x1, -R103.reuse ;  /* 0x00000001d1d1e824 */ /* 0x100fe200078e0a67 */
[----:B------:R-:W-:Y:S01]  /*6980*/  ISETP.GE.AND P6, PT, R130, RZ, PT ;  /* 0x000000ff8200720c */ /* 0x000fe20003fc6270 */
[--C-:B------:R-:W-:Y:S02]  /*6990*/  @!P4 IMAD.IADD R217, R217, 0x1, -R103.reuse ;  /* 0x00000001d9d9c824 */ /* 0x100fe400078e0a67 */
[----:B------:R-:W-:Y:S01]  /*69a0*/  @!P3 IMAD.IADD R201, R201, 0x1, -R103 ;  /* 0x00000001c9c9b824 */ /* 0x000fe200078e0a67 */
[----:B------:R-:W-:-:S02]  /*69b0*/  ISETP.GE.AND P3, PT, R131, RZ, PT ;  /* 0x000000ff8300720c */ /* 0x000fc40003f66270 */
[----:B------:R-:W-:Y:S02]  /*69c0*/  ISETP.GT.U32.AND P4, PT, R103, R217, PT ;  /* 0x000000d96700720c */ /* 0x000fe40003f84070 */
[----:B------:R-:W-:Y:S01]  /*69d0*/  @!P2 IMAD.IADD R213, R213, 0x1, -R103 ;  /* 0x00000001d5d5a824 */ /* 0x000fe200078e0a67 */
[-C--:B------:R-:W-:Y:S02]  /*69e0*/  IADD3 R204, P2, R104, R3.reuse, RZ ;  /* 0x0000000368cc7210 */ /* 0x080fe40007f5e0ff */
[----:B-1----:R-:W-:Y:S02]  /*69f0*/  LEA R138, P5, R106, R3, 0x2 ;  /* 0x000000036a8a7211 */ /* 0x002fe400078a10ff */
[----:B------:R-:W-:Y:S01]  /*6a00*/  @!P6 IMAD.MOV R209, RZ, RZ, -R209 ;  /* 0x000000ffffd1e224 */ /* 0x000fe200078e0ad1 */
[-C--:B------:R-:W-:Y:S02]  /*6a10*/  LEA.HI.X.SX32 R205, R128, R2.reuse, 0x2, P2 ;  /* 0x0000000280cd7211 */ /* 0x080fe400010f16ff */
[----:B------:R-:W-:Y:S01]  /*6a20*/  LEA.HI.X.SX32 R139, R106, R2, 0x2, P5 ;  /* 0x000000026a8b7211 */ /* 0x000fe200028f16ff */
[----:B------:R-:W-:Y:S01]  /*6a30*/  IMAD.SHL.U32 R106, R127, 0x4, RZ ;  /* 0x000000047f6a7824 */ /* 0x000fe200078e00ff */
[----:B------:R-:W-:Y:S01]  /*6a40*/  ISETP.GE.AND P5, PT, R135, RZ, PT ;  /* 0x000000ff8700720c */ /* 0x000fe20003fa6270 */
[----:B------:R-:W-:Y:S01]  /*6a50*/  @!P4 IMAD.IADD R217, R217, 0x1, -R103 ;  /* 0x00000001d9d9c824 */ /* 0x000fe200078e0a67 */
[----:B------:R-:W-:Y:S01]  /*6a60*/  ISETP.GT.U32.AND P2, PT, R103, R213, PT ;  /* 0x000000d56700720c */ /* 0x000fe20003f44070 */
[----:B------:R-:W-:Y:S01]  /*6a70*/  STL.64 [R1+0x78], R138 ;  /* 0x0000788a01007387 */ /* 0x000fe20000100a00 */
[----:B------:R-:W-:Y:S01]  /*6a80*/  @!P3 IMAD.MOV R201, RZ, RZ, -R201 ;  /* 0x000000ffffc9b224 */ /* 0x000fe200078e0ac9 */
[----:B------:R-:W-:-:S02]  /*6a90*/  IADD3 R246, P3, R106, R3, RZ ;  /* 0x000000036af67210 */ /* 0x000fc40007f7e0ff */
[----:B------:R1:W-:Y:S01]  /*6aa0*/  STL [R1+0x3b0], R104 ;  /* 0x0003b06801007387 */ /* 0x0003e20000100800 */
[----:B------:R-:W-:Y:S01]  /*6ab0*/  ISETP.GE.AND P4, PT, R107, c[0x0][0x180], PT ;  /* 0x000060006b007a0c */ /* 0x000fe20003f86270 */
[----:B------:R-:W-:Y:S01]  /*6ac0*/  IMAD.SHL.U32 R107, R114, 0x4, RZ ;  /* 0x00000004726b7824 */ /* 0x000fe200078e00ff */
[----:B------:R-:W-:Y:S01]  /*6ad0*/  LEA.HI.X.SX32 R247, R127, R2, 0x2, P3 ;  /* 0x000000027ff77211 */ /* 0x000fe200018f16ff */
[----:B------:R2:W-:Y:S01]  /*6ae0*/  STL [R1+0x3ac], R106 ;  /* 0x0003ac6a01007387 */ /* 0x0005e20000100800 */
[----:B------:R-:W-:Y:S01]  /*6af0*/  ISETP.GE.AND P3, PT, R126, RZ, PT ;  /* 0x000000ff7e00720c */ /* 0x000fe20003f66270 */
[----:B------:R-:W-:Y:S01]  /*6b00*/  @!P5 IMAD.MOV R197, RZ, RZ, -R197 ;  /* 0x000000ffffc5d224 */ /* 0x000fe200078e0ac5 */
[----:B------:R-:W-:Y:S01]  /*6b10*/  ISETP.GE.AND P5, PT, R132, c[0x0][0x180], PT ;  /* 0x0000600084007a0c */ /* 0x000fe20003fa6270 */
[----:B------:R-:W-:Y:S01]  /*6b20*/  @!P2 IMAD.IADD R213, R213, 0x1, -R103 ;  /* 0x00000001d5d5a824 */ /* 0x000fe200078e0a67 */
[----:B------:R-:W-:Y:S01]  /*6b30*/  ISETP.GT.U32.AND P2, PT, R103, R0, PT ;  /* 0x000000006700720c */ /* 0x000fe20003f44070 */
[----:B-1----:R-:W-:Y:S01]  /*6b40*/  IMAD.SHL.U32 R104, R123, 0x4, RZ ;  /* 0x000000047b687824 */ /* 0x002fe200078e00ff */
[----:B--2---:R-:W-:-:S04]  /*6b50*/  LOP3.LUT R106, R119, 0x10, RZ, 0xfc, !PT ;  /* 0x00000010776a7812 */ /* 0x004fc800078efcff */
[----:B------:R1:W-:Y:S01]  /*6b60*/  STL [R1+0x3a8], R104 ;  /* 0x0003a86801007387 */ /* 0x0003e20000100800 */
[----:B------:R-:W-:Y:S02]  /*6b70*/  IADD3 R134, P6, R104, R3, RZ ;  /* 0x0000000368867210 */ /* 0x000fe40007fde0ff */
[----:B------:R-:W-:Y:S01]  /*6b80*/  @!P3 IMAD.MOV R213, RZ, RZ, -R213 ;  /* 0x000000ffffd5b224 */ /* 0x000fe200078e0ad5 */
[----:B------:R-:W-:Y:S01]  /*6b90*/  ISETP.GE.AND P3, PT, R106, c[0x0][0x180], PT ;  /* 0x000060006a007a0c */ /* 0x000fe20003f66270 */
[----:B------:R-:W-:Y:S01]  /*6ba0*/  IMAD.SHL.U32 R106, R124, 0x4, RZ ;  /* 0x000000047c6a7824 */ /* 0x000fe200078e00ff */
[----:B------:R-:W-:Y:S01]  /*6bb0*/  LEA.HI.X.SX32 R135, R123, R2, 0x2, P6 ;  /* 0x000000027b877211 */ /* 0x000fe200030f16ff */
[----:B------:R-:W-:Y:S01]  /*6bc0*/  @!P2 IMAD.IADD R0, R0, 0x1, -R103 ;  /* 0x000000010000a824 */ /* 0x000fe200078e0a67 */
[----:B------:R-:W-:Y:S02]  /*6bd0*/  ISETP.GE.AND P6, PT, R122, RZ, PT ;  /* 0x000000ff7a00720c */ /* 0x000fe40003fc6270 */
[----:B-1----:R-:W-:Y:S01]  /*6be0*/  SEL R104, R102, RZ, !P5 ;  /* 0x000000ff66687207 */ /* 0x002fe20006800000 */
[----:B------:R-:W-:Y:S01]  /*6bf0*/  STL.64 [R1+0x48], R134 ;  /* 0x0000488601007387 */ /* 0x000fe20000100a00 */
[----:B------:R-:W-:-:S02]  /*6c00*/  ISETP.GT.U32.AND P2, PT, R103, R0, PT ;  /* 0x000000006700720c */ /* 0x000fc40003f44070 */
[----:B------:R-:W-:Y:S01]  /*6c10*/  ISETP.NE.U32.AND P5, PT, R104, RZ, PT ;  /* 0x000000ff6800720c */ /* 0x000fe20003fa5070 */
[----:B------:R-:W-:-:S05]  /*6c20*/  IMAD.SHL.U32 R104, R118, 0x4, RZ ;  /* 0x0000000476687824 */ /* 0x000fca00078e00ff */
[----:B------:R1:W-:Y:S01]  /*6c30*/  STL [R1+0x3a4], R104 ;  /* 0x0003a46801007387 */ /* 0x0003e20000100800 */
[----:B------:R-:W-:Y:S01]  /*6c40*/  @!P6 IMAD.MOV R217, RZ, RZ, -R217 ;  /* 0x000000ffffd9e224 */ /* 0x000fe200078e0ad9 */
[----:B------:R-:W-:-:S03]  /*6c50*/  IADD3 R130, P6, R104, R3, RZ ;  /* 0x0000000368827210 */ /* 0x000fc60007fde0ff */
[----:B------:R-:W-:Y:S01]  /*6c60*/  @!P2 IMAD.IADD R0, R0, 0x1, -R103 ;  /* 0x000000010000a824 */ /* 0x000fe200078e0a67 */
[----:B------:R-:W-:Y:S01]  /*6c70*/  LEA.HI.X.SX32 R131, R118, R2, 0x2, P6 ;  /* 0x0000000276837211 */ /* 0x000fe200030f16ff */
[----:B------:R-:W-:Y:S01]  /*6c80*/  IMAD.SHL.U32 R103, R116, 0x4, RZ ;  /* 0x0000000474677824 */ /* 0x000fe200078e00ff */
[----:B------:R-:W-:Y:S01]  /*6c90*/  ISETP.NE.AND P2, PT, RZ, c[0x0][0x17c], PT ;  /* 0x00005f00ff007a0c */ /* 0x000fe20003f45270 */
[----:B-1----:R-:W-:-:S03]  /*6ca0*/  IMAD.SHL.U32 R104, R115, 0x4, RZ ;  /* 0x0000000473687824 */ /* 0x002fc600078e00ff */
[C---:B------:R-:W-:Y:S02]  /*6cb0*/  SEL R100, R221.reuse, R100, !P2 ;  /* 0x00000064dd647207 */ /* 0x040fe40005000000 */
[C---:B------:R-:W-:Y:S01]  /*6cc0*/  SEL R99, R221.reuse, R99, !P2 ;  /* 0x00000063dd637207 */ /* 0x040fe20005000000 */
[----:B------:R1:W-:Y:S01]  /*6cd0*/  STL [R1+0x3a0], R104 ;  /* 0x0003a06801007387 */ /* 0x0003e20000100800 */
[-C--:B------:R-:W-:Y:S01]  /*6ce0*/  IADD3 R126, P6, R104, R3.reuse, RZ ;  /* 0x00000003687e7210 */ /* 0x080fe20007fde0ff */
[----:B------:R-:W-:Y:S01]  /*6cf0*/  IMAD R100, R100, c[0x0][0x190], RZ ;  /* 0x0000640064647a24 */ /* 0x000fe200078e02ff */
[----:B------:R-:W-:Y:S01]  /*6d00*/  SEL R98, R221, R98, !P2 ;  /* 0x00000062dd627207 */ /* 0x000fe20005000000 */
[----:B------:R2:W-:Y:S01]  /*6d10*/  STL [R1+0x39c], R107 ;  /* 0x00039c6b01007387 */ /* 0x0005e20000100800 */
[----:B------:R-:W-:Y:S01]  /*6d20*/  LEA.HI.X.SX32 R127, R115, R2, 0x2, P6 ;  /* 0x00000002737f7211 */ /* 0x000fe200030f16ff */
[----:B------:R-:W-:Y:S01]  /*6d30*/  IMAD R99, R99, c[0x0][0x190], RZ ;  /* 0x0000640063637a24 */ /* 0x000fe200078e02ff */
[-C--:B------:R-:W-:Y:S01]  /*6d40*/  IADD3 R122, P6, R107, R3.reuse, RZ ;  /* 0x000000036b7a7210 */ /* 0x080fe20007fde0ff */
[----:B------:R-:W-:Y:S01]  /*6d50*/  STL.64 [R1+0x40], R130 ;  /* 0x0000408201007387 */ /* 0x000fe20000100a00 */
[C---:B------:R-:W-:Y:S01]  /*6d60*/  SEL R96, R221.reuse, R96, !P2 ;  /* 0x00000060dd607207 */ /* 0x040fe20005000000 */
[----:B------:R-:W-:Y:S01]  /*6d70*/  IMAD R98, R98, c[0x0][0x190], RZ ;  /* 0x0000640062627a24 */ /* 0x000fe200078e02ff */
[-C--:B------:R-:W-:Y:S01]  /*6d80*/  LEA.HI.X.SX32 R123, R114, R2.reuse, 0x2, P6 ;  /* 0x00000002727b7211 */ /* 0x080fe200030f16ff */
[----:B------:R3:W-:Y:S01]  /*6d90*/  STL [R1+0x398], R106 ;  /* 0x0003986a01007387 */ /* 0x0007e20000100800 */
[----:B-1----:R-:W-:Y:S01]  /*6da0*/  SEL R104, R102, RZ, !P4 ;  /* 0x000000ff66687207 */ /* 0x002fe20006000000 */
[----:B--2---:R-:W-:Y:S01]  /*6db0*/  IMAD.SHL.U32 R107, R108, 0x4, RZ ;  /* 0x000000046c6b7824 */ /* 0x004fe200078e00ff */
[----:B------:R-:W-:Y:S01]  /*6dc0*/  IADD3 R118, P4, R106, R3, RZ ;  /* 0x000000036a767210 */ /* 0x000fe20007f9e0ff */
[----:B------:R-:W-:Y:S01]  /*6dd0*/  STL.64 [R1+0x38], R126 ;  /* 0x0000387e01007387 */ /* 0x000fe20000100a00 */
[----:B------:R-:W-:Y:S01]  /*6de0*/  SEL R95, R221, R95, !P2 ;  /* 0x0000005fdd5f7207 */ /* 0x000fe20005000000 */
[----:B------:R-:W-:Y:S01]  /*6df0*/  IMAD R96, R96, c[0x0][0x190], RZ ;  /* 0x0000640060607a24 */ /* 0x000fe200078e02ff */
[----:B------:R-:W-:Y:S01]  /*6e00*/  IADD3 R114, P6, R107, R3, RZ ;  /* 0x000000036b727210 */ /* 0x000fe20007fde0ff */
[----:B------:R-:W-:Y:S01]  /*6e10*/  STL [R1+0x394], R107 ;  /* 0x0003946b01007387 */ /* 0x000fe20000100800 */
[-C--:B------:R-:W-:Y:S01]  /*6e20*/  LEA.HI.X.SX32 R119, R124, R2.reuse, 0x2, P4 ;  /* 0x000000027c777211 */ /* 0x080fe200020f16ff */
[----:B------:R-:W-:Y:S01]  /*6e30*/  IMAD R95, R95, c[0x0][0x190], RZ ;  /* 0x000064005f5f7a24 */ /* 0x000fe200078e02ff */
[----:B------:R-:W-:Y:S01]  /*6e40*/  LEA.HI.X.SX32 R115, R108, R2, 0x2, P6 ;  /* 0x000000026c737211 */ /* 0x000fe200030f16ff */
[----:B------:R-:W-:Y:S01]  /*6e50*/  IMAD.SHL.U32 R108, R112, 0x4, RZ ;  /* 0x00000004706c7824 */ /* 0x000fe200078e00ff */
[----:B------:R-:W-:Y:S01]  /*6e60*/  ISETP.GE.AND P6, PT, R120, RZ, PT ;  /* 0x000000ff7800720c */ /* 0x000fe20003fc6270 */
[----:B------:R-:W-:Y:S01]  /*6e70*/  STL.64 [R1+0x30], R122 ;  /* 0x0000307a01007387 */ /* 0x000fe20000100a00 */
[----:B---3--:R-:W-:-:S02]  /*6e80*/  SEL R106, R102, RZ, !P3 ;  /* 0x000000ff666a7207 */ /* 0x008fc40005800000 */
[----:B------:R-:W-:Y:S01]  /*6e90*/  ISETP.NE.U32.AND P4, PT, R104, RZ, PT ;  /* 0x000000ff6800720c */ /* 0x000fe20003f85070 */
[----:B------:R-:W-:Y:S01]  /*6ea0*/  STL.64 [R1+0x28], R118 ;  /* 0x0000287601007387 */ /* 0x000fe20000100a00 */
[----:B------:R-:W-:Y:S01]  /*6eb0*/  IMAD R104, R111, c[0x0][0x18c], RZ ;  /* 0x000063006f687a24 */ /* 0x000fe200078e02ff */
[C---:B------:R-:W-:Y:S02]  /*6ec0*/  SEL R94, R221.reuse, R94, !P2 ;  /* 0x0000005edd5e7207 */ /* 0x040fe40005000000 */
[----:B------:R-:W-:Y:S01]  /*6ed0*/  STL.64 [R1+0x20], R114 ;  /* 0x0000207201007387 */ /* 0x000fe20000100a00 */
[C---:B------:R-:W-:Y:S02]  /*6ee0*/  SEL R92, R221.reuse, R92, !P2 ;  /* 0x0000005cdd5c7207 */ /* 0x040fe40005000000 */
[C---:B------:R-:W-:Y:S01]  /*6ef0*/  SEL R91, R221.reuse, R91, !P2 ;  /* 0x0000005bdd5b7207 */ /* 0x040fe20005000000 */
[----:B------:R-:W-:Y:S01]  /*6f00*/  @!P6 IMAD.MOV R0, RZ, RZ, -R0 ;  /* 0x000000ffff00e224 */ /* 0x000fe200078e0a00 */
[C---:B------:R-:W-:Y:S01]  /*6f10*/  SEL R90, R221.reuse, R90, !P2 ;  /* 0x0000005add5a7207 */ /* 0x040fe20005000000 */
[----:B------:R-:W-:Y:S01]  /*6f20*/  STL [R1+0x390], R103 ;  /* 0x0003906701007387 */ /* 0x000fe20000100800 */
[C---:B------:R-:W-:Y:S01]  /*6f30*/  SEL R88, R221.reuse, R88, !P2 ;  /* 0x00000058dd587207 */ /* 0x040fe20005000000 */
[----:B------:R-:W-:Y:S01]  /*6f40*/  IMAD R94, R94, c[0x0][0x190], RZ ;  /* 0x000064005e5e7a24 */ /* 0x000fe200078e02ff */
[C---:B------:R-:W-:Y:S01]  /*6f50*/  SEL R87, R221.reuse, R87, !P2 ;  /* 0x00000057dd577207 */ /* 0x040fe20005000000 */
[----:B------:R1:W-:Y:S01]  /*6f60*/  STL [R1+0x38c], R108 ;  /* 0x00038c6c01007387 */ /* 0x0003e20000100800 */
[C---:B------:R-:W-:Y:S01]  /*6f70*/  SEL R86, R221.reuse, R86, !P2 ;  /* 0x00000056dd567207 */ /* 0x040fe20005000000 */
[----:B------:R-:W-:Y:S01]  /*6f80*/  IMAD R92, R92, c[0x0][0x190], RZ ;  /* 0x000064005c5c7a24 */ /* 0x000fe200078e02ff */
[----:B------:R-:W-:Y:S01]  /*6f90*/  SEL R84, R221, R84, !P2 ;  /* 0x00000054dd547207 */ /* 0x000fe20005000000 */
[----:B------:R-:W-:Y:S01]  /*6fa0*/  IMAD R91, R91, c[0x0][0x190], RZ ;  /* 0x000064005b5b7a24 */ /* 0x000fe200078e02ff */
[C---:B------:R-:W-:Y:S01]  /*6fb0*/  SEL R83, R221.reuse, R83, !P2 ;  /* 0x00000053dd537207 */ /* 0x040fe20005000000 */
[----:B------:R-:W-:Y:S01]  /*6fc0*/  IMAD R90, R90, c[0x0][0x190], RZ ;  /* 0x000064005a5a7a24 */ /* 0x000fe200078e02ff */
        /* <DEDUP_REMOVED lines=80> */
[----:B------:R-:W-:-:S02]  /*74d0*/  SEL R30, R221, R30, !P2 ;  /* 0x0000001edd1e7207 */ /* 0x000fc40005000000 */
[C---:B------:R-:W-:Y:S02]  /*74e0*/  SEL R28, R221.reuse, R28, !P2 ;  /* 0x0000001cdd1c7207 */ /* 0x040fe40005000000 */
[C---:B------:R-:W-:Y:S02]  /*74f0*/  SEL R27, R221.reuse, R27, !P2 ;  /* 0x0000001bdd1b7207 */ /* 0x040fe40005000000 */
[C---:B------:R-:W-:Y:S02]  /*7500*/  SEL R26, R221.reuse, R26, !P2 ;  /* 0x0000001add1a7207 */ /* 0x040fe40005000000 */
[C---:B------:R-:W-:Y:S02]  /*7510*/  SEL R24, R221.reuse, R24, !P2 ;  /* 0x00000018dd187207 */ /* 0x040fe40005000000 */
[C---:B------:R-:W-:Y:S02]  /*7520*/  SEL R23, R221.reuse, R23, !P2 ;  /* 0x00000017dd177207 */ /* 0x040fe40005000000 */
[----:B------:R-:W-:-:S02]  /*7530*/  SEL R22, R221, R22, !P2 ;  /* 0x00000016dd167207 */ /* 0x000fc40005000000 */
[C---:B------:R-:W-:Y:S02]  /*7540*/  SEL R20, R221.reuse, R20, !P2 ;  /* 0x00000014dd147207 */ /* 0x040fe40005000000 */
[C---:B------:R-:W-:Y:S02]  /*7550*/  SEL R19, R221.reuse, R19, !P2 ;  /* 0x00000013dd137207 */ /* 0x040fe40005000000 */
[C---:B------:R-:W-:Y:S02]  /*7560*/  SEL R18, R221.reuse, R18, !P2 ;  /* 0x00000012dd127207 */ /* 0x040fe40005000000 */
[C---:B------:R-:W-:Y:S02]  /*7570*/  SEL R16, R221.reuse, R16, !P2 ;  /* 0x00000010dd107207 */ /* 0x040fe40005000000 */
[C---:B------:R-:W-:Y:S02]  /*7580*/  SEL R15, R221.reuse, R15, !P2 ;  /* 0x0000000fdd0f7207 */ /* 0x040fe40005000000 */
[----:B------:R-:W-:-:S02]  /*7590*/  SEL R14, R221, R14, !P2 ;  /* 0x0000000edd0e7207 */ /* 0x000fc40005000000 */
[----:B------:R-:W-:Y:S01]  /*75a0*/  SEL R12, R221, R12, !P2 ;  /* 0x0000000cdd0c7207 */ /* 0x000fe20005000000 */
[----:B------:R-:W-:Y:S01]  /*75b0*/  IMAD R120, R15, c[0x0][0x190], RZ ;  /* 0x000064000f787a24 */ /* 0x000fe200078e02ff */
[C---:B------:R-:W-:Y:S02]  /*75c0*/  SEL R11, R221.reuse, R11, !P2 ;  /* 0x0000000bdd0b7207 */ /* 0x040fe40005000000 */
[C---:B------:R-:W-:Y:S01]  /*75d0*/  SEL R10, R221.reuse, R10, !P2 ;  /* 0x0000000add0a7207 */ /* 0x040fe20005000000 */
[----:B------:R-:W-:Y:S01]  /*75e0*/  IMAD R124, R12, c[0x0][0x190], RZ ;  /* 0x000064000c7c7a24 */ /* 0x000fe200078e02ff */
[C---:B------:R-:W-:Y:S02]  /*75f0*/  SEL R8, R221.reuse, R8, !P2 ;  /* 0x00000008dd087207 */ /* 0x040fe40005000000 */
[C---:B------:R-:W-:Y:S01]  /*7600*/  SEL R7, R221.reuse, R7, !P2 ;  /* 0x00000007dd077207 */ /* 0x040fe20005000000 */
[----:B------:R-:W-:Y:S01]  /*7610*/  IMAD R128, R10, c[0x0][0x190], RZ ;  /* 0x000064000a807a24 */ /* 0x000fe200078e02ff */
[----:B------:R-:W-:-:S02]  /*7620*/  SEL R6, R221, R6, !P2 ;  /* 0x00000006dd067207 */ /* 0x000fc40005000000 */
[----:B------:R-:W-:Y:S01]  /*7630*/  SEL R4, R221, R4, !P2 ;  /* 0x00000004dd047207 */ /* 0x000fe20005000000 */
[----:B------:R-:W-:Y:S01]  /*7640*/  IMAD R132, R7, c[0x0][0x190], RZ ;  /* 0x0000640007847a24 */ /* 0x000fe200078e02ff */
[C---:B------:R-:W-:Y:S02]  /*7650*/  SEL R5, R221.reuse, R5, !P2 ;  /* 0x00000005dd057207 */ /* 0x040fe40005000000 */
[C---:B------:R-:W-:Y:S01]  /*7660*/  SEL R9, R221.reuse, R9, !P2 ;  /* 0x00000009dd097207 */ /* 0x040fe20005000000 */
[----:B------:R-:W-:Y:S01]  /*7670*/  IMAD R136, R4, c[0x0][0x190], RZ ;  /* 0x0000640004887a24 */ /* 0x000fe200078e02ff */
[----:B------:R-:W-:Y:S01]  /*7680*/  SEL R13, R221, R13, !P2 ;  /* 0x0000000ddd0d7207 */ /* 0x000fe20005000000 */
[----:B------:R-:W-:Y:S01]  /*7690*/  IMAD R138, R5, c[0x0][0x190], RZ ;  /* 0x00006400058a7a24 */ /* 0x000fe200078e02ff */
[----:B------:R-:W-:Y:S01]  /*76a0*/  SEL R17, R221, R17, !P2 ;  /* 0x00000011dd117207 */ /* 0x000fe20005000000 */
[----:B------:R-:W-:Y:S01]  /*76b0*/  IMAD R140, R9, c[0x0][0x190], RZ ;  /* 0x00006400098c7a24 */ /* 0x000fe200078e02ff */
[----:B------:R-:W-:-:S02]  /*76c0*/  SEL R21, R221, R21, !P2 ;  /* 0x00000015dd157207 */ /* 0x000fc40005000000 */
[----:B------:R-:W-:Y:S01]  /*76d0*/  SEL R25, R221, R25, !P2 ;  /* 0x00000019dd197207 */ /* 0x000fe20005000000 */
[----:B------:R-:W-:Y:S01]  /*76e0*/  IMAD R144, R17, c[0x0][0x190], RZ ;  /* 0x0000640011907a24 */ /* 0x000fe200078e02ff */
[----:B------:R-:W-:Y:S01]  /*76f0*/  SEL R29, R221, R29, !P2 ;  /* 0x0000001ddd1d7207 */ /* 0x000fe20005000000 */
[----:B------:R-:W-:Y:S01]  /*7700*/  IMAD R146, R21, c[0x0][0x190], RZ ;  /* 0x0000640015927a24 */ /* 0x000fe200078e02ff */
[----:B------:R-:W-:Y:S01]  /*7710*/  SEL R33, R221, R33, !P2 ;  /* 0x00000021dd217207 */ /* 0x000fe20005000000 */
[----:B------:R-:W-:Y:S01]  /*7720*/  IMAD R148, R25, c[0x0][0x190], RZ ;  /* 0x0000640019947a24 */ /* 0x000fe200078e02ff */
[C---:B------:R-:W-:Y:S02]  /*7730*/  SEL R37, R221.reuse, R37, !P2 ;  /* 0x00000025dd257207 */ /* 0x040fe40005000000 */
[----:B------:R-:W-:Y:S01]  /*7740*/  SEL R41, R221, R41, !P2 ;  /* 0x00000029dd297207 */ /* 0x000fe20005000000 */
        /* <DEDUP_REMOVED lines=10> */
[C---:B------:R-:W-:Y:S02]  /*77f0*/  SEL R65, R221.reuse, R65, !P2 ;  /* 0x00000041dd417207 */ /* 0x040fe40005000000 */
[C---:B------:R-:W-:Y:S02]  /*7800*/  SEL R69, R221.reuse, R69, !P2 ;  /* 0x00000045dd457207 */ /* 0x040fe40005000000 */
[C---:B------:R-:W-:Y:S02]  /*7810*/  SEL R73, R221.reuse, R73, !P2 ;  /* 0x00000049dd497207 */ /* 0x040fe40005000000 */
[----:B------:R-:W-:-:S02]  /*7820*/  SEL R77, R221, R77, !P2 ;  /* 0x0000004ddd4d7207 */ /* 0x000fc40005000000 */
[----:B------:R-:W-:Y:S01]  /*7830*/  SEL R81, R221, R81, !P2 ;  /* 0x00000051dd517207 */ /* 0x000fe20005000000 */
[----:B------:R-:W-:Y:S01]  /*7840*/  IMAD R172, R73, c[0x0][0x190], RZ ;  /* 0x0000640049ac7a24 */ /* 0x000fe200078e02ff */
[C---:B------:R-:W-:Y:S02]  /*7850*/  SEL R85, R221.reuse, R85, !P2 ;  /* 0x00000055dd557207 */ /* 0x040fe40005000000 */
[----:B------:R-:W-:Y:S01]  /*7860*/  SEL R89, R221, R89, !P2 ;  /* 0x00000059dd597207 */ /* 0x000fe20005000000 */
[----:B------:R-:W-:Y:S01]  /*7870*/  IMAD R176, R81, c[0x0][0x190], RZ ;  /* 0x0000640051b07a24 */ /* 0x000fe200078e02ff */
[C---:B------:R-:W-:Y:S02]  /*7880*/  SEL R93, R221.reuse, R93, !P2 ;  /* 0x0000005ddd5d7207 */ /* 0x040fe40005000000 */
[----:B------:R-:W-:Y:S01]  /*7890*/  SEL R97, R221, R97, !P2 ;  /* 0x00000061dd617207 */ /* 0x000fe20005000000 */
[----:B------:R-:W-:Y:S01]  /*78a0*/  IMAD R180, R89, c[0x0][0x190], RZ ;  /* 0x0000640059b47a24 */ /* 0x000fe200078e02ff */
        /* <DEDUP_REMOVED lines=38> */
[----:B------:R-:W-:Y:S01]  /*7b10*/  SEL R221, R221, R0, !P2 ;  /* 0x00000000dddd7207 */ /* 0x000fe20005000000 */
[----:B------:R-:W-:Y:S01]  /*7b20*/  IMAD.SHL.U32 R0, R104, 0x4, RZ ;  /* 0x0000000468007824 */ /* 0x000fe200078e00ff */
[----:B------:R-:W-:Y:S01]  /*7b30*/  IADD3 R178, P2, R108, R3, RZ ;  /* 0x000000036cb27210 */ /* 0x000fe20007f5e0ff */
[----:B-1----:R-:W-:Y:S01]  /*7b40*/  IMAD.SHL.U32 R108, R110, 0x4, RZ ;  /* 0x000000046e6c7824 */ /* 0x002fe200078e00ff */
[----:B------:R-:W-:-:S02]  /*7b50*/  ISETP.NE.U32.AND P3, PT, R106, RZ, PT ;  /* 0x000000ff6a00720c */ /* 0x000fc40003f65070 */
[-C--:B------:R-:W-:Y:S02]  /*7b60*/  IADD3 R106, P6, R103, R3.reuse, RZ ;  /* 0x00000003676a7210 */ /* 0x080fe40007fde0ff */
[-C--:B------:R-:W-:Y:S01]  /*7b70*/  LEA.HI.X.SX32 R179, R112, R2.reuse, 0x2, P2 ;  /* 0x0000000270b37211 */ /* 0x080fe200010f16ff */
[----:B------:R-:W-:Y:S01]  /*7b80*/  IMAD R112, R20, c[0x0][0x190], RZ ;  /* 0x0000640014707a24 */ /* 0x000fe200078e02ff */
[-C--:B------:R-:W-:Y:S01]  /*7b90*/  LEA.HI.X.SX32 R107, R116, R2.reuse, 0x2, P6 ;  /* 0x00000002746b7211 */ /* 0x080fe200030f16ff */
[----:B------:R-:W-:Y:S01]  /*7ba0*/  IMAD R116, R18, c[0x0][0x190], RZ ;  /* 0x0000640012747a24 */ /* 0x000fe200078e02ff */
[----:B------:R-:W-:Y:S02]  /*7bb0*/  IADD3 R174, P2, R108, R3, RZ ;  /* 0x000000036cae7210 */ /* 0x000fe40007f5e0ff */
[----:B------:R-:W-:Y:S01]  /*7bc0*/  IADD3 R244, P6, R0, c[0x0][0x168], RZ ;  /* 0x00005a0000f47a10 */ /* 0x000fe20007fde0ff */
[----:B------:R-:W-:Y:S01]  /*7bd0*/  STL.64 [R1+0x18], R106 ;  /* 0x0000186a01007387 */ /* 0x000fe20000100a00 */
[----:B------:R-:W-:-:S02]  /*7be0*/  LEA.HI.X.SX32 R175, R110, R2, 0x2, P2 ;  /* 0x000000026eaf7211 */ /* 0x000fc400010f16ff */
[----:B------:R-:W-:Y:S01]  /*7bf0*/  LEA.HI.X.SX32 R207, R104, c[0x0][0x16c], 0x2, P6 ;  /* 0x00005b0068cf7a11 */ /* 0x000fe200030f16ff */
[----:B------:R1:W-:Y:S01]  /*7c00*/  STL [R1+0x764], R0 ;  /* 0x0007640001007387 */ /* 0x0003e20000100800 */
[C---:B------:R-:W-:Y:S02]  /*7c10*/  LEA R2, P2, R252.reuse, R244, 0x2 ;  /* 0x000000f4fc027211 */ /* 0x040fe400078410ff */
[----:B------:R-:W-:Y:S01]  /*7c20*/  LOP3.LUT R103, R245, 0xc0, RZ, 0xc0, !PT ;  /* 0x000000c0f5677812 */ /* 0x000fe200078ec0ff */
[----:B------:R2:W-:Y:S01]  /*7c30*/  STL [R1+0x388], R108 ;  /* 0x0003886c01007387 */ /* 0x0005e20000100800 */
[----:B------:R-:W-:Y:S02]  /*7c40*/  LEA.HI.X.SX32 R3, R252, R207, 0x2, P2 ;  /* 0x000000cffc037211 */ /* 0x000fe400010f16ff */
[----:B------:R-:W-:Y:S01]  /*7c50*/  SHF.R.U32.HI R103, RZ, 0x1, R103 ;  /* 0x00000001ff677819 */ /* 0x000fe20000011667 */
[----:B------:R-:W-:Y:S01]  /*7c60*/  STL.64 [R1+0x10], R178 ;  /* 0x000010b201007387 */ /* 0x000fe20000100a00 */
[----:B-1----:R-:W-:-:S03]  /*7c70*/  SHF.R.U32.HI R0, RZ, 0x6, R245 ;  /* 0x00000006ff007819 */ /* 0x002fc600000116f5 */
[----:B------:R-:W-:Y:S01]  /*7c80*/  STL.64 [R1+0x98], R174 ;  /* 0x000098ae01007387 */ /* 0x000fe20000100a00 */
[----:B------:R-:W-:-:S03]  /*7c90*/  SGXT.U32 R0, R0, 0x2 ;  /* 0x000000020000781a */ /* 0x000fc60000000000 */
[----:B------:R1:W-:Y:S01]  /*7ca0*/  STL [R1+0x768], R252 ;  /* 0x000768fc01007387 */ /* 0x0003e20000100800 */
[----:B--2---:R-:W-:-:S03]  /*7cb0*/  LOP3.LUT R108, R0, 0x14, RZ, 0xfc, !PT ;  /* 0x00000014006c7812 */ /* 0x004fc600078efcff */
[----:B------:R-:W-:Y:S01]  /*7cc0*/  STL.64 [R1+0x720], R2 ;  /* 0x0007200201007387 */ /* 0x000fe20000100a00 */
[----:B------:R-:W-:Y:S02]  /*7cd0*/  LOP3.LUT R104, R0, 0x18, RZ, 0xfc, !PT ;  /* 0x0000001800687812 */ /* 0x000fe400078efcff */
[----:B------:R-:W-:Y:S01]  /*7ce0*/  ISETP.GE.AND P6, PT, R108, c[0x0][0x180], PT ;  /* 0x000060006c007a0c */ /* 0x000fe20003fc6270 */
[----:B------:R2:W-:Y:S01]  /*7cf0*/  STL [R1+0x778], R206 ;  /* 0x000778ce01007387 */ /* 0x0005e20000100800 */
[----:B------:R-:W-:Y:S02]  /*7d00*/  LOP3.LUT R108, R0, 0x1c, RZ, 0xfc, !PT ;  /* 0x0000001c006c7812 */ /* 0x000fe400078efcff */
[----:B------:R-:W-:Y:S01]  /*7d10*/  ISETP.GE.AND P2, PT, R104, c[0x0][0x180], PT ;  /* 0x0000600068007a0c */ /* 0x000fe20003f46270 */
[----:B------:R-:W-:Y:S01]  /*7d20*/  STL.64 [R1+0x770], R248 ;  /* 0x000770f801007387 */ /* 0x000fe20000100a00 */
[----:B-1----:R-:W-:Y:S02]  /*7d30*/  LOP3.LUT R252, R103, 0x3fc, R206, 0x78, !PT ;  /* 0x000003fc67fc7812 */ /* 0x002fe400078e78ce */
[----:B------:R-:W-:Y:S01]  /*7d40*/  SEL R104, R102, RZ, !P6 ;  /* 0x000000ff66687207 */ /* 0x000fe20007000000 */
[----:B------:R-:W-:Y:S01]  /*7d50*/  STL [R1+0x298], R100 ;  /* 0x0002986401007387 */ /* 0x000fe20000100800 */
[----:B------:R-:W-:Y:S01]  /*7d60*/  ISETP.GE.AND P6, PT, R108, c[0x0][0x180], PT ;  /* 0x000060006c007a0c */ /* 0x000fe20003fc6270 */
[----:B--2---:R-:W-:Y:S01]  /*7d70*/  IMAD R206, R169, c[0x0][0x190], RZ ;  /* 0x00006400a9ce7a24 */ /* 0x004fe200078e02ff */
[----:B------:R-:W-:Y:S01]  /*7d80*/  LOP3.LUT R108, R0, 0x20, RZ, 0xfc, !PT ;  /* 0x00000020006c7812 */ /* 0x000fe200078efcff */
[----:B------:R-:W-:Y:S01]  /*7d90*/  STL [R1+0x294], R99 ;  /* 0x0002946301007387 */ /* 0x000fe20000100800 */
[----:B------:R-:W-:-:S02]  /*7da0*/  SEL R103, R102, RZ, !P2 ;  /* 0x000000ff66677207 */ /* 0x000fc40005000000 */
[----:B------:R-:W-:Y:S01]  /*7db0*/  ISETP.NE.U32.AND P2, PT, R104, RZ, PT ;  /* 0x000000ff6800720c */ /* 0x000fe20003f45070 */
[----:B------:R-:W-:Y:S01]  /*7dc0*/  STL [R1+0x290], R98 ;  /* 0x0002906201007387 */ /* 0x000fe20000100800 */
[----:B------:R-:W-:Y:S02]  /*7dd0*/  LOP3.LUT R2, R0, 0x24, RZ, 0xfc, !PT ;  /* 0x0000002400027812 */ /* 0x000fe400078efcff */
[----:B------:R-:W-:Y:S01]  /*7de0*/  SEL R104, R102, RZ, !P6 ;  /* 0x000000ff66687207 */ /* 0x000fe20007000000 */
[----:B------:R-:W-:Y:S01]  /*7df0*/  STL [R1+0x28c], R96 ;  /* 0x00028c6001007387 */ /* 0x000fe20000100800 */
[----:B------:R-:W-:Y:S02]  /*7e00*/  ISETP.NE.U32.AND P6, PT, R103, RZ, PT ;  /* 0x000000ff6700720c */ /* 0x000fe40003fc5070 */
[C---:B------:R-:W-:Y:S01]  /*7e10*/  LOP3.LUT R3, R0.reuse, 0x28, RZ, 0xfc, !PT ;  /* 0x0000002800037812 */ /* 0x040fe200078efcff */
[----:B------:R-:W-:Y:S01]  /*7e20*/  STL [R1+0x288], R95 ;  /* 0x0002885f01007387 */ /* 0x000fe20000100800 */
[----:B------:R-:W-:-:S03]  /*7e30*/  LOP3.LUT R110, R0, 0x30, RZ, 0xfc, !PT ;  /* 0x00000030006e7812 */ /* 0x000fc600078efcff */
[----:B------:R-:W-:Y:S04]  /*7e40*/  STL [R1+0x284], R94 ;  /* 0x0002845e01007387 */ /* 0x000fe80000100800 */
        /* <DEDUP_REMOVED lines=16> */
[----:B------:R1:W-:Y:S01]  /*7f50*/  LDGSTS.E [R252+0x40000], [R248.64], P0 ;  /* 0x40000000f8fc7fae */ /* 0x0003e2000812184e */
[----:B------:R-:W-:-:S03]  /*7f60*/  ISETP.NE.U32.AND P0, PT, R104, RZ, PT ;  /* 0x000000ff6800720c */ /* 0x000fc60003f05070 */
[----:B------:R-:W-:Y:S04]  /*7f70*/  STL [R1+0x240], R71 ;  /* 0x0002404701007387 */ /* 0x000fe80000100800 */
[----:B------:R2:W-:Y:S01]  /*7f80*/  LDGSTS.E [R252+0x40400], [R204.64], P1 ;  /* 0x40400000ccfc7fae */ /* 0x0005e2000892184e */
[----:B------:R-:W-:Y:S02]  /*7f90*/  ISETP.GE.AND P1, PT, R108, c[0x0][0x180], PT ;  /* 0x000060006c007a0c */ /* 0x000fe40003f26270 */
[----:B------:R-:W-:Y:S01]  /*7fa0*/  LOP3.LUT R108, R0, 0x34, RZ, 0xfc, !PT ;  /* 0x00000034006c7812 */ /* 0x000fe200078efcff */
[----:B------:R-:W-:Y:S01]  /*7fb0*/  STL [R1+0x23c], R70 ;  /* 0x00023c4601007387 */ /* 0x000fe20000100800 */
[----:B------:R-:W-:Y:S02]  /*7fc0*/  SEL R104, R102, RZ, !P1 ;  /* 0x000000ff66687207 */ /* 0x000fe40004800000 */
[----:B------:R-:W-:Y:S01]  /*7fd0*/  ISETP.GE.AND P1, PT, R3, c[0x0][0x180], PT ;  /* 0x0000600003007a0c */ /* 0x000fe20003f26270 */
[----:B------:R-:W-:Y:S01]  /*7fe0*/  STL [R1+0x238], R68 ;  /* 0x0002384401007387 */ /* 0x000fe20000100800 */
[----:B------:R-:W-:-:S03]  /*7ff0*/  LOP3.LUT R3, R0, 0x38, RZ, 0xfc, !PT ;  /* 0x0000003800037812 */ /* 0x000fc600078efcff */
        /* <DEDUP_REMOVED lines=8> */
[----:B------:R-:W-:Y:S04]  /*8080*/  STL [R1+0x22c], R64 ;  /* 0x00022c4001007387 */ /* 0x000fe80000100800 */
[----:B------:R-:W-:Y:S04]  /*8090*/  STL [R1+0x228], R63 ;  /* 0x0002283f01007387 */ /* 0x000fe80000100800 */
[----:B------:R-:W-:Y:S04]  /*80a0*/  STL [R1+0x224], R62 ;  /* 0x0002243e01007387 */ /* 0x000fe80000100800 */
[----:B------:R-:W-:Y:S04]  /*80b0*/  STL [R1+0x220], R60 ;  /* 0x0002203c01007387 */ /* 0x000fe80000100800 */
[----:B------:R3:W-:Y:S01]  /*80c0*/  LDGSTS.E [R252+0x40c00], [R134.64], P4 ;  /* 0x40c0000086fc7fae */ /* 0x0007e2000a12184e */
[----:B------:R-:W-:-:S02]  /*80d0*/  ISETP.NE.U32.AND P4, PT, R104, RZ, PT ;  /* 0x000000ff6800720c */ /* 0x000fc40003f85070 */
[C---:B------:R-:W-:Y:S01]  /*80e0*/  SEL R104, R102.reuse, RZ, !P1 ;  /* 0x000000ff66687207 */ /* 0x040fe20004800000 */
[----:B------:R-:W-:Y:S01]  /*80f0*/  STL [R1+0x21c], R59 ;  /* 0x00021c3b01007387 */ /* 0x000fe20000100800 */
[----:B------:R-:W-:Y:S02]  /*8100*/  ISETP.NE.U32.AND P1, PT, R103, RZ, PT ;  /* 0x000000ff6700720c */ /* 0x000fe40003f25070 */
[----:B------:R-:W-:Y:S01]  /*8110*/  SEL R103, R102, RZ, !P5 ;  /* 0x000000ff66677207 */ /* 0x000fe20006800000 */
[----:B------:R-:W-:Y:S01]  /*8120*/  STL [R1+0x218], R58 ;  /* 0x0002183a01007387 */ /* 0x000fe20000100800 */
[----:B------:R-:W-:-:S03]  /*8130*/  ISETP.NE.U32.AND P5, PT, R104, RZ, PT ;  /* 0x000000ff6800720c */ /* 0x000fc60003fa5070 */
[----:B------:R-:W-:Y:S01]  /*8140*/  STL [R1+0x214], R164 ;  /* 0x000214a401007387 */ /* 0x000fe20000100800 */
[----:B---3--:R-:W-:Y:S02]  /*8150*/  IMAD R135, R36, c[0x0][0x190], RZ ;  /* 0x0000640024877a24 */ /* 0x008fe400078e02ff */
[----:B------:R-:W-:Y:S01]  /*8160*/  IMAD R134, R6, c[0x0][0x190], RZ ;  /* 0x0000640006867a24 */ /* 0x000fe200078e02ff */
[----:B------:R3:W-:Y:S01]  /*8170*/  LDGSTS.E [R252+0x41000], [R130.64], P3 ;  /* 0x4100000082fc7fae */ /* 0x0007e2000992184e */
[----:B------:R-:W-:-:S03]  /*8180*/  ISETP.NE.U32.AND P3, PT, R103, RZ, PT ;  /* 0x000000ff6700720c */ /* 0x000fc60003f65070 */
[----:B------:R-:W-:Y:S04]  /*8190*/  STL [R1+0x210], R170 ;  /* 0x000210aa01007387 */ /* 0x000fe80000100800 */
[----:B------:R4:W-:Y:S01]  /*81a0*/  LDGSTS.E [R252+0x41400], [R126.64], P2 ;  /* 0x414000007efc7fae */ /* 0x0009e2000912184e */
[----:B------:R-:W-:Y:S01]  /*81b0*/  ISETP.GE.AND P2, PT, R110, c[0x0][0x180], PT ;  /* 0x000060006e007a0c */ /* 0x000fe20003f46270 */
[----:B------:R-:W-:Y:S02]  /*81c0*/  IMAD R110, R22, c[0x0][0x190], RZ ;  /* 0x00006400166e7a24 */ /* 0x000fe400078e02ff */
[----:B------:R-:W-:Y:S01]  /*81d0*/  STL [R1+0x20c], R168 ;  /* 0x00020ca801007387 */ /* 0x000fe20000100800 */
[----:B------:R-:W-:Y:S01]  /*81e0*/  SEL R103, R102, RZ, !P2 ;  /* 0x000000ff66677207 */ /* 0x000fe20005000000 */
[----:B---3--:R-:W-:Y:S01]  /*81f0*/  IMAD R131, R35, c[0x0][0x190], RZ ;  /* 0x0000640023837a24 */ /* 0x008fe200078e02ff */
[----:B------:R-:W-:Y:S01]  /*8200*/  ISETP.GE.AND P2, PT, R3, c[0x0][0x180], PT ;  /* 0x0000600003007a0c */ /* 0x000fe20003f46270 */
[----:B------:R-:W-:Y:S01]  /*8210*/  STL [R1+0x208], R167 ;  /* 0x000208a701007387 */ /* 0x000fe20000100800 */
[----:B------:R-:W-:-:S03]  /*8220*/  IMAD R130, R8, c[0x0][0x190], RZ ;  /* 0x0000640008827a24 */ /* 0x000fc600078e02ff */
[----:B------:R-:W-:Y:S01]  /*8230*/  STL [R1+0x204], R166 ;  /* 0x000204a601007387 */ /* 0x000fe20000100800 */
[----:B----4-:R-:W-:Y:S02]  /*8240*/  IMAD R127, R34, c[0x0][0x190], RZ ;  /* 0x00006400227f7a24 */ /* 0x010fe400078e02ff */
[----:B------:R-:W-:Y:S01]  /*8250*/  IMAD R126, R11, c[0x0][0x190], RZ ;  /* 0x000064000b7e7a24 */ /* 0x000fe200078e02ff */
[----:B------:R3:W-:Y:S01]  /*8260*/  LDGSTS.E [R252+0x41800], [R122.64], P6 ;  /* 0x418000007afc7fae */ /* 0x0007e2000b12184e */
[----:B------:R-:W-:Y:S01]  /*8270*/  ISETP.GE.AND P6, PT, R108, c[0x0][0x180], PT ;  /* 0x000060006c007a0c */ /* 0x000fe20003fc6270 */
[----:B------:R-:W-:Y:S02]  /*8280*/  IMAD R108, R23, c[0x0][0x190], RZ ;  /* 0x00006400176c7a24 */ /* 0x000fe400078e02ff */
[----:B------:R-:W-:Y:S01]  /*8290*/  STL [R1+0x200], R163 ;  /* 0x000200a301007387 */ /* 0x000fe20000100800 */
[----:B------:R-:W-:Y:S02]  /*82a0*/  SEL R104, R102, RZ, !P6 ;  /* 0x000000ff66687207 */ /* 0x000fe40007000000 */
[----:B------:R-:W-:Y:S01]  /*82b0*/  ISETP.GE.AND P6, PT, R2, c[0x0][0x180], PT ;  /* 0x0000600002007a0c */ /* 0x000fe20003fc6270 */
[----:B------:R-:W-:Y:S04]  /*82c0*/  STL [R1+0x1fc], R159 ;  /* 0x0001fc9f01007387 */ /* 0x000fe80000100800 */
[----:B------:R-:W-:Y:S01]  /*82d0*/  STL [R1+0x1f8], R158 ;  /* 0x0001f89e01007387 */ /* 0x000fe20000100800 */
[----:B---3--:R-:W-:-:S02]  /*82e0*/  IMAD R123, R32, c[0x0][0x190], RZ ;  /* 0x00006400207b7a24 */ /* 0x008fc400078e02ff */
[----:B------:R-:W-:Y:S01]  /*82f0*/  IMAD R122, R14, c[0x0][0x190], RZ ;  /* 0x000064000e7a7a24 */ /* 0x000fe200078e02ff */
[----:B------:R-:W-:Y:S04]  /*8300*/  STL [R1+0x1f4], R155 ;  /* 0x0001f49b01007387 */ /* 0x000fe80000100800 */
[----:B------:R-:W-:Y:S04]  /*8310*/  STL [R1+0x1f0], R151 ;  /* 0x0001f09701007387 */ /* 0x000fe80000100800 */
[----:B------:R3:W-:Y:S01]  /*8320*/  LDGSTS.E [R252+0x41c00], [R118.64], P0 ;  /* 0x41c0000076fc7fae */ /* 0x0007e2000812184e */
[----:B------:R-:W-:-:S02]  /*8330*/  ISETP.NE.U32.AND P0, PT, R103, RZ, PT ;  /* 0x000000ff6700720c */ /* 0x000fc40003f05070 */
[----:B------:R-:W-:Y:S01]  /*8340*/  SEL R103, R102, RZ, !P2 ;  /* 0x000000ff66677207 */ /* 0x000fe20005000000 */
[----:B------:R-:W-:Y:S01]  /*8350*/  STL [R1+0x1ec], R150 ;  /* 0x0001ec9601007387 */ /* 0x000fe20000100800 */
[----:B------:R-:W-:Y:S02]  /*8360*/  ISETP.NE.U32.AND P2, PT, R104, RZ, PT ;  /* 0x000000ff6800720c */ /* 0x000fe40003f45070 */
[----:B------:R-:W-:Y:S01]  /*8370*/  SEL R104, R102, RZ, !P6 ;  /* 0x000000ff66687207 */ /* 0x000fe20007000000 */
[----:B------:R-:W-:Y:S01]  /*8380*/  STL [R1+0x1e8], R147 ;  /* 0x0001e89301007387 */ /* 0x000fe20000100800 */
[----:B------:R-:W-:Y:S01]  /*8390*/  ISETP.NE.U32.AND P6, PT, R103, RZ, PT ;  /* 0x000000ff6700720c */ /* 0x000fe20003fc5070 */
[----:B------:R-:W-:Y:S02]  /*83a0*/  IMAD R103, R27, c[0x0][0x190], RZ ;  /* 0x000064001b677a24 */ /* 0x000fe400078e02ff */
[----:B------:R-:W-:Y:S01]  /*83b0*/  STL [R1+0x1e4], R143 ;  /* 0x0001e48f01007387 */ /* 0x000fe20000100800 */
[----:B---3--:R-:W-:-:S02]  /*83c0*/  IMAD R119, R31, c[0x0][0x190], RZ ;  /* 0x000064001f777a24 */ /* 0x008fc400078e02ff */
[----:B------:R-:W-:Y:S01]  /*83d0*/  IMAD R118, R16, c[0x0][0x190], RZ ;  /* 0x0000640010767a24 */ /* 0x000fe200078e02ff */
[----:B------:R-:W-:Y:S04]  /*83e0*/  STL [R1+0x1e0], R142 ;  /* 0x0001e08e01007387 */ /* 0x000fe80000100800 */
[----:B------:R3:W-:Y:S01]  /*83f0*/  LDGSTS.E [R252+0x42000], [R114.64], P4 ;  /* 0x4200000072fc7fae */ /* 0x0007e2000a12184e */
[----:B------:R-:W-:Y:S01]  /*8400*/  ISETP.GE.AND P4, PT, R111, c[0x0][0x180], PT ;  /* 0x000060006f007a0c */ /* 0x000fe20003f86270 */
[----:B------:R-:W-:Y:S02]  /*8410*/  IMAD R111, R28, c[0x0][0x190], RZ ;  /* 0x000064001c6f7a24 */ /* 0x000fe400078e02ff */
[----:B------:R-:W-:Y:S01]  /*8420*/  STL [R1+0x1dc], R139 ;  /* 0x0001dc8b01007387 */ /* 0x000fe20000100800 */
[----:B------:R-:W-:-:S02]  /*8430*/  SEL R102, R102, RZ, !P4 ;  /* 0x000000ff66667207 */ /* 0x000fc40006000000 */
[----:B------:R-:W-:Y:S01]  /*8440*/  ISETP.NE.U32.AND P4, PT, R104, RZ, PT ;  /* 0x000000ff6800720c */ /* 0x000fe20003f85070 */
[----:B------:R-:W-:Y:S01]  /*8450*/  STL [R1+0x1d8], R135 ;  /* 0x0001d88701007387 */ /* 0x000fe20000100800 */
[----:B---3--:R-:W-:-:S03]  /*8460*/  IMAD R115, R30, c[0x0][0x190], RZ ;  /* 0x000064001e737a24 */ /* 0x008fc600078e02ff */
[----:B------:R-:W-:Y:S01]  /*8470*/  STL [R1+0x1d4], R131 ;  /* 0x0001d48301007387 */ /* 0x000fe20000100800 */
[----:B------:R-:W-:-:S03]  /*8480*/  IMAD R114, R19, c[0x0][0x190], RZ ;  /* 0x0000640013727a24 */ /* 0x000fc600078e02ff */
[----:B------:R3:W-:Y:S01]  /*8490*/  LDGSTS.E [R252+0x42400], [R106.64], P1 ;  /* 0x424000006afc7fae */ /* 0x0007e2000892184e */
[----:B------:R-:W-:-:S03]  /*84a0*/  ISETP.NE.U32.AND P1, PT, R102, RZ, PT ;  /* 0x000000ff6600720c */ /* 0x000fc60003f25070 */
[----:B------:R-:W-:Y:S04]  /*84b0*/  STL [R1+0x1d0], R127 ;  /* 0x0001d07f01007387 */ /* 0x000fe80000100800 */
[----:B------:R-:W-:Y:S01]  /*84c0*/  STL [R1+0x1cc], R123 ;  /* 0x0001cc7b01007387 */ /* 0x000fe20000100800 */
[----:B---3--:R-:W-:-:S03]  /*84d0*/  IMAD R107, R26, c[0x0][0x190], RZ ;  /* 0x000064001a6b7a24 */ /* 0x008fc600078e02ff */
[----:B------:R-:W-:Y:S01]  /*84e0*/  STL [R1+0x1c8], R119 ;  /* 0x0001c87701007387 */ /* 0x000fe20000100800 */
[----:B------:R-:W-:-:S03]  /*84f0*/  IMAD R106, R24, c[0x0][0x190], RZ ;  /* 0x00006400186a7a24 */ /* 0x000fc600078e02ff */
        /* <DEDUP_REMOVED lines=8> */
[----:B------:R-:W-:-:S03]  /*8580*/  LEA R10, P5, R100, R244, 0x2 ;  /* 0x000000f4640a7211 */ /* 0x000fc600078a10ff */
[----:B------:R-:W-:Y:S01]  /*8590*/  STL [R1+0x1a8], R112 ;  /* 0x0001a87001007387 */ /* 0x000fe20000100800 */
[----:B------:R-:W-:-:S03]  /*85a0*/  LEA.HI.X.SX32 R11, R100, R207, 0x2, P5 ;  /* 0x000000cf640b7211 */ /* 0x000fc600028f16ff */
[----:B------:R-:W-:Y:S04]  /*85b0*/  STL [R1+0x1a4], R114 ;  /* 0x0001a47201007387 */ /* 0x000fe80000100800 */
[----:B------:R4:W-:Y:S01]  /*85c0*/  LDGSTS.E [R252+0x42c00], [R174.64], P3 ;  /* 0x42c00000aefc7fae */ /* 0x0009e2000992184e */
[----:B------:R-:W-:-:S03]  /*85d0*/  LEA R2, P3, R99, R244, 0x2 ;  /* 0x000000f463027211 */ /* 0x000fc600078610ff */
[----:B------:R-:W-:Y:S01]  /*85e0*/  STL [R1+0x1a0], R116 ;  /* 0x0001a07401007387 */ /* 0x000fe20000100800 */
[----:B------:R-:W-:-:S03]  /*85f0*/  LEA.HI.X.SX32 R3, R99, R207, 0x2, P3 ;  /* 0x000000cf63037211 */ /* 0x000fc600018f16ff */
[----:B------:R-:W-:Y:S04]  /*8600*/  STL [R1+0x19c], R118 ;  /* 0x00019c7601007387 */ /* 0x000fe80000100800 */
[----:B------:R-:W-:Y:S04]  /*8610*/  STL [R1+0x198], R120 ;  /* 0x0001987801007387 */ /* 0x000fe80000100800 */
[----:B------:R-:W-:Y:S04]  /*8620*/  STL [R1+0x194], R122 ;  /* 0x0001947a01007387 */ /* 0x000fe80000100800 */
[----:B------:R-:W-:Y:S04]  /*8630*/  STL [R1+0x190], R124 ;  /* 0x0001907c01007387 */ /* 0x000fe80000100800 */
[----:B------:R-:W-:Y:S04]  /*8640*/  STL [R1+0x18c], R126 ;  /* 0x00018c7e01007387 */ /* 0x000fe80000100800 */
[----:B------:R-:W-:Y:S04]  /*8650*/  STL [R1+0x188], R128 ;  /* 0x0001888001007387 */ /* 0x000fe80000100800 */
[----:B------:R1:W-:Y:S04]  /*8660*/  STL.64 [R1+0x70], R10 ;  /* 0x0000700a01007387 */ /* 0x0003e80000100a00 */
[----:B------:R-:W-:Y:S04]  /*8670*/  STL [R1+0x184], R130 ;  /* 0x0001848201007387 */ /* 0x000fe80000100800 */
[----:B------:R2:W-:Y:S01]  /*8680*/  STL.64 [R1+0x68], R2 ;  /* 0x0000680201007387 */ /* 0x0005e20000100a00 */
[----:B-1----:R-:W-:-:S04]  /*8690*/  LEA R10, P5, R98, R244, 0x2 ;  /* 0x000000f4620a7211 */ /* 0x002fc800078a10ff */
[----:B------:R-:W-:Y:S02]  /*86a0*/  LEA.HI.X.SX32 R11, R98, R207, 0x2, P5 ;  /* 0x000000cf620b7211 */ /* 0x000fe400028f16ff */
[----:B--2---:R-:W-:-:S03]  /*86b0*/  LEA R2, P3, R96, R244, 0x2 ;  /* 0x000000f460027211 */ /* 0x004fc600078610ff */
[----:B------:R1:W-:Y:S01]  /*86c0*/  STL.64 [R1+0x60], R10 ;  /* 0x0000600a01007387 */ /* 0x0003e20000100a00 */
[----:B------:R-:W-:-:S03]  /*86d0*/  LEA.HI.X.SX32 R3, R96, R207, 0x2, P3 ;  /* 0x000000cf60037211 */ /* 0x000fc600018f16ff */
[----:B------:R-:W-:Y:S04]  /*86e0*/  STL [R1+0x180], R132 ;  /* 0x0001808401007387 */ /* 0x000fe80000100800 */
[----:B------:R2:W-:Y:S01]  /*86f0*/  STL.64 [R1+0x58], R2 ;  /* 0x0000580201007387 */ /* 0x0005e20000100a00 */
[----:B-1----:R-:W-:-:S03]  /*8700*/  LEA R10, P5, R95, R244, 0x2 ;  /* 0x000000f45f0a7211 */ /* 0x002fc600078a10ff */
[----:B------:R-:W-:Y:S01]  /*8710*/  STL [R1+0x17c], R134 ;  /* 0x00017c8601007387 */ /* 0x000fe20000100800 */
[-C--:B------:R-:W-:Y:S02]  /*8720*/  LEA.HI.X.SX32 R11, R95, R207.reuse, 0x2, P5 ;  /* 0x000000cf5f0b7211 */ /* 0x080fe400028f16ff */
[-C--:B------:R-:W-:Y:S02]  /*8730*/  LEA R6, P5, R92, R244.reuse, 0x2 ;  /* 0x000000f45c067211 */ /* 0x080fe400078a10ff */
[-C--:B--2---:R-:W-:Y:S01]  /*8740*/  LEA R2, P3, R94, R244.reuse, 0x2 ;  /* 0x000000f45e027211 */ /* 0x084fe200078610ff */
[----:B------:R-:W-:Y:S01]  /*8750*/  STL.64 [R1+0x50], R10 ;  /* 0x0000500a01007387 */ /* 0x000fe20000100a00 */
[-C--:B------:R-:W-:Y:S02]  /*8760*/  LEA.HI.X.SX32 R7, R92, R207.reuse, 0x2, P5 ;  /* 0x000000cf5c077211 */ /* 0x080fe400028f16ff */
[----:B------:R-:W-:Y:S02]  /*8770*/  LEA.HI.X.SX32 R3, R94, R207, 0x2, P3 ;  /* 0x000000cf5e037211 */ /* 0x000fe400018f16ff */
[----:B------:R-:W-:-:S02]  /*8780*/  LEA R250, P3, R91, R244, 0x2 ;  /* 0x000000f45bfa7211 */ /* 0x000fc400078610ff */
[CC--:B------:R-:W-:Y:S01]  /*8790*/  LEA R4, P5, R90.reuse, R244.reuse, 0x2 ;  /* 0x000000f45a047211 */ /* 0x0c0fe200078a10ff */
[----:B------:R-:W-:Y:S01]  /*87a0*/  STL.64 [R1+0x8], R2 ;  /* 0x0000080201007387 */ /* 0x000fe20000100a00 */
[-C--:B------:R-:W-:Y:S02]  /*87b0*/  LEA.HI.X.SX32 R251, R91, R207.reuse, 0x2, P3 ;  /* 0x000000cf5bfb7211 */ /* 0x080fe400018f16ff */
[----:B------:R-:W-:Y:S01]  /*87c0*/  LEA.HI.X.SX32 R5, R90, R207, 0x2, P5 ;  /* 0x000000cf5a057211 */ /* 0x000fe200028f16ff */
[----:B------:R1:W-:Y:S01]  /*87d0*/  STL.64 [R1+0x728], R2 ;  /* 0x0007280201007387 */ /* 0x0003e20000100a00 */
[----:B------:R-:W-:-:S03]  /*87e0*/  LEA R8, P5, R87, R244, 0x2 ;  /* 0x000000f457087211 */ /* 0x000fc600078a10ff */
[----:B------:R-:W-:Y:S01]  /*87f0*/  STL [R1+0x178], R136 ;  /* 0x0001788801007387 */ /* 0x000fe20000100800 */
[----:B------:R-:W-:Y:S02]  /*8800*/  LEA.HI.X.SX32 R9, R87, R207, 0x2, P5 ;  /* 0x000000cf57097211 */ /* 0x000fe400028f16ff */
[-C--:B------:R-:W-:Y:S01]  /*8810*/  LEA R12, P5, R84, R244.reuse, 0x2 ;  /* 0x000000f4540c7211 */ /* 0x080fe200078a10ff */
[----:B------:R2:W-:Y:S04]  /*8820*/  STL.64 [R1], R6 ;  /* 0x0000000601007387 */ /* 0x0005e80000100a00 */
[----:B------:R-:W-:Y:S01]  /*8830*/  STL.64 [R1+0x730], R250 ;  /* 0x000730fa01007387 */ /* 0x000fe20000100a00 */
[----:B-1----:R-:W-:Y:S02]  /*8840*/  IMAD R3, R45, c[0x0][0x190], RZ ;  /* 0x000064002d037a24 */ /* 0x002fe400078e02ff */
[----:B------:R-:W-:Y:S01]  /*8850*/  IMAD R2, R61, c[0x0][0x190], RZ ;  /* 0x000064003d027a24 */ /* 0x000fe200078e02ff */
[----:B------:R1:W-:Y:S01]  /*8860*/  STL.64 [R1+0x738], R4 ;  /* 0x0007380401007387 */ /* 0x0003e20000100a00 */
[----:B--2---:R-:W-:-:S03]  /*8870*/  LEA R6, P3, R88, R244, 0x2 ;  /* 0x000000f458067211 */ /* 0x004fc600078610ff */
[----:B------:R-:W-:Y:S01]  /*8880*/  STL [R1+0x174], R138 ;  /* 0x0001748a01007387 */ /* 0x000fe20000100800 */
[-C--:B------:R-:W-:Y:S02]  /*8890*/  LEA.HI.X.SX32 R7, R88, R207.reuse, 0x2, P3 ;  /* 0x000000cf58077211 */ /* 0x080fe400018f16ff */
[-C--:B------:R-:W-:Y:S01]  /*88a0*/  LEA R10, P3, R86, R244.reuse, 0x2 ;  /* 0x000000f4560a7211 */ /* 0x080fe200078610ff */
[----:B-1----:R-:W-:Y:S01]  /*88b0*/  IMAD R5, R13, c[0x0][0x190], RZ ;  /* 0x000064000d057a24 */ /* 0x002fe200078e02ff */
[-C--:B------:R-:W-:Y:S01]  /*88c0*/  LEA.HI.X.SX32 R13, R84, R207.reuse, 0x2, P5 ;  /* 0x000000cf540d7211 */ /* 0x080fe200028f16ff */
[----:B------:R-:W-:Y:S01]  /*88d0*/  IMAD R4, R29, c[0x0][0x190], RZ ;  /* 0x000064001d047a24 */ /* 0x000fe200078e02ff */
[-C--:B------:R-:W-:Y:S01]  /*88e0*/  LEA.HI.X.SX32 R11, R86, R207.reuse, 0x2, P3 ;  /* 0x000000cf560b7211 */ /* 0x080fe200018f16ff */
[----:B------:R1:W-:Y:S01]  /*88f0*/  STL.64 [R1+0x740], R6 ;  /* 0x0007400601007387 */ /* 0x0003e20000100a00 */
[CC--:B------:R-:W-:Y:S02]  /*8900*/  LEA R14, P3, R83.reuse, R244.reuse, 0x2 ;  /* 0x000000f4530e7211 */ /* 0x0c0fe400078610ff */
[----:B------:R-:W-:Y:S01]  /*8910*/  LEA R16, P5, R82, R244, 0x2 ;  /* 0x000000f452107211 */ /* 0x000fe200078a10ff */
[----:B------:R2:W-:Y:S01]  /*8920*/  STL.64 [R1+0x748], R8 ;  /* 0x0007480801007387 */ /* 0x0005e20000100a00 */
[----:B------:R-:W-:-:S02]  /*8930*/  LEA.HI.X.SX32 R15, R83, R207, 0x2, P3 ;  /* 0x000000cf530f7211 */ /* 0x000fc400018f16ff */
[-C--:B------:R-:W-:Y:S01]  /*8940*/  LEA R18, P3, R80, R244.reuse, 0x2 ;  /* 0x000000f450127211 */ /* 0x080fe200078610ff */
[----:B------:R-:W-:Y:S01]  /*8950*/  STL [R1+0x170], R140 ;  /* 0x0001708c01007387 */ /* 0x000fe20000100800 */
[-C--:B------:R-:W-:Y:S02]  /*8960*/  LEA.HI.X.SX32 R17, R82, R207.reuse, 0x2, P5 ;  /* 0x000000cf52117211 */ /* 0x080fe400028f16ff */
[-C--:B------:R-:W-:Y:S01]  /*8970*/  LEA.HI.X.SX32 R19, R80, R207.reuse, 0x2, P3 ;  /* 0x000000cf50137211 */ /* 0x080fe200018f16ff */
[----:B------:R3:W-:Y:S01]  /*8980*/  STL.64 [R1+0x750], R10 ;  /* 0x0007500a01007387 */ /* 0x0007e20000100a00 */
[-C--:B------:R-:W-:Y:S01]  /*8990*/  LEA R20, P5, R79, R244.reuse, 0x2 ;  /* 0x000000f44f147211 */ /* 0x080fe200078a10ff */
[----:B-1----:R-:W-:Y:S01]  /*89a0*/  IMAD R7, R125, c[0x0][0x190], RZ ;  /* 0x000064007d077a24 */ /* 0x002fe200078e02ff */
[CC--:B------:R-:W-:Y:S01]  /*89b0*/  LEA R22, P3, R78.reuse, R244.reuse, 0x2 ;  /* 0x000000f44e167211 */ /* 0x0c0fe200078610ff */
[----:B------:R1:W-:Y:S01]  /*89c0*/  STL.64 [R1+0x758], R12 ;  /* 0x0007580c01007387 */ /* 0x0003e20000100a00 */
[-C--:B------:R-:W-:Y:S01]  /*89d0*/  LEA.HI.X.SX32 R21, R79, R207.reuse, 0x2, P5 ;  /* 0x000000cf4f157211 */ /* 0x080fe200028f16ff */
[----:B--2---:R-:W-:Y:S01]  /*89e0*/  IMAD R9, R109, c[0x0][0x190], RZ ;  /* 0x000064006d097a24 */ /* 0x004fe200078e02ff */
[-C--:B------:R-:W-:Y:S01]  /*89f0*/  LEA.HI.X.SX32 R23, R78, R207.reuse, 0x2, P3 ;  /* 0x000000cf4e177211 */ /* 0x080fe200018f16ff */
[----:B------:R2:W-:Y:S01]  /*8a00*/  STL [R1+0x16c], R5 ;  /* 0x00016c0501007387 */ /* 0x0005e20000100800 */
[CC--:B------:R-:W-:Y:S01]  /*8a10*/  LEA R24, P5, R76.reuse, R244.reuse, 0x2 ;  /* 0x000000f44c187211 */ /* 0x0c0fe200078a10ff */
[----:B------:R-:W-:Y:S01]  /*8a20*/  IMAD R8, R117, c[0x0][0x190], RZ ;  /* 0x0000640075087a24 */ /* 0x000fe200078e02ff */
[-C--:B------:R-:W-:Y:S01]  /*8a30*/  LEA R26, P3, R75, R244.reuse, 0x2 ;  /* 0x000000f44b1a7211 */ /* 0x080fe200078610ff */
[----:B---3--:R-:W-:Y:S01]  /*8a40*/  IMAD R11, R93, c[0x0][0x190], RZ ;  /* 0x000064005d0b7a24 */ /* 0x008fe200078e02ff */
[-C--:B------:R-:W-:Y:S01]  /*8a50*/  LEA.HI.X.SX32 R25, R76, R207.reuse, 0x2, P5 ;  /* 0x000000cf4c197211 */ /* 0x080fe200028f16ff */
[----:B------:R-:W-:Y:S01]  /*8a60*/  IMAD R10, R101, c[0x0][0x190], RZ ;  /* 0x00006400650a7a24 */ /* 0x000fe200078e02ff */
[-C--:B------:R-:W-:Y:S01]  /*8a70*/  LEA.HI.X.SX32 R27, R75, R207.reuse, 0x2, P3 ;  /* 0x000000cf4b1b7211 */ /* 0x080fe200018f16ff */
[----:B-1----:R-:W-:Y:S01]  /*8a80*/  IMAD R13, R77, c[0x0][0x190], RZ ;  /* 0x000064004d0d7a24 */ /* 0x002fe200078e02ff */
[-C--:B------:R-:W-:Y:S01]  /*8a90*/  LEA R28, P5, R74, R244.reuse, 0x2 ;  /* 0x000000f44a1c7211 */ /* 0x080fe200078a10ff */
[----:B------:R-:W-:Y:S01]  /*8aa0*/  IMAD R12, R85, c[0x0][0x190], RZ ;  /* 0x00006400550c7a24 */ /* 0x000fe200078e02ff */
[-C--:B------:R-:W-:Y:S01]  /*8ab0*/  LEA R30, P3, R72, R244.reuse, 0x2 ;  /* 0x000000f4481e7211 */ /* 0x080fe200078610ff */
[----:B------:R-:W-:Y:S01]  /*8ac0*/  STL [R1+0x168], R144 ;  /* 0x0001689001007387 */ /* 0x000fe20000100800 */
[-C--:B------:R-:W-:Y:S01]  /*8ad0*/  LEA.HI.X.SX32 R29, R74, R207.reuse, 0x2, P5 ;  /* 0x000000cf4a1d7211 */ /* 0x080fe200028f16ff */
[----:B------:R-:W-:Y:S01]  /*8ae0*/  IMAD R6, R133, c[0x0][0x190], RZ ;  /* 0x0000640085067a24 */ /* 0x000fe200078e02ff */
[----:B------:R-:W-:Y:S01]  /*8af0*/  LEA.HI.X.SX32 R31, R72, R207, 0x2, P3 ;  /* 0x000000cf481f7211 */ /* 0x000fe200018f16ff */
[----:B------:R1:W-:Y:S01]  /*8b00*/  STL [R1+0x164], R146 ;  /* 0x0001649201007387 */ /* 0x0003e20000100800 */
[----:B------:R-:W-:-:S02]  /*8b10*/  LEA R32, P5, R71, R244, 0x2 ;  /* 0x000000f447207211 */ /* 0x000fc400078a10ff */
[CC--:B------:R-:W-:Y:S01]  /*8b20*/  LEA R34, P3, R70.reuse, R244.reuse, 0x2 ;  /* 0x000000f446227211 */ /* 0x0c0fe200078610ff */
[----:B------:R-:W-:Y:S01]  /*8b30*/  STL [R1+0x160], R148 ;  /* 0x0001609401007387 */ /* 0x000fe20000100800 */
[-C--:B------:R-:W-:Y:S02]  /*8b40*/  LEA.HI.X.SX32 R33, R71, R207.reuse, 0x2, P5 ;  /* 0x000000cf47217211 */ /* 0x080fe400028f16ff */
[-C--:B------:R-:W-:Y:S01]  /*8b50*/  LEA.HI.X.SX32 R35, R70, R207.reuse, 0x2, P3 ;  /* 0x000000cf46237211 */ /* 0x080fe200018f16ff */
[----:B------:R3:W-:Y:S01]  /*8b60*/  STL [R1+0x15c], R4 ;  /* 0x00015c0401007387 */ /* 0x0007e20000100800 */
[CC--:B------:R-:W-:Y:S02]  /*8b70*/  LEA R36, P5, R68.reuse, R244.reuse, 0x2 ;  /* 0x000000f444247211 */ /* 0x0c0fe400078a10ff */
[----:B------:R-:W-:Y:S01]  /*8b80*/  LEA R38, P3, R67, R244, 0x2 ;  /* 0x000000f443267211 */ /* 0x000fe200078610ff */
[----:B------:R-:W-:Y:S01]  /*8b90*/  STL [R1+0x158], R152 ;  /* 0x0001589801007387 */ /* 0x000fe20000100800 */
[----:B------:R-:W-:-:S02]  /*8ba0*/  LEA.HI.X.SX32 R37, R68, R207, 0x2, P5 ;  /* 0x000000cf44257211 */ /* 0x000fc400028f16ff */
[-C--:B------:R-:W-:Y:S01]  /*8bb0*/  LEA.HI.X.SX32 R39, R67, R207.reuse, 0x2, P3 ;  /* 0x000000cf43277211 */ /* 0x080fe200018f16ff */
[----:B------:R1:W-:Y:S01]  /*8bc0*/  STL [R1+0x154], R154 ;  /* 0x0001549a01007387 */ /* 0x0003e20000100800 */
[-C--:B------:R-:W-:Y:S02]  /*8bd0*/  LEA R40, P5, R66, R244.reuse, 0x2 ;  /* 0x000000f442287211 */ /* 0x080fe400078a10ff */
[-C--:B------:R-:W-:Y:S01]  /*8be0*/  LEA R42, P3, R64, R244.reuse, 0x2 ;  /* 0x000000f4402a7211 */ /* 0x080fe200078610ff */
[----:B------:R-:W-:Y:S01]  /*8bf0*/  STL [R1+0x150], R156 ;  /* 0x0001509c01007387 */ /* 0x000fe20000100800 */
[-C--:B------:R-:W-:Y:S02]  /*8c00*/  LEA.HI.X.SX32 R41, R66, R207.reuse, 0x2, P5 ;  /* 0x000000cf42297211 */ /* 0x080fe400028f16ff */
        /* <DEDUP_REMOVED lines=9> */
[----:B------:R-:W-:Y:S02]  /*8ca0*/  LEA R50, P3, R59, R244, 0x2 ;  /* 0x000000f43b327211 */ /* 0x000fe400078610ff */
[----:B------:R-:W-:-:S02]  /*8cb0*/  LEA.HI.X.SX32 R49, R60, R207, 0x2, P5 ;  /* 0x000000cf3c317211 */ /* 0x000fc400028f16ff */
[-C--:B------:R-:W-:Y:S02]  /*8cc0*/  LEA.HI.X.SX32 R51, R59, R207.reuse, 0x2, P3 ;  /* 0x000000cf3b337211 */ /* 0x080fe400018f16ff */
[-C--:B------:R-:W-:Y:S02]  /*8cd0*/  LEA R52, P5, R58, R244.reuse, 0x2 ;  /* 0x000000f43a347211 */ /* 0x080fe400078a10ff */
[-C--:B------:R-:W-:Y:S02]  /*8ce0*/  LEA R54, P3, R164, R244.reuse, 0x2 ;  /* 0x000000f4a4367211 */ /* 0x080fe400078610ff */
[-C--:B------:R-:W-:Y:S02]  /*8cf0*/  LEA.HI.X.SX32 R53, R58, R207.reuse, 0x2, P5 ;  /* 0x000000cf3a357211 */ /* 0x080fe400028f16ff */
[----:B------:R-:W-:Y:S01]  /*8d00*/  LEA.HI.X.SX32 R55, R164, R207, 0x2, P3 ;  /* 0x000000cfa4377211 */ /* 0x000fe200018f16ff */
[----:B------:R-:W-:Y:S01]  /*8d10*/  IMAD R164, R57, c[0x0][0x190], RZ ;  /* 0x0000640039a47a24 */ /* 0x000fe200078e02ff */
[----:B------:R-:W-:-:S02]  /*8d20*/  LEA R58, P3, R168, R244, 0x2 ;  /* 0x000000f4a83a7211 */ /* 0x000fc400078610ff */
[-C--:B------:R-:W-:Y:S02]  /*8d30*/  LEA R56, P5, R170, R244.reuse, 0x2 ;  /* 0x000000f4aa387211 */ /* 0x080fe400078a10ff */
[-C--:B------:R-:W-:Y:S01]  /*8d40*/  LEA.HI.X.SX32 R59, R168, R207.reuse, 0x2, P3 ;  /* 0x000000cfa83b7211 */ /* 0x080fe200018f16ff */
[----:B------:R-:W-:Y:S01]  /*8d50*/  IMAD R168, R65, c[0x0][0x190], RZ ;  /* 0x0000640041a87a24 */ /* 0x000fe200078e02ff */
[-C--:B------:R-:W-:Y:S01]  /*8d60*/  LEA R62, P3, R166, R244.reuse, 0x2 ;  /* 0x000000f4a63e7211 */ /* 0x080fe200078610ff */
[----:B------:R-:W-:Y:S01]  /*8d70*/  STL [R1+0x140], R164 ;  /* 0x000140a401007387 */ /* 0x000fe20000100800 */
[-C--:B------:R-:W-:Y:S01]  /*8d80*/  LEA.HI.X.SX32 R57, R170, R207.reuse, 0x2, P5 ;  /* 0x000000cfaa397211 */ /* 0x080fe200028f16ff */
[----:B------:R-:W-:Y:S01]  /*8d90*/  IMAD R170, R69, c[0x0][0x190], RZ ;  /* 0x0000640045aa7a24 */ /* 0x000fe200078e02ff */
[----:B------:R-:W-:Y:S01]  /*8da0*/  LEA R60, P5, R167, R244, 0x2 ;  /* 0x000000f4a73c7211 */ /* 0x000fe200078a10ff */
[----:B------:R1:W-:Y:S01]  /*8db0*/  STL [R1+0x13c], R2 ;  /* 0x00013c0201007387 */ /* 0x0003e20000100800 */
[----:B------:R-:W-:-:S02]  /*8dc0*/  LEA.HI.X.SX32 R63, R166, R207, 0x2, P3 ;  /* 0x000000cfa63f7211 */ /* 0x000fc400018f16ff */
[-C--:B------:R-:W-:Y:S01]  /*8dd0*/  LEA R66, P3, R159, R244.reuse, 0x2 ;  /* 0x000000f49f427211 */ /* 0x080fe200078610ff */
[----:B------:R-:W-:Y:S01]  /*8de0*/  STL [R1+0x138], R168 ;  /* 0x000138a801007387 */ /* 0x000fe20000100800 */
[-C--:B------:R-:W-:Y:S02]  /*8df0*/  LEA.HI.X.SX32 R61, R167, R207.reuse, 0x2, P5 ;  /* 0x000000cfa73d7211 */ /* 0x080fe400028f16ff */
[-C--:B------:R-:W-:Y:S01]  /*8e00*/  LEA R64, P5, R163, R244.reuse, 0x2 ;  /* 0x000000f4a3407211 */ /* 0x080fe200078a10ff */
[----:B------:R1:W-:Y:S01]  /*8e10*/  STL [R1+0x134], R170 ;  /* 0x000134aa01007387 */ /* 0x0003e20000100800 */
[-C--:B------:R-:W-:Y:S02]  /*8e20*/  LEA.HI.X.SX32 R67, R159, R207.reuse, 0x2, P3 ;  /* 0x000000cf9f437211 */ /* 0x080fe400018f16ff */
[----:B------:R-:W-:Y:S01]  /*8e30*/  LEA R70, P3, R155, R244, 0x2 ;  /* 0x000000f49b467211 */ /* 0x000fe200078610ff */
[----:B------:R-:W-:Y:S01]  /*8e40*/  STL [R1+0x130], R172 ;  /* 0x000130ac01007387 */ /* 0x000fe20000100800 */
[----:B------:R-:W-:-:S02]  /*8e50*/  LEA.HI.X.SX32 R65, R163, R207, 0x2, P5 ;  /* 0x000000cfa3417211 */ /* 0x000fc400028f16ff */
[-C--:B------:R-:W-:Y:S01]  /*8e60*/  LEA R68, P5, R158, R244.reuse, 0x2 ;  /* 0x000000f49e447211 */ /* 0x080fe200078a10ff */
[----:B------:R1:W-:Y:S01]  /*8e70*/  STL [R1+0x12c], R13 ;  /* 0x00012c0d01007387 */ /* 0x0003e20000100800 */
[-C--:B------:R-:W-:Y:S02]  /*8e80*/  LEA.HI.X.SX32 R71, R155, R207.reuse, 0x2, P3 ;  /* 0x000000cf9b477211 */ /* 0x080fe400018f16ff */
[-C--:B------:R-:W-:Y:S01]  /*8e90*/  LEA R74, P3, R150, R244.reuse, 0x2 ;  /* 0x000000f4964a7211 */ /* 0x080fe200078610ff */
[----:B------:R-:W-:Y:S01]  /*8ea0*/  STL [R1+0x128], R176 ;  /* 0x000128b001007387 */ /* 0x000fe20000100800 */
[-C--:B------:R-:W-:Y:S02]  /*8eb0*/  LEA.HI.X.SX32 R69, R158, R207.reuse, 0x2, P5 ;  /* 0x000000cf9e457211 */ /* 0x080fe400028f16ff */
        /* <DEDUP_REMOVED lines=12> */
[CC--:B------:R-:W-:Y:S01]  /*8f80*/  LEA R80, P5, R142.reuse, R244.reuse, 0x2 ;  /* 0x000000f48e507211 */ /* 0x0c0fe200078a10ff */
        /* <DEDUP_REMOVED lines=26> */
[CC--:B------:R-:W-:Y:S01]  /*9130*/  LEA R102, P3, R106.reuse, R244.reuse, 0x2 ;  /* 0x000000f46a667211 */ /* 0x0c0fe200078610ff */
[----:B------:R-:W-:Y:S01]  /*9140*/  STL [R1+0xf0], R208 ;  /* 0x0000f0d001007387 */ /* 0x000fe20000100800 */
[-C--:B------:R-:W-:Y:S02]  /*9150*/  LEA.HI.X.SX32 R97, R111, R207.reuse, 0x2, P5 ;  /* 0x000000cf6f617211 */ /* 0x080fe400028f16ff */
[CC--:B------:R-:W-:Y:S02]  /*9160*/  LEA R100, P5, R107.reuse, R244.reuse, 0x2 ;  /* 0x000000f46b647211 */ /* 0x0c0fe400078a10ff */
[-C--:B------:R-:W-:Y:S02]  /*9170*/  LEA.HI.X.SX32 R103, R106, R207.reuse, 0x2, P3 ;  /* 0x000000cf6a677211 */ /* 0x080fe400018f16ff */
[----:B------:R-:W-:Y:S02]  /*9180*/  LEA R106, P3, R110, R244, 0x2 ;  /* 0x000000f46e6a7211 */ /* 0x000fe400078610ff */
[----:B------:R-:W-:-:S02]  /*9190*/  LEA.HI.X.SX32 R101, R107, R207, 0x2, P5 ;  /* 0x000000cf6b657211 */ /* 0x000fc400028f16ff */
[-C--:B------:R-:W-:Y:S02]  /*91a0*/  LEA.HI.X.SX32 R107, R110, R207.reuse, 0x2, P3 ;  /* 0x000000cf6e6b7211 */ /* 0x080fe400018f16ff */
[-C--:B------:R-:W-:Y:S02]  /*91b0*/  LEA R110, P3, R114, R244.reuse, 0x2 ;  /* 0x000000f4726e7211 */ /* 0x080fe400078610ff */
[-C--:B------:R-:W-:Y:S02]  /*91c0*/  LEA R104, P5, R108, R244.reuse, 0x2 ;  /* 0x000000f46c687211 */ /* 0x080fe400078a10ff */
        /* <DEDUP_REMOVED lines=21> */
[-C--:B------:R-:W-:Y:S01]  /*9320*/  LEA.HI.X.SX32 R139, R5, R207.reuse, 0x2, P3 ;  /* 0x000000cf058b7211 */ /* 0x080fe200018f16ff */
[----:B--2---:R-:W-:Y:S01]  /*9330*/  IMAD R5, R141, c[0x0][0x190], RZ ;  /* 0x000064008d057a24 */ /* 0x004fe200078e02ff */
[-C--:B------:R-:W-:Y:S02]  /*9340*/  LEA R142, P3, R146, R244.reuse, 0x2 ;  /* 0x000000f4928e7211 */ /* 0x080fe400078610ff */
[-C--:B------:R-:W-:Y:S02]  /*9350*/  LEA R120, P5, R124, R244.reuse, 0x2 ;  /* 0x000000f47c787211 */ /* 0x080fe400078a10ff */
[-C--:B------:R-:W-:Y:S01]  /*9360*/  LEA.HI.X.SX32 R143, R146, R207.reuse, 0x2, P3 ;  /* 0x000000cf928f7211 */ /* 0x080fe200018f16ff */
[----:B------:R2:W-:Y:S01]  /*9370*/  STL [R1+0xec], R5 ;  /* 0x0000ec0501007387 */ /* 0x0005e20000100800 */
[-C--:B-1----:R-:W-:Y:S02]  /*9380*/  LEA R146, P3, R4, R244.reuse, 0x2 ;  /* 0x000000f404927211 */ /* 0x082fe400078610ff */
[-C--:B------:R-:W-:Y:S01]  /*9390*/  LEA.HI.X.SX32 R121, R124, R207.reuse, 0x2, P5 ;  /* 0x000000cf7c797211 */ /* 0x080fe200028f16ff */
[----:B------:R-:W-:Y:S01]  /*93a0*/  STL [R1+0xe8], R212 ;  /* 0x0000e8d401007387 */ /* 0x000fe20000100800 */
[----:B------:R-:W-:Y:S01]  /*93b0*/  LEA.HI.X.SX32 R147, R4, R207, 0x2, P3 ;  /* 0x000000cf04937211 */ /* 0x000fe200018f16ff */
[----:B---3--:R-:W-:Y:S01]  /*93c0*/  IMAD R4, R149, c[0x0][0x190], RZ ;  /* 0x0000640095047a24 */ /* 0x008fe200078e02ff */
[----:B------:R-:W-:-:S02]  /*93d0*/  LEA R150, P3, R154, R244, 0x2 ;  /* 0x000000f49a967211 */ /* 0x000fc400078610ff */
[-C--:B------:R-:W-:Y:S02]  /*93e0*/  LEA R124, P5, R128, R244.reuse, 0x2 ;  /* 0x000000f4807c7211 */ /* 0x080fe400078a10ff */
[-C--:B------:R-:W-:Y:S01]  /*93f0*/  LEA.HI.X.SX32 R151, R154, R207.reuse, 0x2, P3 ;  /* 0x000000cf9a977211 */ /* 0x080fe200018f16ff */
[----:B------:R1:W-:Y:S01]  /*9400*/  STL [R1+0xe4], R4 ;  /* 0x0000e40401007387 */ /* 0x0003e20000100800 */
[CC--:B------:R-:W-:Y:S02]  /*9410*/  LEA R154, P3, R3.reuse, R244.reuse, 0x2 ;  /* 0x000000f4039a7211 */ /* 0x0c0fe400078610ff */
[-C--:B------:R-:W-:Y:S01]  /*9420*/  LEA.HI.X.SX32 R125, R128, R207.reuse, 0x2, P5 ;  /* 0x000000cf807d7211 */ /* 0x080fe200028f16ff */
[----:B------:R-:W-:Y:S01]  /*9430*/  STL [R1+0xe0], R216 ;  /* 0x0000e0d801007387 */ /* 0x000fe20000100800 */
[----:B------:R-:W-:Y:S01]  /*9440*/  LEA.HI.X.SX32 R155, R3, R207, 0x2, P3 ;  /* 0x000000cf039b7211 */ /* 0x000fe200018f16ff */
[----:B------:R-:W-:Y:S01]  /*9450*/  IMAD R3, R157, c[0x0][0x190], RZ ;  /* 0x000064009d037a24 */ /* 0x000fe200078e02ff */
[----:B------:R-:W-:-:S02]  /*9460*/  LEA R158, P3, R162, R244, 0x2 ;  /* 0x000000f4a29e7211 */ /* 0x000fc400078610ff */
[-C--:B------:R-:W-:Y:S02]  /*9470*/  LEA R128, P5, R132, R244.reuse, 0x2 ;  /* 0x000000f484807211 */ /* 0x080fe400078a10ff */
[-C--:B------:R-:W-:Y:S01]  /*9480*/  LEA.HI.X.SX32 R159, R162, R207.reuse, 0x2, P3 ;  /* 0x000000cfa29f7211 */ /* 0x080fe200018f16ff */
[----:B------:R3:W-:Y:S01]  /*9490*/  STL [R1+0xdc], R3 ;  /* 0x0000dc0301007387 */ /* 0x0007e20000100800 */
[-C--:B------:R-:W-:Y:S02]  /*94a0*/  LEA R162, P3, R2, R244.reuse, 0x2 ;  /* 0x000000f402a27211 */ /* 0x080fe400078610ff */
        /* <DEDUP_REMOVED lines=13> */
[----:B----4-:R-:W-:-:S02]  /*9580*/  LEA R174, P3, R12, R244, 0x2 ;  /* 0x000000f40cae7211 */ /* 0x010fc400078610ff */
[-C--:B------:R-:W-:Y:S02]  /*9590*/  LEA R136, P5, R140, R244.reuse, 0x2 ;  /* 0x000000f48c887211 */ /* 0x080fe400078a10ff */
[-C--:B------:R-:W-:Y:S01]  /*95a0*/  LEA.HI.X.SX32 R175, R12, R207.reuse, 0x2, P3 ;  /* 0x000000cf0caf7211 */ /* 0x080fe200018f16ff */
[----:B------:R-:W-:Y:S01]  /*95b0*/  IMAD R12, R177, c[0x0][0x190], RZ ;  /* 0x00006400b10c7a24 */ /* 0x000fe200078e02ff */
[CC--:B------:R-:W-:Y:S01]  /*95c0*/  LEA R178, P3, R11.reuse, R244.reuse, 0x2 ;  /* 0x000000f40bb27211 */ /* 0x0c0fe200078610ff */
[----:B------:R-:W-:Y:S01]  /*95d0*/  STL [R1+0xcc], R13 ;  /* 0x0000cc0d01007387 */ /* 0x000fe20000100800 */
[-C--:B------:R-:W-:Y:S02]  /*95e0*/  LEA.HI.X.SX32 R137, R140, R207.reuse, 0x2, P5 ;  /* 0x000000cf8c897211 */ /* 0x080fe400028f16ff */
[----:B------:R-:W-:Y:S01]  /*95f0*/  LEA.HI.X.SX32 R179, R11, R207, 0x2, P3 ;  /* 0x000000cf0bb37211 */ /* 0x000fe200018f16ff */
[----:B------:R-:W-:Y:S01]  /*9600*/  IMAD R11, R181, c[0x0][0x190], RZ ;  /* 0x00006400b50b7a24 */ /* 0x000fe200078e02ff */
[-C--:B------:R-:W-:Y:S01]  /*9610*/  LEA R182, P3, R10, R244.reuse, 0x2 ;  /* 0x000000f40ab67211 */ /* 0x080fe200078610ff */
[----:B------:R4:W-:Y:S01]  /*9620*/  STL [R1+0xc8], R12 ;  /* 0x0000c80c01007387 */ /* 0x0009e20000100800 */
[----:B------:R-:W-:-:S02]  /*9630*/  LEA R140, P5, R144, R244, 0x2 ;  /* 0x000000f4908c7211 */ /* 0x000fc400078a10ff */
        /* <DEDUP_REMOVED lines=26> */
[----:B--2---:R-:W-:Y:S01]  /*97e0*/  IMAD R5, R209, c[0x0][0x190], RZ ;  /* 0x00006400d1057a24 */ /* 0x004fe200078e02ff */
[-C--:B------:R-:W-:Y:S01]  /*97f0*/  LEA R210, P3, R4, R244.reuse, 0x2 ;  /* 0x000000f404d27211 */ /* 0x080fe200078610ff */
[----:B------:R2:W-:Y:S01]  /*9800*/  STL [R1+0xb0], R6 ;  /* 0x0000b00601007387 */ /* 0x0005e20000100800 */
[----:B------:R-:W-:-:S02]  /*9810*/  LEA R152, P5, R156, R244, 0x2 ;  /* 0x000000f49c987211 */ /* 0x000fc400078a10ff */
[-C--:B------:R-:W-:Y:S01]  /*9820*/  LEA.HI.X.SX32 R211, R4, R207.reuse, 0x2, P3 ;  /* 0x000000cf04d37211 */ /* 0x080fe200018f16ff */
[----:B-1----:R-:W-:Y:S01]  /*9830*/  IMAD R4, R213, c[0x0][0x190], RZ ;  /* 0x00006400d5047a24 */ /* 0x002fe200078e02ff */
[CC--:B------:R-:W-:Y:S01]  /*9840*/  LEA R214, P3, R3.reuse, R244.reuse, 0x2 ;  /* 0x000000f403d67211 */ /* 0x0c0fe200078610ff */
[----:B------:R-:W-:Y:S01]  /*9850*/  STL [R1+0xac], R5 ;  /* 0x0000ac0501007387 */ /* 0x000fe20000100800 */
[-C--:B------:R-:W-:Y:S02]  /*9860*/  LEA.HI.X.SX32 R153, R156, R207.reuse, 0x2, P5 ;  /* 0x000000cf9c997211 */ /* 0x080fe400028f16ff */
[----:B------:R-:W-:Y:S01]  /*9870*/  LEA.HI.X.SX32 R215, R3, R207, 0x2, P3 ;  /* 0x000000cf03d77211 */ /* 0x000fe200018f16ff */
[----:B---3--:R-:W-:Y:S01]  /*9880*/  IMAD R3, R217, c[0x0][0x190], RZ ;  /* 0x00006400d9037a24 */ /* 0x008fe200078e02ff */
[-C--:B------:R-:W-:Y:S01]  /*9890*/  LEA R218, P3, R2, R244.reuse, 0x2 ;  /* 0x000000f402da7211 */ /* 0x080fe200078610ff */
[----:B------:R1:W-:Y:S01]  /*98a0*/  STL [R1+0xa8], R4 ;  /* 0x0000a80401007387 */ /* 0x0003e20000100800 */
[----:B------:R-:W-:-:S02]  /*98b0*/  LEA R156, P5, R160, R244, 0x2 ;  /* 0x000000f4a09c7211 */ /* 0x000fc400078a10ff */
[-C--:B------:R-:W-:Y:S01]  /*98c0*/  LEA.HI.X.SX32 R219, R2, R207.reuse, 0x2, P3 ;  /* 0x000000cf02db7211 */ /* 0x080fe200018f16ff */
[----:B------:R-:W-:Y:S01]  /*98d0*/  IMAD R2, R221, c[0x0][0x190], RZ ;  /* 0x00006400dd027a24 */ /* 0x000fe200078e02ff */
[----:B------:R-:W-:Y:S01]  /*98e0*/  STL [R1+0xa4], R3 ;  /* 0x0000a40301007387 */ /* 0x000fe20000100800 */
[-C--:B------:R-:W-:Y:S02]  /*98f0*/  LEA.HI.X.SX32 R157, R160, R207.reuse, 0x2, P5 ;  /* 0x000000cfa09d7211 */ /* 0x080fe400028f16ff */
[CC--:B------:R-:W-:Y:S01]  /*9900*/  LEA R160, P5, R164.reuse, R244.reuse, 0x2 ;  /* 0x000000f4a4a07211 */ /* 0x0c0fe200078a10ff */
[----:B------:R2:W-:Y:S01]  /*9910*/  STL [R1+0xa0], R2 ;  /* 0x0000a00201007387 */ /* 0x0005e20000100800 */
[-C--:B------:R-:W-:Y:S02]  /*9920*/  LEA R222, P3, R13, R244.reuse, 0x2 ;  /* 0x000000f40dde7211 */ /* 0x080fe400078610ff */
[----:B------:R-:W-:Y:S01]  /*9930*/  LEA.HI.X.SX32 R161, R164, R207, 0x2, P5 ;  /* 0x000000cfa4a17211 */ /* 0x000fe200028f16ff */
[----:B------:R-:W3:Y:S01]  /*9940*/  LDL.64 R248, [R1+0x90] ;  /* 0x0000900001f87983 */ /* 0x000ee20000100a00 */
[----:B------:R-:W-:-:S02]  /*9950*/  LEA R164, P5, R168, R244, 0x2 ;  /* 0x000000f4a8a47211 */ /* 0x000fc400078a10ff */
[-C--:B------:R-:W-:Y:S01]  /*9960*/  LEA.HI.X.SX32 R223, R13, R207.reuse, 0x2, P3 ;  /* 0x000000cf0ddf7211 */ /* 0x080fe200018f16ff */
[----:B------:R-:W3:Y:S01]  /*9970*/  LDL.64 R250, [R1+0x50] ;  /* 0x0000500001fa7983 */ /* 0x000ee20000100a00 */
[-C--:B------:R-:W-:Y:S02]  /*9980*/  LEA.HI.X.SX32 R165, R168, R207.reuse, 0x2, P5 ;  /* 0x000000cfa8a57211 */ /* 0x080fe400028f16ff */
[CC--:B------:R-:W-:Y:S02]  /*9990*/  LEA R168, P5, R172.reuse, R244.reuse, 0x2 ;  /* 0x000000f4aca87211 */ /* 0x0c0fe400078a10ff */
[-C--:B------:R-:W-:Y:S02]  /*99a0*/  LEA R226, P3, R11, R244.reuse, 0x2 ;  /* 0x000000f40be27211 */ /* 0x080fe400078610ff */
[----:B------:R-:W-:Y:S02]  /*99b0*/  LEA.HI.X.SX32 R169, R172, R207, 0x2, P5 ;  /* 0x000000cfaca97211 */ /* 0x000fe400028f16ff */
[----:B------:R-:W-:-:S02]  /*99c0*/  LEA R172, P5, R176, R244, 0x2 ;  /* 0x000000f4b0ac7211 */ /* 0x000fc400078a10ff */
[-C--:B------:R-:W-:Y:S02]  /*99d0*/  LEA.HI.X.SX32 R227, R11, R207.reuse, 0x2, P3 ;  /* 0x000000cf0be37211 */ /* 0x080fe400018f16ff */
        /* <DEDUP_REMOVED lines=12> */
[----:B------:R-:W-:Y:S02]  /*9aa0*/  LEA.HI.X.SX32 R189, R192, R207, 0x2, P5 ;  /* 0x000000cfc0bd7211 */ /* 0x000fe400028f16ff */
[----:B------:R-:W-:-:S04]  /*9ab0*/  LEA R192, P5, R196, R244, 0x2 ;  /* 0x000000f4c4c07211 */ /* 0x000fc800078a10ff */
        /* <DEDUP_REMOVED lines=14> */
[-C--:B------:R-:W-:Y:S02]  /*9ba0*/  LEA.HI.X.SX32 R225, R12, R207.reuse, 0x2, P5 ;  /* 0x000000cf0ce17211 */ /* 0x080fe400028f16ff */
[CC--:B------:R-:W-:Y:S01]  /*9bb0*/  LEA R228, P5, R10.reuse, R244.reuse, 0x2 ;  /* 0x000000f40ae47211 */ /* 0x0c0fe200078a10ff */
[----:B----4-:R-:W4:Y:S03]  /*9bc0*/  LDL.64 R12, [R1+0x88] ;  /* 0x00008800010c7983 */ /* 0x010f260000100a00 */
[----:B------:R-:W-:Y:S02]  /*9bd0*/  LEA.HI.X.SX32 R229, R10, R207, 0x2, P5 ;  /* 0x000000cf0ae57211 */ /* 0x000fe400028f16ff */
[-C--:B------:R-:W-:Y:S01]  /*9be0*/  LEA R232, P5, R8, R244.reuse, 0x2 ;  /* 0x000000f408e87211 */ /* 0x080fe200078a10ff */
[----:B------:R-:W4:Y:S01]  /*9bf0*/  LDL.64 R10, [R1+0x80] ;  /* 0x00008000010a7983 */ /* 0x000f220000100a00 */
[----:B------:R-:W-:-:S02]  /*9c00*/  LEA R238, P3, R5, R244, 0x2 ;  /* 0x000000f405ee7211 */ /* 0x000fc400078610ff */
[-C--:B------:R-:W-:Y:S02]  /*9c10*/  LEA.HI.X.SX32 R233, R8, R207.reuse, 0x2, P5 ;  /* 0x000000cf08e97211 */ /* 0x080fe400028f16ff */
[CC--:B------:R-:W-:Y:S01]  /*9c20*/  LEA R236, P5, R6.reuse, R244.reuse, 0x2 ;  /* 0x000000f406ec7211 */ /* 0x0c0fe200078a10ff */
[----:B------:R-:W4:Y:S01]  /*9c30*/  LDL.64 R8, [R1+0x78] ;  /* 0x0000780001087983 */ /* 0x000f220000100a00 */
[----:B------:R-:W-:Y:S02]  /*9c40*/  SHF.R.U32.HI R206, RZ, 0x6, R245 ;  /* 0x00000006ffce7819 */ /* 0x000fe400000116f5 */
[-C--:B------:R-:W-:Y:S02]  /*9c50*/  LEA.HI.X.SX32 R237, R6, R207.reuse, 0x2, P5 ;  /* 0x000000cf06ed7211 */ /* 0x080fe400028f16ff */
[----:B------:R-:W-:Y:S01]  /*9c60*/  LEA R240, P5, R4, R244, 0x2 ;  /* 0x000000f404f07211 */ /* 0x000fe200078a10ff */
[----:B--2---:R-:W2:Y:S01]  /*9c70*/  LDL.64 R6, [R1+0x70] ;  /* 0x0000700001067983 */ /* 0x004ea20000100a00 */
[----:B------:R-:W-:-:S02]  /*9c80*/  LEA.HI.X.SX32 R239, R5, R207, 0x2, P3 ;  /* 0x000000cf05ef7211 */ /* 0x000fc400018f16ff */
[CC--:B------:R-:W-:Y:S02]  /*9c90*/  LEA R242, P3, R3.reuse, R244.reuse, 0x2 ;  /* 0x000000f403f27211 */ /* 0x0c0fe400078610ff */
[----:B------:R-:W-:Y:S02]  /*9ca0*/  SGXT.U32 R206, R206, 0x2 ;  /* 0x00000002cece781a */ /* 0x000fe40000000000 */
[-C--:B------:R-:W-:Y:S02]  /*9cb0*/  LEA.HI.X.SX32 R241, R4, R207.reuse, 0x2, P5 ;  /* 0x000000cf04f17211 */ /* 0x080fe400028f16ff */
[----:B------:R-:W-:Y:S01]  /*9cc0*/  LEA R244, P5, R2, R244, 0x2 ;  /* 0x000000f402f47211 */ /* 0x000fe200078a10ff */
[----:B-1----:R-:W2:Y:S01]  /*9cd0*/  LDL.64 R4, [R1+0x60] ;  /* 0x0000600001047983 */ /* 0x002ea20000100a00 */
[----:B------:R-:W-:Y:S02]  /*9ce0*/  LEA.HI.X.SX32 R243, R3, R207, 0x2, P3 ;  /* 0x000000cf03f37211 */ /* 0x000fe400018f16ff */
[----:B------:R-:W-:-:S02]  /*9cf0*/  ISETP.GE.AND P3, PT, R0, UR4, PT ;  /* 0x0000000400007c0c */ /* 0x000fc4000bf66270 */
[----:B------:R-:W-:Y:S02]  /*9d00*/  LOP3.LUT R206, R206, 0x4, RZ, 0xfc, !PT ;  /* 0x00000004cece7812 */ /* 0x000fe400078efcff */
[----:B------:R-:W-:Y:S02]  /*9d10*/  LEA.HI.X.SX32 R245, R2, R207, 0x2, P5 ;  /* 0x000000cf02f57211 */ /* 0x000fe400028f16ff */
[----:B------:R-:W-:Y:S01]  /*9d20*/  PLOP3.LUT P5, PT, PT, PT, UP1, 0x80, 0x0 ;  /* 0x000000000000781c */ /* 0x000fe20003faf018 */
[----:B------:R-:W2:Y:S01]  /*9d30*/  LDL.64 R2, [R1] ;  /* 0x0000000001027983 */ /* 0x000ea20000100a00 */
[----:B------:R-:W-:Y:S02]  /*9d40*/  SEL R207, RZ, 0x4, P3 ;  /* 0x00000004ffcf7807 */ /* 0x000fe40001800000 */
[----:B------:R-:W-:Y:S02]  /*9d50*/  ISETP.GE.AND P3, PT, R206, UR4, PT ;  /* 0x00000004ce007c0c */ /* 0x000fe4000bf66270 */
[----:B------:R-:W-:-:S02]  /*9d60*/  LOP3.LUT R0, R0, 0x8, RZ, 0xfc, !PT ;  /* 0x0000000800007812 */ /* 0x000fc400078efcff */
[----:B------:R-:W-:Y:S02]  /*9d70*/  SEL R206, R207, RZ, P5 ;  /* 0x000000ffcfce7207 */ /* 0x000fe40002800000 */
[----:B------:R-:W-:Y:S02]  /*9d80*/  PLOP3.LUT P5, PT, PT, PT, UP1, 0x80, 0x0 ;  /* 0x000000000000781c */ /* 0x000fe40003faf018 */
[----:B------:R-:W-:Y:S02]  /*9d90*/  SEL R207, RZ, 0x4, P3 ;  /* 0x00000004ffcf7807 */ /* 0x000fe40001800000 */
[----:B------:R-:W-:Y:S02]  /*9da0*/  ISETP.GE.AND P3, PT, R0, UR4, PT ;  /* 0x0000000400007c0c */ /* 0x000fe4000bf66270 */
[----:B------:R-:W-:Y:S02]  /*9db0*/  SEL R0, R207, RZ, P5 ;  /* 0x000000ffcf007207 */ /* 0x000fe40002800000 */
[----:B------:R-:W-:-:S02]  /*9dc0*/  ISETP.NE.U32.AND P5, PT, R206, RZ, PT ;  /* 0x000000ffce00720c */ /* 0x000fc40003fa5070 */
[----:B------:R-:W2:Y:S04]  /*9dd0*/  LDL.LU R206, [R1+0x778] ;  /* 0x0007780001ce7983 */ /* 0x000ea80000300800 */
[----:B---3--:R1:W-:Y:S04]  /*9de0*/  LDGSTS.E [R252+0x43000], [R248.64], P0 ;  /* 0x43000000f8fc7fae */ /* 0x0083e8000812184e */
[----:B-1----:R-:W3:Y:S01]  /*9df0*/  LDL.LU.64 R248, [R1+0x770] ;  /* 0x0007700001f87983 */ /* 0x002ee20000300a00 */
[----:B------:R-:W-:Y:S02]  /*9e00*/  SEL R207, RZ, 0x4, P3 ;  /* 0x00000004ffcf7807 */ /* 0x000fe40001800000 */
[----:B------:R-:W-:Y:S01]  /*9e10*/  PLOP3.LUT P3, PT, PT, PT, UP1, 0x80, 0x0 ;  /* 0x000000000000781c */ /* 0x000fe20003f6f018 */
[----:B------:R-:W-:Y:S01]  /*9e20*/  USHF.L.U32 UR6, UR6, 0x6, URZ ;  /* 0x0000000606067899 */ /* 0x000fe2000800063f */
[----:B------:R1:W5:Y:S02]  /*9e30*/  LDL.LU R252, [R1+0x768] ;  /* 0x0007680001fc7983 */ /* 0x0003640000300800 */
[----:B------:R-:W-:-:S04]  /*9e40*/  SEL R207, R207, RZ, P3 ;  /* 0x000000ffcfcf7207 */ /* 0x000fc80001800000 */
[----:B------:R-:W-:Y:S01]  /*9e50*/  ISETP.NE.U32.AND P3, PT, R207, RZ, PT ;  /* 0x000000ffcf00720c */ /* 0x000fe20003f65070 */
[----:B------:R-:W-:Y:S01]  /*9e60*/  IMAD.U32 R207, RZ, RZ, UR6 ;  /* 0x00000006ffcf7e24 */ /* 0x000fe2000f8e00ff */
[----:B------:R-:W-:Y:S02]  /*9e70*/  ISETP.NE.U32.AND P0, PT, R0, RZ, PT ;  /* 0x000000ff0000720c */ /* 0x000fe40003f05070 */
[----:B------:R1:W5:Y:S01]  /*9e80*/  LDL.LU R0, [R1+0x764] ;  /* 0x0007640001007983 */ /* 0x0003620000300800 */
[----:B------:R-:W-:-:S04]  /*9e90*/  IMAD.WIDE R246, R207, 0x4, R246 ;  /* 0x00000004cff67825 */ /* 0x000fc800078e02f6 */
[----:B---3--:R-:W-:Y:S02]  /*9ea0*/  IMAD.WIDE R248, R207, 0x4, R248 ;  /* 0x00000004cff87825 */ /* 0x008fe400078e02f8 */
[----:B------:R-:W3:Y:S04]  /*9eb0*/  S2R R207, SR_TID.X ;  /* 0x0000000000cf7919 */ /* 0x000ee80000002100 */
[----:B------:R1:W-:Y:S02]  /*9ec0*/  STL.64 [R1+0x2c8], R248 ;  /* 0x0002c8f801007387 */ /* 0x0003e40000100a00 */
[----:B-1----:R-:W-:-:S04]  /*9ed0*/  IMAD.U32 R248, RZ, RZ, UR6 ;  /* 0x00000006fff87e24 */ /* 0x002fc8000f8e00ff */
[----:B------:R-:W-:Y:S02]  /*9ee0*/  IMAD.WIDE R248, R248, 0x4, R204 ;  /* 0x00000004f8f87825 */ /* 0x000fe400078e02cc */
[----:B------:R-:W1:Y:S01]  /*9ef0*/  S2R R204, SR_TID.X ;  /* 0x0000000000cc7919 */ /* 0x000e620000002100 */
[----:B---3--:R-:W-:-:S04]  /*9f00*/  LOP3.LUT R207, R207, 0xc0, RZ, 0xc0, !PT ;  /* 0x000000c0cfcf7812 */ /* 0x008fc800078ec0ff */
[----:B------:R-:W-:-:S04]  /*9f10*/  SHF.R.U32.HI R207, RZ, 0x1, R207 ;  /* 0x00000001ffcf7819 */ /* 0x000fc800000116cf */
[----:B--2---:R-:W-:Y:S02]  /*9f20*/  LOP3.LUT R207, R207, 0x3fc, R206, 0x78, !PT ;  /* 0x000003fccfcf7812 */ /* 0x004fe400078e78ce */
[----:B------:R-:W2:Y:S04]  /*9f30*/  LDL.LU R206, [R1+0x760] ;  /* 0x0007600001ce7983 */ /* 0x000ea80000300800 */
[----:B----4-:R3:W-:Y:S04]  /*9f40*/  LDGSTS.E [R207+0x43400], [R12.64], P2 ;  /* 0x434000000ccf7fae */ /* 0x0107e8000912184e */
[----:B------:R4:W-:Y:S01]  /*9f50*/  LDGSTS.E [R207+0x43800], [R10.64], P6 ;  /* 0x438000000acf7fae */ /* 0x0009e2000b12184e */
[C---:B-1----:R-:W-:Y:S01]  /*9f60*/  LOP3.LUT R205, R204.reuse, 0xc0, RZ, 0xc0, !PT ;  /* 0x000000c0cccd7812 */ /* 0x042fe200078ec0ff */
[----:B------:R-:W-:-:S02]  /*9f70*/  IMAD.SHL.U32 R204, R204, 0x4, RZ ;  /* 0x00000004cccc7824 */ /* 0x000fc400078e00ff */
[----:B------:R1:W-:Y:S01]  /*9f80*/  LDGSTS.E [R207+0x43c00], [R8.64], P4 ;  /* 0x43c0000008cf7fae */ /* 0x0003e2000a12184e */
[----:B------:R-:W-:-:S03]  /*9f90*/  SHF.R.U32.HI R205, RZ, 0x2, R205 ;  /* 0x00000002ffcd7819 */ /* 0x000fc600000116cd */
[----:B---3--:R-:W3:Y:S01]  /*9fa0*/  LDL.LU.64 R12, [R1+0x758] ;  /* 0x00075800010c7983 */ /* 0x008ee20000300a00 */
[----:B------:R-:W-:-:S03]  /*9fb0*/  LOP3.LUT R205, R205, 0x3fc, R204, 0x78, !PT ;  /* 0x000003fccdcd7812 */ /* 0x000fc600078e78cc */
[----:B----4-:R-:W4:Y:S04]  /*9fc0*/  LDL.LU.64 R10, [R1+0x750] ;  /* 0x00075000010a7983 */ /* 0x010f280000300a00 */
[----:B------:R-:W0:Y:S04]  /*9fd0*/  LDGDEPBAR ;  /* 0x00000000000079af */ /* 0x000e280000000000 */
[----:B-1----:R-:W2:Y:S04]  /*9fe0*/  LDL.LU.64 R8, [R1+0x748] ;  /* 0x0007480001087983 */ /* 0x002ea80000300a00 */
[----:B------:R1:W-:Y:S04]  /*9ff0*/  LDGSTS.E [R205], [R6.64], P1 ;  /* 0x0000000006cd7fae */ /* 0x0003e8000892184e */
[----:B------:R1:W-:Y:S04]  /*a000*/  LDGSTS.E [R205+0x800], [R4.64], P1 ;  /* 0x0080000004cd7fae */ /* 0x0003e8000892184e */
[----:B------:R1:W-:Y:S04]  /*a010*/  LDGSTS.E [R205+0x1000], [R250.64], P1 ;  /* 0x01000000facd7fae */ /* 0x0003e8000892184e */
[----:B-1----:R-:W2:Y:S04]  /*a020*/  LDL.LU.64 R6, [R1+0x740] ;  /* 0x0007400001067983 */ /* 0x002ea80000300a00 */
[----:B------:R-:W2:Y:S04]  /*a030*/  LDL.LU.64 R4, [R1+0x738] ;  /* 0x0007380001047983 */ /* 0x000ea80000300a00 */
[----:B------:R-:W3:Y:S04]  /*a040*/  LDL.LU.64 R250, [R1+0x730] ;  /* 0x0007300001fa7983 */ /* 0x000ee80000300a00 */
[----:B------:R1:W-:Y:S04]  /*a050*/  LDGSTS.E [R205+0x1800], [R2.64], P1 ;  /* 0x0180000002cd7fae */ /* 0x0003e8000892184e */
[----:B-1----:R-:W4:Y:S04]  /*a060*/  LDL.LU.64 R2, [R1+0x728] ;  /* 0x0007280001027983 */ /* 0x002f280000300a00 */
[----:B--2---:R1:W-:Y:S04]  /*a070*/  LDGSTS.E [R205+0x2000], [R4.64], P1 ;  /* 0x0200000004cd7fae */ /* 0x0043e8000892184e */
[----:B------:R1:W-:Y:S04]  /*a080*/  STL.64 [R1+0x6e0], R4 ;  /* 0x0006e00401007387 */ /* 0x0003e80000100a00 */
[----:B------:R2:W-:Y:S04]  /*a090*/  LDGSTS.E [R205+0x2800], [R8.64], P1 ;  /* 0x0280000008cd7fae */ /* 0x0005e8000892184e */
[----:B---3--:R3:W-:Y:S04]  /*a0a0*/  LDGSTS.E [R205+0x3000], [R12.64], P1 ;  /* 0x030000000ccd7fae */ /* 0x0087e8000892184e */
[----:B-1----:R-:W2:Y:S04]  /*a0b0*/  LDL.LU.64 R4, [R1+0x58] ;  /* 0x0000580001047983 */ /* 0x002ea80000300a00 */
[----:B------:R-:W-:Y:S04]  /*a0c0*/  STL.64 [R1+0x6e8], R8 ;  /* 0x0006e80801007387 */ /* 0x000fe80000100a00 */
[----:B------:R3:W-:Y:S04]  /*a0d0*/  STL.64 [R1+0x6f0], R12 ;  /* 0x0006f00c01007387 */ /* 0x0007e80000100a00 */
[----:B------:R1:W-:Y:S04]  /*a0e0*/  LDGSTS.E [R205+0x3800], [R16.64], P1 ;  /* 0x0380000010cd7fae */ /* 0x0003e8000892184e */
[----:B------:R1:W-:Y:S04]  /*a0f0*/  LDGSTS.E [R205+0x4000], [R20.64], P1 ;  /* 0x0400000014cd7fae */ /* 0x0003e8000892184e */
[----:B---3--:R-:W3:Y:S04]  /*a100*/  LDL.LU.64 R12, [R1+0x68] ;  /* 0x00006800010c7983 */ /* 0x008ee80000300a00 */
[----:B------:R1:W-:Y:S04]  /*a110*/  LDGSTS.E [R205+0x4800], [R24.64], P1 ;  /* 0x0480000018cd7fae */ /* 0x0003e8000892184e */
        /* <DEDUP_REMOVED lines=45> */
[----:B------:R1:W-:Y:S01]  /*a3f0*/  LDGSTS.E [R205+0x1b800], [R212.64], P1 ;  /* 0x1b800000d4cd7fae */ /* 0x0003e2000892184e */
[----:B------:R-:W-:-:S03]  /*a400*/  LOP3.LUT R207, R205, 0x40, RZ, 0x3c, !PT ;  /* 0x00000040cdcf7812 */ /* 0x000fc600078e3cff */
[----:B------:R1:W-:Y:S04]  /*a410*/  LDGSTS.E [R205+0x1c000], [R216.64], P1 ;  /* 0x1c000000d8cd7fae */ /* 0x0003e8000892184e */
[----:B------:R1:W-:Y:S04]  /*a420*/  LDGSTS.E [R205+0x1c800], [R220.64], P1 ;  /* 0x1c800000dccd7fae */ /* 0x0003e8000892184e */
[----:B------:R1:W-:Y:S04]  /*a430*/  LDGSTS.E [R205+0x1d000], [R224.64], P1 ;  /* 0x1d000000e0cd7fae */ /* 0x0003e8000892184e */
[----:B------:R1:W-:Y:S04]  /*a440*/  LDGSTS.E [R205+0x1d800], [R228.64], P1 ;  /* 0x1d800000e4cd7fae */ /* 0x0003e8000892184e */
[----:B------:R1:W-:Y:S04]  /*a450*/  LDGSTS.E [R205+0x1e000], [R232.64], P1 ;  /* 0x1e000000e8cd7fae */ /* 0x0003e8000892184e */
[----:B------:R1:W-:Y:S04]  /*a460*/  LDGSTS.E [R205+0x1e800], [R236.64], P1 ;  /* 0x1e800000eccd7fae */ /* 0x0003e8000892184e */
[----:B------:R-:W-:Y:S04]  /*a470*/  STL.64 [R1+0x6f8], R16 ;  /* 0x0006f81001007387 */ /* 0x000fe80000100a00 */
[----:B------:R1:W-:Y:S04]  /*a480*/  LDGSTS.E [R205+0x1f000], [R240.64], P1 ;  /* 0x1f000000f0cd7fae */ /* 0x0003e8000892184e */
[----:B------:R1:W-:Y:S04]  /*a490*/  STL.64 [R1+0x700], R20 ;  /* 0x0007001401007387 */ /* 0x0003e80000100a00 */
[----:B------:R1:W-:Y:S04]  /*a4a0*/  LDGSTS.E [R205+0x1f800], [R244.64], P1 ;  /* 0x1f800000f4cd7fae */ /* 0x0003e8000892184e */
[----:B------:R-:W-:Y:S04]  /*a4b0*/  STL.64 [R1+0x708], R24 ;  /* 0x0007081801007387 */ /* 0x000fe80000100a00 */
[----:B------:R-:W-:Y:S04]  /*a4c0*/  STL.64 [R1+0x710], R28 ;  /* 0x0007101c01007387 */ /* 0x000fe80000100a00 */
[----:B------:R1:W-:Y:S04]  /*a4d0*/  STL.64 [R1+0x718], R32 ;  /* 0x0007182001007387 */ /* 0x0003e80000100a00 */
[----:B---3--:R3:W-:Y:S04]  /*a4e0*/  LDGSTS.E [R207+0x400], [R12.64], P1 ;  /* 0x004000000ccf7fae */ /* 0x0087e8000892184e */
[----:B--2---:R3:W-:Y:S04]  /*a4f0*/  LDGSTS.E [R207+0xc00], [R4.64], P1 ;  /* 0x00c0000004cf7fae */ /* 0x0047e8000892184e */
[----:B----4-:R2:W-:Y:S04]  /*a500*/  LDGSTS.E [R207+0x1400], [R2.64], P1 ;  /* 0x0140000002cf7fae */ /* 0x0105e8000892184e */
[----:B------:R3:W-:Y:S04]  /*a510*/  LDGSTS.E [R207+0x1c00], [R250.64], P1 ;  /* 0x01c00000facf7fae */ /* 0x0007e8000892184e */
[----:B------:R3:W-:Y:S04]  /*a520*/  LDGSTS.E [R207+0x2400], [R6.64], P1 ;  /* 0x0240000006cf7fae */ /* 0x0007e8000892184e */
[----:B--2---:R-:W2:Y:S04]  /*a530*/  LDL.LU.64 R2, [R1+0x720] ;  /* 0x0007200001027983 */ /* 0x004ea80000300a00 */
[----:B-1----:R-:W4:Y:S04]  /*a540*/  LDL.LU.64 R20, [R1+0x2c8] ;  /* 0x0002c80001147983 */ /* 0x002f280000300a00 */
        /* <DEDUP_REMOVED lines=21> */
[----:B------:R-:W4:Y:S04]  /*a6a0*/  LDL.LU.64 R16, [R1+0x48] ;  /* 0x0000480001107983 */ /* 0x000f280000300a00 */
        /* <DEDUP_REMOVED lines=38> */
[----:B------:R3:W-:Y:S04]  /*a910*/  STL.64 [R1+0x6c0], R206 ;  /* 0x0006c0ce01007387 */ /* 0x0007e80000100a00 */
[----:B--2---:R3:W-:Y:S04]  /*a920*/  LDGSTS.E [R207+0x1fc00], [R2.64], P1 ;  /* 0x1fc0000002cf7fae */ /* 0x0047e8000892184e */
[----:B------:R-:W1:Y:S04]  /*a930*/  S2R R9, SR_TID.X ;  /* 0x0000000000097919 */ /* 0x000e680000002100 */
[----:B------:R-:W0:Y:S04]  /*a940*/  LDGDEPBAR ;  /* 0x00000000000079af */ /* 0x000e280000000000 */
[----:B---3--:R-:W2:Y:S01]  /*a950*/  LDL.LU.64 R206, [R1+0x38] ;  /* 0x0000380001ce7983 */ /* 0x008ea20000300a00 */
[----:B-1----:R-:W-:-:S04]  /*a960*/  LOP3.LUT R9, R9, 0xc0, RZ, 0xc0, !PT ;  /* 0x000000c009097812 */ /* 0x002fc800078ec0ff */
[----:B------:R-:W-:-:S04]  /*a970*/  SHF.R.U32.HI R8, RZ, 0x1, R9 ;  /* 0x00000001ff087819 */ /* 0x000fc80000011609 */
[----:B------:R-:W-:Y:S01]  /*a980*/  LOP3.LUT R8, R8, 0x3fc, R204, 0x78, !PT ;  /* 0x000003fc08087812 */ /* 0x000fe200078e78cc */
[----:B------:R-:W-:Y:S06]  /*a990*/  BAR.SYNC.DEFER_BLOCKING 0x0 ;  /* 0x0000000000007b1d */ /* 0x000fec0000010000 */
[----:B------:R-:W1:Y:S04]  /*a9a0*/  S2R R204, SR_TID.X ;  /* 0x0000000000cc7919 */ /* 0x000e680000002100 */
[----:B------:R-:W3:Y:S01]  /*a9b0*/  S2R R9, SR_TID.X ;  /* 0x0000000000097919 */ /* 0x000ee20000002100 */
[----:B------:R-:W-:-:S03]  /*a9c0*/  PLOP3.LUT P1, PT, PT, PT, UP1, 0x80, 0x0 ;  /* 0x000000000000781c */ /* 0x000fc60003f2f018 */
[----:B------:R-:W-:Y:S01]  /*a9d0*/  @!PT LDS RZ, [RZ] ;  /* 0x00000000fffff984 */ /* 0x000fe20000000800 */
[----:B------:R-:W-:Y:S01]  /*a9e0*/  @!PT LDS RZ, [RZ] ;  /* 0x00000000fffff984 */ /* 0x000fe20000000800 */
[----:B------:R-:W-:Y:S01]  /*a9f0*/  @!PT LDS RZ, [RZ] ;  /* 0x00000000fffff984 */ /* 0x000fe20000000800 */
[----:B----4-:R4:W-:Y:S04]  /*aa00*/  LDGSTS.E [R8+0x44000], [R20.64], P5 ;  /* 0x4400000014087fae */ /* 0x0109e8000a92184e */
[----:B------:R4:W-:Y:S01]  /*aa10*/  LDGSTS.E [R8+0x44400], [R248.64], P0 ;  /* 0x44400000f8087fae */ /* 0x0009e2000812184e */
[----:B-1----:R-:W-:Y:S02]  /*aa20*/  SHF.R.U32.HI R204, RZ, 0x6, R204 ;  /* 0x00000006ffcc7819 */ /* 0x002fe400000116cc */
[----:B------:R-:W-:Y:S01]  /*aa30*/  PLOP3.LUT P4, PT, PT, PT, UP1, 0x80, 0x0 ;  /* 0x000000000000781c */ /* 0x000fe20003f8f018 */
[----:B------:R1:W-:Y:S01]  /*aa40*/  LDGSTS.E [R8+0x44800], [R246.64], P3 ;  /* 0x44800000f6087fae */ /* 0x0003e2000992184e */
[----:B------:R-:W-:Y:S02]  /*aa50*/  SGXT.U32 R204, R204, 0x2 ;  /* 0x00000002cccc781a */ /* 0x000fe40000000000 */
[----:B---3--:R-:W-:-:S02]  /*aa60*/  SHF.R.U32.HI R9, RZ, 0x6, R9 ;  /* 0x00000006ff097819 */ /* 0x008fc40000011609 */
[----:B------:R-:W-:Y:S02]  /*aa70*/  LOP3.LUT R204, R204, 0xc, RZ, 0xfc, !PT ;  /* 0x0000000ccccc7812 */ /* 0x000fe400078efcff */
[----:B------:R-:W-:Y:S02]  /*aa80*/  SGXT.U32 R9, R9, 0x2 ;  /* 0x000000020909781a */ /* 0x000fe40000000000 */
[----:B------:R-:W-:Y:S02]  /*aa90*/  ISETP.GE.AND P0, PT, R204, UR4, PT ;  /* 0x00000004cc007c0c */ /* 0x000fe4000bf06270 */
[C---:B----4-:R-:W-:Y:S02]  /*aaa0*/  LOP3.LUT R21, R9.reuse, 0x10, RZ, 0xfc, !PT ;  /* 0x0000001009157812 */ /* 0x050fe400078efcff */
[----:B------:R-:W-:Y:S02]  /*aab0*/  SEL R204, RZ, 0x4, P0 ;  /* 0x00000004ffcc7807 */ /* 0x000fe40000000000 */
[----:B------:R-:W-:-:S02]  /*aac0*/  LOP3.LUT R9, R9, 0x14, RZ, 0xfc, !PT ;  /* 0x0000001409097812 */ /* 0x000fc400078efcff */
[----:B------:R-:W-:Y:S02]  /*aad0*/  SEL R204, R204, RZ, P1 ;  /* 0x000000ffcccc7207 */ /* 0x000fe40000800000 */
[----:B------:R-:W-:Y:S02]  /*aae0*/  ISETP.GE.AND P1, PT, R9, UR4, PT ;  /* 0x0000000409007c0c */ /* 0x000fe4000bf26270 */
[----:B------:R-:W3:Y:S01]  /*aaf0*/  S2R R9, SR_TID.X ;  /* 0x0000000000097919 */ /* 0x000ee20000002100 */
[----:B------:R-:W-:Y:S02]  /*ab00*/  ISETP.NE.U32.AND P2, PT, R204, RZ, PT ;  /* 0x000000ffcc00720c */ /* 0x000fe40003f45070 */
[----:B------:R-:W-:Y:S02]  /*ab10*/  ISETP.GE.AND P0, PT, R21, UR4, PT ;  /* 0x0000000415007c0c */ /* 0x000fe4000bf06270 */
[----:B------:R-:W-:Y:S01]  /*ab20*/  SEL R204, RZ, 0x4, P1 ;  /* 0x00000004ffcc7807 */ /* 0x000fe20000800000 */
[----:B------:R-:W4:Y:S01]  /*ab30*/  LDL.LU.64 R20, [R1+0x30] ;  /* 0x0000300001147983 */ /* 0x000f220000300a00 */
[----:B------:R-:W-:-:S02]  /*ab40*/  PLOP3.LUT P3, PT, PT, PT, UP1, 0x80, 0x0 ;  /* 0x000000000000781c */ /* 0x000fc40003f6f018 */
[----:B-1----:R-:W-:Y:S01]  /*ab50*/  SEL R246, RZ, 0x4, P0 ;  /* 0x00000004fff67807 */ /* 0x002fe20000000000 */
[----:B------:R-:W4:Y:S01]  /*ab60*/  LDL.LU.64 R28, [R1+0x28] ;  /* 0x00002800011c7983 */ /* 0x000f220000300a00 */
[----:B------:R-:W-:Y:S02]  /*ab70*/  SEL R204, R204, RZ, P4 ;  /* 0x000000ffcccc7207 */ /* 0x000fe40002000000 */
[----:B------:R-:W-:Y:S01]  /*ab80*/  SEL R246, R246, RZ, P3 ;  /* 0x000000fff6f67207 */ /* 0x000fe20001800000 */
[----:B------:R-:W-:Y:S01]  /*ab90*/  IMAD.U32 R248, RZ, RZ, UR6 ;  /* 0x00000006fff87e24 */ /* 0x000fe2000f8e00ff */
[----:B------:R-:W-:Y:S01]  /*aba0*/  ISETP.NE.U32.AND P1, PT, R204, RZ, PT ;  /* 0x000000ffcc00720c */ /* 0x000fe20003f25070 */
[----:B------:R-:W-:Y:S01]  /*abb0*/  IMAD.U32 R204, RZ, RZ, UR6 ;  /* 0x00000006ffcc7e24 */ /* 0x000fe2000f8e00ff */
[----:B------:R-:W-:Y:S01]  /*abc0*/  ISETP.NE.U32.AND P0, PT, R246, RZ, PT ;  /* 0x000000fff600720c */ /* 0x000fe20003f05070 */
[----:B------:R-:W4:Y:S02]  /*abd0*/  LDL.LU.64 R24, [R1+0x20] ;  /* 0x0000200001187983 */ /* 0x000f240000300a00 */
[----:B------:R-:W-:Y:S01]  /*abe0*/  IMAD.WIDE R16, R204, 0x4, R16 ;  /* 0x00000004cc107825 */ /* 0x000fe200078e0210 */
[----:B---3--:R-:W-:-:S04]  /*abf0*/  SHF.R.U32.HI R9, RZ, 0x6, R9 ;  /* 0x00000006ff097819 */ /* 0x008fc80000011609 */
[----:B------:R1:W-:Y:S01]  /*ac00*/  LDGSTS.E [R8+0x44c00], [R16.64], P2 ;  /* 0x44c0000010087fae */ /* 0x0003e2000912184e */
[----:B------:R-:W-:Y:S01]  /*ac10*/  SGXT.U32 R9, R9, 0x2 ;  /* 0x000000020909781a */ /* 0x000fe20000000000 */
[----:B------:R-:W-:Y:S02]  /*ac20*/  IMAD.WIDE R248, R248, 0x4, R32 ;  /* 0x00000004f8f87825 */ /* 0x000fe400078e0220 */
[----:B------:R-:W3:Y:S01]  /*ac30*/  LDL.LU.64 R32, [R1+0x718] ;  /* 0x0007180001207983 */ /* 0x000ee20000300a00 */
[----:B-1----:R-:W-:-:S03]  /*ac40*/  LOP3.LUT R17, R9, 0x18, RZ, 0xfc, !PT ;  /* 0x0000001809117812 */ /* 0x002fc600078efcff */
[----:B------:R-:W1:Y:S04]  /*ac50*/  S2R R9, SR_TID.X ;  /* 0x0000000000097919 */ /* 0x000e680000002100 */
[----:B------:R1:W-:Y:S01]  /*ac60*/  LDGSTS.E [R8+0x45000], [R248.64], P0 ;  /* 0x45000000f8087fae */ /* 0x0003e2000812184e */
[----:B------:R-:W-:-:S03]  /*ac70*/  ISETP.GE.AND P0, PT, R17, UR4, PT ;  /* 0x0000000411007c0c */ /* 0x000fc6000bf06270 */
[----:B------:R-:W3:Y:S01]  /*ac80*/  LDL.LU.64 R16, [R1+0x18] ;  /* 0x0000180001107983 */ /* 0x000ee20000300a00 */
[----:B------:R-:W-:Y:S01]  /*ac90*/  IMAD.U32 R246, RZ, RZ, UR6 ;  /* 0x00000006fff67e24 */ /* 0x000fe2000f8e00ff */
[----:B------:R-:W-:Y:S02]  /*aca0*/  SEL R204, RZ, 0x4, P0 ;  /* 0x00000004ffcc7807 */ /* 0x000fe40000000000 */
[----:B-1----:R-:W-:-:S04]  /*acb0*/  SHF.R.U32.HI R9, RZ, 0x6, R9 ;  /* 0x00000006ff097819 */ /* 0x002fc80000011609 */
[----:B------:R-:W-:Y:S01]  /*acc0*/  SGXT.U32 R9, R9, 0x2 ;  /* 0x000000020909781a */ /* 0x000fe20000000000 */
[----:B--2---:R-:W-:-:S03]  /*acd0*/  IMAD.WIDE R246, R246, 0x4, R206 ;  /* 0x00000004f6f67825 */ /* 0x004fc600078e02ce */
[----:B------:R-:W-:-:S04]  /*ace0*/  LOP3.LUT R207, R9, 0x1c, RZ, 0xfc, !PT ;  /* 0x0000001c09cf7812 */ /* 0x000fc800078efcff */
[----:B------:R-:W-:Y:S01]  /*acf0*/  ISETP.GE.AND P0, PT, R207, UR4, PT ;  /* 0x00000004cf007c0c */ /* 0x000fe2000bf06270 */
[----:B------:R1:W-:Y:S04]  /*ad00*/  LDGSTS.E [R8+0x45400], [R246.64], P1 ;  /* 0x45400000f6087fae */ /* 0x0003e8000892184e */
[----:B------:R-:W2:Y:S01]  /*ad10*/  LDL.LU.64 R206, [R1+0x10] ;  /* 0x0000100001ce7983 */ /* 0x000ea20000300a00 */
[----:B------:R-:W-:Y:S02]  /*ad20*/  PLOP3.LUT P1, PT, PT, PT, UP1, 0x80, 0x0 ;  /* 0x000000000000781c */ /* 0x000fe40003f2f018 */
[----:B------:R-:W-:Y:S02]  /*ad30*/  LOP3.LUT R9, R9, 0x20, RZ, 0xfc, !PT ;  /* 0x0000002009097812 */ /* 0x000fe400078efcff */
[----:B------:R-:W-:-:S02]  /*ad40*/  SEL R204, R204, RZ, P1 ;  /* 0x000000ffcccc7207 */ /* 0x000fc40000800000 */
[----:B------:R-:W-:Y:S02]  /*ad50*/  ISETP.GE.AND P1, PT, R9, UR4, PT ;  /* 0x0000000409007c0c */ /* 0x000fe4000bf26270 */
[----:B------:R-:W4:Y:S01]  /*ad60*/  S2R R9, SR_TID.X ;  /* 0x0000000000097919 */ /* 0x000f220000002100 */
[----:B------:R-:W-:Y:S02]  /*ad70*/  ISETP.NE.U32.AND P2, PT, R204, RZ, PT ;  /* 0x000000ffcc00720c */ /* 0x000fe40003f45070 */
[----:B------:R-:W-:Y:S02]  /*ad80*/  PLOP3.LUT P3, PT, PT, PT, UP1, 0x80, 0x0 ;  /* 0x000000000000781c */ /* 0x000fe40003f6f018 */
[----:B-1----:R-:W-:Y:S02]  /*ad90*/  SEL R246, RZ, 0x4, P0 ;  /* 0x00000004fff67807 */ /* 0x002fe40000000000 */
[----:B------:R-:W-:Y:S02]  /*ada0*/  PLOP3.LUT P4, PT, PT, PT, UP1, 0x80, 0x0 ;  /* 0x000000000000781c */ /* 0x000fe40003f8f018 */
[----:B------:R-:W-:-:S02]  /*adb0*/  SEL R204, RZ, 0x4, P1 ;  /* 0x00000004ffcc7807 */ /* 0x000fc40000800000 */
[----:B------:R-:W-:Y:S02]  /*adc0*/  SEL R246, R246, RZ, P3 ;  /* 0x000000fff6f67207 */ /* 0x000fe40001800000 */
[----:B------:R-:W-:Y:S02]  /*add0*/  SEL R204, R204, RZ, P4 ;  /* 0x000000ffcccc7207 */ /* 0x000fe40002000000 */
[----:B------:R-:W-:Y:S02]  /*ade0*/  ISETP.NE.U32.AND P0, PT, R246, RZ, PT ;  /* 0x000000fff600720c */ /* 0x000fe40003f05070 */
[----:B------:R-:W-:Y:S01]  /*adf0*/  ISETP.NE.U32.AND P1, PT, R204, RZ, PT ;  /* 0x000000ffcc00720c */ /* 0x000fe20003f25070 */
[----:B------:R-:W-:Y:S02]  /*ae00*/  IMAD.U32 R204, RZ, RZ, UR6 ;  /* 0x00000006ffcc7e24 */ /* 0x000fe4000f8e00ff */
[----:B------:R-:W-:Y:S02]  /*ae10*/  IMAD.U32 R248, RZ, RZ, UR6 ;  /* 0x00000006fff87e24 */ /* 0x000fe4000f8e00ff */
[----:B------:R-:W-:-:S02]  /*ae20*/  IMAD.U32 R246, RZ, RZ, UR6 ;  /* 0x00000006fff67e24 */ /* 0x000fc4000f8e00ff */
[----:B----4-:R-:W-:Y:S01]  /*ae30*/  IMAD.WIDE R20, R204, 0x4, R20 ;  /* 0x00000004cc147825 */ /* 0x010fe200078e0214 */
[----:B------:R-:W-:-:S03]  /*ae40*/  SHF.R.U32.HI R204, RZ, 0x6, R9 ;  /* 0x00000006ffcc7819 */ /* 0x000fc60000011609 */
[----:B------:R-:W-:Y:S01]  /*ae50*/  IMAD.WIDE R248, R248, 0x4, R28 ;  /* 0x00000004f8f87825 */ /* 0x000fe200078e021c */
[----:B------:R1:W-:Y:S01]  /*ae60*/  LDGSTS.E [R8+0x45800], [R20.64], P2 ;  /* 0x4580000014087fae */ /* 0x0003e2000912184e */
[----:B------:R-:W-:-:S03]  /*ae70*/  SGXT.U32 R204, R204, 0x2 ;  /* 0x00000002cccc781a */ /* 0x000fc60000000000 */
[----:B------:R4:W-:Y:S01]  /*ae80*/  LDGSTS.E [R8+0x45c00], [R248.64], P0 ;  /* 0x45c00000f8087fae */ /* 0x0009e2000812184e */
[----:B------:R-:W-:Y:S01]  /*ae90*/  IMAD.WIDE R246, R246, 0x4, R24 ;  /* 0x00000004f6f67825 */ /* 0x000fe200078e0218 */
[----:B------:R-:W-:Y:S02]  /*aea0*/  LOP3.LUT R204, R204, 0x24, RZ, 0xfc, !PT ;  /* 0x00000024cccc7812 */ /* 0x000fe400078efcff */
[----:B------:R-:W4:Y:S04]  /*aeb0*/  LDL.LU.64 R28, [R1+0x710] ;  /* 0x00071000011c7983 */ /* 0x000f280000300a00 */
[----:B------:R1:W-:Y:S01]  /*aec0*/  LDGSTS.E [R8+0x46000], [R246.64], P1 ;  /* 0x46000000f6087fae */ /* 0x0003e2000892184e */
[----:B------:R-:W-:Y:S02]  /*aed0*/  SHF.R.U32.HI R9, RZ, 0x6, R9 ;  /* 0x00000006ff097819 */ /* 0x000fe40000011609 */
[----:B------:R-:W-:Y:S01]  /*aee0*/  ISETP.GE.AND P0, PT, R204, UR4, PT ;  /* 0x00000004cc007c0c */ /* 0x000fe2000bf06270 */
[----:B------:R-:W4:Y:S01]  /*aef0*/  LDL.LU.64 R24, [R1+0x708] ;  /* 0x0007080001187983 */ /* 0x000f220000300a00 */
[----:B-1----:R-:W-:Y:S01]  /*af00*/  IMAD.U32 R246, RZ, RZ, UR6 ;  /* 0x00000006fff67e24 */ /* 0x002fe2000f8e00ff */
[----:B------:R-:W-:-:S02]  /*af10*/  SGXT.U32 R9, R9, 0x2 ;  /* 0x000000020909781a */ /* 0x000fc40000000000 */
[----:B------:R-:W4:Y:S01]  /*af20*/  LDL.LU.64 R20, [R1+0x700] ;  /* 0x0007000001147983 */ /* 0x000f220000300a00 */
[----:B------:R-:W-:Y:S02]  /*af30*/  PLOP3.LUT P1, PT, PT, PT, UP1, 0x80, 0x0 ;  /* 0x000000000000781c */ /* 0x000fe40003f2f018 */
[----:B------:R-:W-:Y:S01]  /*af40*/  SEL R204, RZ, 0x4, P0 ;  /* 0x00000004ffcc7807 */ /* 0x000fe20000000000 */
[----:B---3--:R-:W-:Y:S02]  /*af50*/  IMAD.WIDE R246, R246, 0x4, R16 ;  /* 0x00000004f6f67825 */ /* 0x008fe400078e0210 */
[----:B------:R-:W1:Y:S01]  /*af60*/  S2R R17, SR_TID.X ;  /* 0x0000000000117919 */ /* 0x000e620000002100 */
[----:B------:R-:W-:Y:S02]  /*af70*/  LOP3.LUT R9, R9, 0x28, RZ, 0xfc, !PT ;  /* 0x0000002809097812 */ /* 0x000fe400078efcff */
[----:B------:R-:W-:Y:S02]  /*af80*/  SEL R204, R204, RZ, P1 ;  /* 0x000000ffcccc7207 */ /* 0x000fe40000800000 */
[----:B------:R-:W-:-:S02]  /*af90*/  ISETP.GE.AND P0, PT, R9, UR4, PT ;  /* 0x0000000409007c0c */ /* 0x000fc4000bf06270 */
[----:B------:R-:W-:Y:S02]  /*afa0*/  ISETP.NE.U32.AND P1, PT, R204, RZ, PT ;  /* 0x000000ffcc00720c */ /* 0x000fe40003f25070 */
[----:B------:R-:W-:Y:S02]  /*afb0*/  PLOP3.LUT P2, PT, PT, PT, UP1, 0x80, 0x0 ;  /* 0x000000000000781c */ /* 0x000fe40003f4f018 */
[----:B------:R-:W-:-:S04]  /*afc0*/  SEL R204, RZ, 0x4, P0 ;  /* 0x00000004ffcc7807 */ /* 0x000fc80000000000 */
[----:B------:R-:W-:-:S04]  /*afd0*/  SEL R204, R204, RZ, P2 ;  /* 0x000000ffcccc7207 */ /* 0x000fc80001000000 */
[----:B------:R-:W-:Y:S01]  /*afe0*/  ISETP.NE.U32.AND P0, PT, R204, RZ, PT ;  /* 0x000000ffcc00720c */ /* 0x000fe20003f05070 */
[----:B------:R3:W-:Y:S01]  /*aff0*/  LDGSTS.E [R8+0x46400], [R246.64], P1 ;  /* 0x46400000f6087fae */ /* 0x0007e2000892184e */
[----:B-1----:R-:W-:Y:S02]  /*b000*/  SHF.R.U32.HI R9, RZ, 0x6, R17 ;  /* 0x00000006ff097819 */ /* 0x002fe40000011611 */
[----:B------:R-:W-:Y:S02]  /*b010*/  LOP3.LUT R17, R17, 0x3f, RZ, 0xc0, !PT ;  /* 0x0000003f11117812 */ /* 0x000fe400078ec0ff */
[----:B------:R-:W-:Y:S01]  /*b020*/  SGXT.U32 R9, R9, 0x2 ;  /* 0x000000020909781a */ /* 0x000fe20000000000 */
[----:B---3--:R-:W-:-:S03]  /*b030*/  IMAD.U32 R246, RZ, RZ, UR6 ;  /* 0x00000006fff67e24 */ /* 0x008fc6000f8e00ff */
[----:B------:R-:W-:Y:S02]  /*b040*/  LOP3.LUT R9, R9, 0x2c, RZ, 0xfc, !PT ;  /* 0x0000002c09097812 */ /* 0x000fe400078efcff */
[----:B------:R-:W-:Y:S02]  /*b050*/  ISETP.GE.AND P1, PT, R17, UR4, PT ;  /* 0x0000000411007c0c */ /* 0x000fe4000bf26270 */
[----:B------:R-:W3:Y:S01]  /*b060*/  LDL.LU.64 R16, [R1+0x70] ;  /* 0x0000700001107983 */ /* 0x000ee20000300a00 */
[----:B--2---:R-:W-:-:S05]  /*b070*/  IMAD.WIDE R246, R246, 0x4, R206 ;  /* 0x00000004f6f67825 */ /* 0x004fca00078e02ce */
[----:B------:R4:W-:Y:S01]  /*b080*/  LDGSTS.E [R8+0x46800], [R246.64], P0 ;  /* 0x46800000f6087fae */ /* 0x0009e2000812184e */
[----:B------:R-:W-:-:S03]  /*b090*/  ISETP.GE.AND P0, PT, R9, UR4, PT ;  /* 0x0000000409007c0c */ /* 0x000fc6000bf06270 */
[----:B----4-:R-:W2:Y:S01]  /*b0a0*/  LDL.LU.64 R8, [R1+0x60] ;  /* 0x0000600001087983 */ /* 0x010ea20000300a00 */
[----:B------:R-:W-:Y:S02]  /*b0b0*/  PLOP3.LUT P2, PT, PT, PT, UP1, 0x80, 0x0 ;  /* 0x000000000000781c */ /* 0x000fe40003f4f018 */
[----:B------:R-:W-:Y:S01]  /*b0c0*/  SEL R204, RZ, 0x4, P1 ;  /* 0x00000004ffcc7807 */ /* 0x000fe20000800000 */
[----:B------:R-:W1:Y:S01]  /*b0d0*/  S2R R247, SR_TID.X ;  /* 0x0000000000f77919 */ /* 0x000e620000002100 */
[----:B------:R-:W-:Y:S02]  /*b0e0*/  SEL R246, RZ, 0x4, P0 ;  /* 0x00000004fff67807 */ /* 0x000fe40000000000 */
[----:B------:R-:W-:Y:S01]  /*b0f0*/  SEL R204, R204, RZ, P2 ;  /* 0x000000ffcccc7207 */ /* 0x000fe20001000000 */
[----:B------:R-:W-:Y:S01]  /*b100*/  USHF.L.U32 UR7, UR7, 0x6, URZ ;  /* 0x0000000607077899 */ /* 0x000fe2000800063f */
[----:B------:R-:W-:Y:S01]  /*b110*/  PLOP3.LUT P1, PT, PT, PT, UP1, 0x80, 0x0 ;  /* 0x000000000000781c */ /* 0x000fe20003f2f018 */
[----:B------:R-:W4:Y:S01]  /*b120*/  LDL.LU.64 R248, [R1+0x8] ;  /* 0x0000080001f87983 */ /* 0x000f220000300a00 */
[----:B------:R-:W-:-:S02]  /*b130*/  ISETP.NE.U32.AND P0, PT, R204, RZ, PT ;  /* 0x000000ffcc00720c */ /* 0x000fc40003f05070 */
[----:B------:R-:W-:Y:S01]  /*b140*/  SEL R204, R246, RZ, P1 ;  /* 0x000000fff6cc7207 */ /* 0x000fe20000800000 */
[----:B------:R-:W4:Y:S04]  /*b150*/  LDL.LU.64 R206, [R1] ;  /* 0x0000000001ce7983 */ /* 0x000f280000300a00 */
[----:B------:R-:W1:Y:S01]  /*b160*/  S2R R246, SR_TID.X ;  /* 0x0000000000f67919 */ /* 0x000e620000002100 */
[----:B------:R-:W-:Y:S02]  /*b170*/  ISETP.NE.U32.AND P1, PT, R204, RZ, PT ;  /* 0x000000ffcc00720c */ /* 0x000fe40003f25070 */
[----:B------:R-:W-:Y:S02]  /*b180*/  PLOP3.LUT P3, PT, PT, PT, UP1, 0x80, 0x0 ;  /* 0x000000000000781c */ /* 0x000fe40003f6f018 */
[----:B-1----:R-:W-:-:S04]  /*b190*/  SHF.R.U32.HI R246, RZ, 0x6, R246 ;  /* 0x00000006fff67819 */ /* 0x002fc800000116f6 */
[----:B------:R-:W-:-:S04]  /*b1a0*/  SGXT.U32 R246, R246, 0x2 ;  /* 0x00000002f6f6781a */ /* 0x000fc80000000000 */
[----:B------:R-:W-:-:S04]  /*b1b0*/  LOP3.LUT R246, R246, 0x30, RZ, 0xfc, !PT ;  /* 0x00000030f6f67812 */ /* 0x000fc800078efcff */
[----:B------:R-:W-:Y:S02]  /*b1c0*/  ISETP.GE.AND P2, PT, R246, UR4, PT ;  /* 0x00000004f6007c0c */ /* 0x000fe4000bf46270 */
[----:B------:R-:W-:Y:S02]  /*b1d0*/  SHF.R.U32.HI R247, RZ, 0x6, R247 ;  /* 0x00000006fff77819 */ /* 0x000fe400000116f7 */
[----:B------:R-:W-:Y:S02]  /*b1e0*/  SEL R204, RZ, 0x4, P2 ;  /* 0x00000004ffcc7807 */ /* 0x000fe40001000000 */
[----:B------:R-:W-:Y:S02]  /*b1f0*/  SGXT.U32 R247, R247, 0x2 ;  /* 0x00000002f7f7781a */ /* 0x000fe40000000000 */
[----:B------:R-:W-:Y:S02]  /*b200*/  SEL R246, R204, RZ, P3 ;  /* 0x000000ffccf67207 */ /* 0x000fe40001800000 */
[----:B------:R-:W-:-:S02]  /*b210*/  LOP3.LUT R247, R247, 0x34, RZ, 0xfc, !PT ;  /* 0x00000034f7f77812 */ /* 0x000fc400078efcff */
[----:B------:R-:W-:Y:S02]  /*b220*/  ISETP.NE.U32.AND P3, PT, R246, RZ, PT ;  /* 0x000000fff600720c */ /* 0x000fe40003f65070 */
[----:B------:R-:W1:Y:S01]  /*b230*/  S2R R246, SR_TID.X ;  /* 0x0000000000f67919 */ /* 0x000e620000002100 */
[----:B------:R-:W-:-:S03]  /*b240*/  ISETP.GE.AND P2, PT, R247, UR4, PT ;  /* 0x00000004f7007c0c */ /* 0x000fc6000bf46270 */
[----:B------:R-:W1:Y:S01]  /*b250*/  S2R R247, SR_TID.X ;  /* 0x0000000000f77919 */ /* 0x000e620000002100 */
[----:B------:R-:W-:Y:S02]  /*b260*/  PLOP3.LUT P4, PT, PT, PT, UP1, 0x80, 0x0 ;  /* 0x000000000000781c */ /* 0x000fe40003f8f018 */
[----:B------:R-:W-:-:S04]  /*b270*/  SEL R204, RZ, 0x4, P2 ;  /* 0x00000004ffcc7807 */ /* 0x000fc80001000000 */
[----:B------:R-:W-:Y:S02]  /*b280*/  SEL R204, R204, RZ, P4 ;  /* 0x000000ffcccc7207 */ /* 0x000fe40002000000 */
[----:B-1----:R-:W-:-:S04]  /*b290*/  SHF.R.U32.HI R246, RZ, 0x6, R246 ;  /* 0x00000006fff67819 */ /* 0x002fc800000116f6 */
[----:B------:R-:W-:Y:S02]  /*b2a0*/  SGXT.U32 R246, R246, 0x2 ;  /* 0x00000002f6f6781a */ /* 0x000fe40000000000 */
[----:B------:R-:W-:Y:S02]  /*b2b0*/  SHF.R.U32.HI R247, RZ, 0x6, R247 ;  /* 0x00000006fff77819 */ /* 0x000fe400000116f7 */
[----:B------:R-:W-:Y:S02]  /*b2c0*/  LOP3.LUT R246, R246, 0x38, RZ, 0xfc, !PT ;  /* 0x00000038f6f67812 */ /* 0x000fe400078efcff */
[----:B------:R-:W-:Y:S02]  /*b2d0*/  SGXT.U32 R247, R247, 0x2 ;  /* 0x00000002f7f7781a */ /* 0x000fe40000000000 */
[----:B------:R-:W-:Y:S02]  /*b2e0*/  ISETP.GE.AND P4, PT, R246, UR4, PT ;  /* 0x00000004f6007c0c */ /* 0x000fe4000bf86270 */
[----:B------:R-:W-:-:S02]  /*b2f0*/  LOP3.LUT R247, R247, 0x3c, RZ, 0xfc, !PT ;  /* 0x0000003cf7f77812 */ /* 0x000fc400078efcff */
[----:B------:R-:W-:Y:S02]  /*b300*/  ISETP.NE.U32.AND P2, PT, R204, RZ, PT ;  /* 0x000000ffcc00720c */ /* 0x000fe40003f45070 */
[----:B------:R-:W-:Y:S02]  /*b310*/  PLOP3.LUT P5, PT, PT, PT, UP1, 0x80, 0x0 ;  /* 0x000000000000781c */ /* 0x000fe40003faf018 */
[----:B------:R-:W-:Y:S02]  /*b320*/  SEL R204, RZ, 0x4, P4 ;  /* 0x00000004ffcc7807 */ /* 0x000fe40002000000 */
[----:B------:R-:W-:Y:S02]  /*b330*/  ISETP.GE.AND P4, PT, R247, UR4, PT ;  /* 0x00000004f7007c0c */ /* 0x000fe4000bf86270 */
[----:B------:R-:W-:Y:S02]  /*b340*/  SEL R246, R204, RZ, P5 ;  /* 0x000000ffccf67207 */ /* 0x000fe40002800000 */
[----:B------:R-:W-:-:S02]  /*b350*/  PLOP3.LUT P5, PT, PT, PT, UP1, 0x80, 0x0 ;  /* 0x000000000000781c */ /* 0x000fc40003faf018 */
[----:B------:R-:W-:Y:S01]  /*b360*/  SEL R204, RZ, 0x4, P4 ;  /* 0x00000004ffcc7807 */ /* 0x000fe20002000000 */
[----:B------:R-:W-:-:S03]  /*b370*/  IMAD.U32 R247, RZ, RZ, UR7 ;  /* 0x00000007fff77e24 */ /* 0x000fc6000f8e00ff */
[----:B------:R-:W-:Y:S01]  /*b380*/  SEL R204, R204, RZ, P5 ;  /* 0x000000ffcccc7207 */ /* 0x000fe20002800000 */
[----:B------:R1:W-:Y:S03]  /*b390*/  STL [R1+0x6d8], R205 ;  /* 0x0006d8cd01007387 */ /* 0x0003e60000100800 */
[----:B------:R-:W-:Y:S01]  /*b3a0*/  ISETP.NE.U32.AND P5, PT, R204, RZ, PT ;  /* 0x000000ffcc00720c */ /* 0x000fe20003fa5070 */
[C---:B------:R-:W-:Y:S01]  /*b3b0*/  IMAD.WIDE R12, R247.reuse, 0x4, R12 ;  /* 0x00000004f70c7825 */ /* 0x040fe200078e020c */
[----:B-1----:R-:W4:Y:S03]  /*b3c0*/  LDL.LU.64 R204, [R1+0x50] ;  /* 0x0000500001cc7983 */ /* 0x002f260000300a00 */
[----:B---3--:R-:W-:-:S04]  /*b3d0*/  IMAD.WIDE R16, R247, 0x4, R16 ;  /* 0x00000004f7107825 */ /* 0x008fc800078e0210 */
[C---:B------:R-:W-:Y:S01]  /*b3e0*/  IMAD.WIDE R4, R247.reuse, 0x4, R4 ;  /* 0x00000004f7047825 */ /* 0x040fe200078e0204 */
[----:B------:R1:W-:Y:S04]  /*b3f0*/  STL.64 [R1+0x70], R16 ;  /* 0x0000701001007387 */ /* 0x0003e80000100a00 */
[----:B-1----:R-:W3:Y:S04]  /*b400*/  LDL.LU.64 R16, [R1+0x6f8] ;  /* 0x0006f80001107983 */ /* 0x002ee80000300a00 */
[----:B------:R1:W-:Y:S04]  /*b410*/  STL.64 [R1+0x48], R12 ;  /* 0x0000480c01007387 */ /* 0x0003e80000100a00 */
[----:B-1----:R-:W3:Y:S01]  /*b420*/  LDL.LU.64 R12, [R1+0x6f0] ;  /* 0x0006f000010c7983 */ /* 0x002ee20000300a00 */
[----:B--2---:R-:W-:-:S05]  /*b430*/  IMAD.WIDE R8, R247, 0x4, R8 ;  /* 0x00000004f7087825 */ /* 0x004fca00078e0208 */
[----:B------:R1:W-:Y:S04]  /*b440*/  STL.64 [R1+0x40], R8 ;  /* 0x0000400801007387 */ /* 0x0003e80000100a00 */
[----:B-1----:R-:W2:Y:S04]  /*b450*/  LDL.LU.64 R8, [R1+0x6e8] ;  /* 0x0006e80001087983 */ /* 0x002ea80000300a00 */
[----:B------:R1:W-:Y:S04]  /*b460*/  STL.64 [R1+0x38], R4 ;  /* 0x0000380401007387 */ /* 0x0003e80000100a00 */
[----:B-1----:R-:W3:Y:S01]  /*b470*/  LDL.LU.64 R4, [R1+0x6e0] ;  /* 0x0006e00001047983 */ /* 0x002ee20000300a00 */
[----:B------:R-:W-:-:S04]  /*b480*/  IMAD.WIDE R6, R247, 0x4, R6 ;  /* 0x00000004f7067825 */ /* 0x000fc800078e0206 */
[----:B----4-:R-:W-:-:S05]  /*b490*/  IMAD.WIDE R204, R247, 0x4, R204 ;  /* 0x00000004f7cc7825 */ /* 0x010fca00078e02cc */
[----:B------:R1:W-:Y:S02]  /*b4a0*/  STL.64 [R1+0x30], R204 ;  /* 0x000030cc01007387 */ /* 0x0003e40000100a00 */
[----:B-1----:R-:W-:-:S04]  /*b4b0*/  IMAD.WIDE R204, R247, 0x4, R248 ;  /* 0x00000004f7cc7825 */ /* 0x002fc800078e02f8 */
[C---:B------:R-:W-:Y:S01]  /*b4c0*/  IMAD.WIDE R248, R247.reuse, 0x4, R206 ;  /* 0x00000004f7f87825 */ /* 0x040fe200078e02ce */
[----:B------:R-:W-:Y:S03]  /*b4d0*/  STL.64 [R1+0x28], R204 ;  /* 0x000028cc01007387 */ /* 0x000fe60000100a00 */
[C---:B------:R-:W-:Y:S01]  /*b4e0*/  IMAD.WIDE R206, R247.reuse, 0x4, R250 ;  /* 0x00000004f7ce7825 */ /* 0x040fe200078e02fa */
[----:B------:R-:W-:Y:S04]  /*b4f0*/  STL.64 [R1+0x20], R248 ;  /* 0x000020f801007387 */ /* 0x000fe80000100a00 */
[----:B------:R2:W-:Y:S02]  /*b500*/  STL.64 [R1+0x18], R206 ;  /* 0x000018ce01007387 */ /* 0x0005e40000100a00 */
[----:B--2---:R-:W-:-:S04]  /*b510*/  IMAD.WIDE R206, R247, 0x4, R8 ;  /* 0x00000004f7ce7825 */ /* 0x004fc800078e0208 */
[C---:B---3--:R-:W-:Y:S02]  /*b520*/  IMAD.WIDE R204, R247.reuse, 0x4, R4 ;  /* 0x00000004f7cc7825 */ /* 0x048fe400078e0204 */
[----:B------:R-:W2:Y:S04]  /*b530*/  LDL.LU.64 R4, [R1+0x98] ;  /* 0x0000980001047983 */ /* 0x000ea80000300a00 */
[----:B------:R1:W-:Y:S04]  /*b540*/  STL.64 [R1+0x10], R204 ;  /* 0x000010cc01007387 */ /* 0x0003e80000100a00 */
[----:B-1----:R-:W3:Y:S04]  /*b550*/  LDL.LU.64 R204, [R1+0x90] ;  /* 0x0000900001cc7983 */ /* 0x002ee80000300a00 */
[----:B------:R1:W-:Y:S04]  /*b560*/  STL.64 [R1+0x8], R6 ;  /* 0x0000080601007387 */ /* 0x0003e80000100a00 */
[----:B-1----:R-:W4:Y:S04]  /*b570*/  LDL.LU.64 R6, [R1+0x88] ;  /* 0x0000880001067983 */ /* 0x002f280000300a00 */
[----:B------:R1:W-:Y:S04]  /*b580*/  STL.64 [R1+0x6c8], R206 ;  /* 0x0006c8ce01007387 */ /* 0x0003e80000100a00 */
[----:B-1----:R-:W2:Y:S01]  /*b590*/  LDL.LU.64 R206, [R1+0x78] ;  /* 0x0000780001ce7983 */ /* 0x002ea20000300a00 */
[----:B------:R-:W-:-:S04]  /*b5a0*/  IMAD.WIDE R250, R247, 0x4, R10 ;  /* 0x00000004f7fa7825 */ /* 0x000fc800078e020a */
[----:B------:R-:W-:Y:S02]  /*b5b0*/  IMAD.U32 R10, RZ, RZ, UR6 ;  /* 0x00000006ff0a7e24 */ /* 0x000fe4000f8e00ff */
[----:B------:R-:W-:Y:S01]  /*b5c0*/  IMAD.U32 R8, RZ, RZ, UR6 ;  /* 0x00000006ff087e24 */ /* 0x000fe2000f8e00ff */
[----:B--2---:R1:W-:Y:S04]  /*b5d0*/  STL.64 [R1+0x6d0], R206 ;  /* 0x0006d0ce01007387 */ /* 0x0043e80000100a00 */
[----:B-1----:R-:W2:Y:S01]  /*b5e0*/  LDL.LU.64 R206, [R1+0x80] ;  /* 0x0000800001ce7983 */ /* 0x002ea20000300a00 */
[----:B------:R-:W-:-:S03]  /*b5f0*/  IMAD.WIDE R10, R10, 0x4, R4 ;  /* 0x000000040a0a7825 */ /* 0x000fc600078e0204 */
[----:B------:R-:W1:Y:S01]  /*b600*/  S2R R5, SR_TID.X ;  /* 0x0000000000057919 */ /* 0x000e620000002100 */
[----:B---3--:R-:W-:Y:S01]  /*b610*/  IMAD.WIDE R8, R8, 0x4, R204 ;  /* 0x0000000408087825 */ /* 0x008fe200078e02cc */
[----:B------:R-:W-:-:S03]  /*b620*/  ISETP.NE.U32.AND P4, PT, R246, RZ, PT ;  /* 0x000000fff600720c */ /* 0x000fc60003f85070 */
[----:B------:R-:W-:Y:S02]  /*b630*/  IMAD.U32 R4, RZ, RZ, UR6 ;  /* 0x00000006ff047e24 */ /* 0x000fe4000f8e00ff */
[----:B------:R-:W-:-:S04]  /*b640*/  IMAD.WIDE R248, R247, 0x4, R12 ;  /* 0x00000004f7f87825 */ /* 0x000fc800078e020c */
[----:B------:R-:W-:-:S04]  /*b650*/  IMAD.WIDE R14, R247, 0x4, R14 ;  /* 0x00000004f70e7825 */ /* 0x000fc800078e020e */
[----:B------:R-:W-:Y:S01]  /*b660*/  IMAD.WIDE R16, R247, 0x4, R16 ;  /* 0x00000004f7107825 */ /* 0x000fe200078e0210 */
[----:B-1----:R-:W-:-:S03]  /*b670*/  LOP3.LUT R204, R5, 0xc0, RZ, 0xc0, !PT ;  /* 0x000000c005cc7812 */ /* 0x002fc600078ec0ff */
[----:B------:R-:W-:Y:S01]  /*b680*/  IMAD.SHL.U32 R5, R5, 0x4, RZ ;  /* 0x0000000405057824 */ /* 0x000fe200078e00ff */
[----:B------:R-:W-:Y:S01]  /*b690*/  SHF.R.U32.HI R204, RZ, 0x1, R204 ;  /* 0x00000001ffcc7819 */ /* 0x000fe200000116cc */
[----:B------:R-:W-:-:S03]  /*b6a0*/  IMAD.WIDE R18, R247, 0x4, R18 ;  /* 0x00000004f7127825 */ /* 0x000fc600078e0212 */
[----:B------:R-:W-:Y:S01]  /*b6b0*/  LOP3.LUT R204, R204, 0x3fc, R5, 0x78, !PT ;  /* 0x000003fccccc7812 */ /* 0x000fe200078e7805 */
[----:B------:R-:W-:-:S04]  /*b6c0*/  IMAD.WIDE R20, R247, 0x4, R20 ;  /* 0x00000004f7147825 */ /* 0x000fc800078e0214 */
[C---:B------:R-:W-:Y:S01]  /*b6d0*/  IMAD.WIDE R22, R247.reuse, 0x4, R22 ;  /* 0x00000004f7167825 */ /* 0x040fe200078e0216 */
[----:B------:R1:W-:Y:S03]  /*b6e0*/  LDGSTS.E [R204+0x46c00], [R10.64], P1 ;  /* 0x46c000000acc7fae */ /* 0x0003e6000892184e */
[C---:B------:R-:W-:Y:S01]  /*b6f0*/  IMAD.WIDE R24, R247.reuse, 0x4, R24 ;  /* 0x00000004f7187825 */ /* 0x040fe200078e0218 */
[----:B------:R3:W-:Y:S03]  /*b700*/  LDGSTS.E [R204+0x47000], [R8.64], P3 ;  /* 0x4700000008cc7fae */ /* 0x0007e6000992184e */
[----:B------:R-:W-:-:S04]  /*b710*/  IMAD.WIDE R26, R247, 0x4, R26 ;  /* 0x00000004f71a7825 */ /* 0x000fc800078e021a */
        /* <DEDUP_REMOVED lines=107> */
[----:B------:R-:W-:Y:S02]  /*bdd0*/  IMAD.WIDE R12, R247, 0x4, R2 ;  /* 0x00000004f70c7825 */ /* 0x000fe400078e0202 */
[----:B------:R-:W3:Y:S02]  /*bde0*/  LDL.LU.64 R246, [R1+0x10] ;  /* 0x0000100001f67983 */ /* 0x000ee40000300a00 */
[----:B--2---:R-:W-:Y:S02]  /*bdf0*/  IMAD.WIDE R4, R4, 0x4, R206 ;  /* 0x0000000404047825 */ /* 0x004fe400078e02ce */
[----:B------:R-:W2:Y:S04]  /*be00*/  LDL.LU R205, [R1+0x6d8] ;  /* 0x0006d80001cd7983 */ /* 0x000ea80000300800 */
[----:B------:R-:W2:Y:S01]  /*be10*/  LDL.LU.64 R206, [R1+0x6d0] ;  /* 0x0006d00001ce7983 */ /* 0x000ea20000300a00 */
[----:B------:R-:W-:-:S04]  /*be20*/  IMAD.U32 R2, RZ, RZ, UR6 ;  /* 0x00000006ff027e24 */ /* 0x000fc8000f8e00ff */
[----:B----4-:R-:W-:-:S04]  /*be30*/  IMAD.WIDE R2, R2, 0x4, R6 ;  /* 0x0000000402027825 */ /* 0x010fc800078e0206 */
[----:B------:R-:W-:Y:S01]  /*be40*/  IMAD.U32 R6, RZ, RZ, UR6 ;  /* 0x00000006ff067e24 */ /* 0x000fe2000f8e00ff */
[----:B------:R4:W-:Y:S04]  /*be50*/  LDGSTS.E [R204+0x47400], [R2.64], P2 ;  /* 0x4740000002cc7fae */ /* 0x0009e8000912184e */
[----:B------:R1:W-:Y:S01]  /*be60*/  LDGSTS.E [R204+0x47800], [R4.64], P4 ;  /* 0x4780000004cc7fae */ /* 0x0003e2000a12184e */
[----:B--2---:R-:W-:-:S03]  /*be70*/  IMAD.WIDE R6, R6, 0x4, R206 ;  /* 0x0000000406067825 */ /* 0x004fc600078e02ce */
[----:B------:R-:W2:Y:S04]  /*be80*/  LDL.LU.64 R206, [R1+0x6c8] ;  /* 0x0006c80001ce7983 */ /* 0x000ea80000300a00 */
[----:B-1----:R-:W2:Y:S04]  /*be90*/  LDL.LU.64 R10, [R1+0x20] ;  /* 0x00002000010a7983 */ /* 0x002ea80000300a00 */
[----:B---3--:R-:W3:Y:S04]  /*bea0*/  LDL.LU.64 R8, [R1+0x30] ;  /* 0x0000300001087983 */ /* 0x008ee80000300a00 */
[----:B----4-:R-:W4:Y:S04]  /*beb0*/  LDL.LU.64 R2, [R1+0x40] ;  /* 0x0000400001027983 */ /* 0x010f280000300a00 */
[----:B------:R-:W2:Y:S04]  /*bec0*/  LDL.LU.64 R4, [R1+0x70] ;  /* 0x0000700001047983 */ /* 0x000ea80000300a00 */
[----:B------:R1:W-:Y:S04]  /*bed0*/  LDGSTS.E [R204+0x47c00], [R6.64], P5 ;  /* 0x47c0000006cc7fae */ /* 0x0003e8000a92184e */
[----:B------:R-:W0:Y:S04]  /*bee0*/  LDGDEPBAR ;  /* 0x00000000000079af */ /* 0x000e280000000000 */
[----:B--2---:R2:W-:Y:S04]  /*bef0*/  LDGSTS.E [R205+0x20000], [R4.64], P0 ;  /* 0x2000000004cd7fae */ /* 0x0045e8000812184e */
[----:B----4-:R4:W-:Y:S04]  /*bf00*/  LDGSTS.E [R205+0x20800], [R2.64], P0 ;  /* 0x2080000002cd7fae */ /* 0x0109e8000812184e */
[----:B---3--:R4:W-:Y:S04]  /*bf10*/  LDGSTS.E [R205+0x21000], [R8.64], P0 ;  /* 0x2100000008cd7fae */ /* 0x0089e8000812184e */
[----:B------:R1:W-:Y:S04]  /*bf20*/  LDGSTS.E [R205+0x21800], [R10.64], P0 ;  /* 0x218000000acd7fae */ /* 0x0003e8000812184e */
[----:B------:R1:W-:Y:S04]  /*bf30*/  LDGSTS.E [R205+0x22000], [R246.64], P0 ;  /* 0x22000000f6cd7fae */ /* 0x0003e8000812184e */
[----:B------:R1:W-:Y:S04]  /*bf40*/  LDGSTS.E [R205+0x22800], [R206.64], P0 ;  /* 0x22800000cecd7fae */ /* 0x0003e8000812184e */
[----:B------:R2:W-:Y:S04]  /*bf50*/  LDGSTS.E [R205+0x23000], [R248.64], P0 ;  /* 0x23000000f8cd7fae */ /* 0x0005e8000812184e */
[----:B------:R4:W-:Y:S04]  /*bf60*/  LDGSTS.E [R205+0x23800], [R16.64], P0 ;  /* 0x2380000010cd7fae */ /* 0x0009e8000812184e */
[----:B-1----:R-:W3:Y:S04]  /*bf70*/  LDL.LU.64 R206, [R1+0x6c0] ;  /* 0x0006c00001ce7983 */ /* 0x002ee80000300a00 */
[----:B--2---:R-:W3:Y:S04]  /*bf80*/  LDL.LU.64 R4, [R1+0x48] ;  /* 0x0000480001047983 */ /* 0x004ee80000300a00 */
[----:B----4-:R-:W2:Y:S04]  /*bf90*/  LDL.LU.64 R2, [R1+0x38] ;  /* 0x0000380001027983 */ /* 0x010ea80000300a00 */
[----:B------:R-:W4:Y:S04]  /*bfa0*/  LDL.LU.64 R8, [R1+0x28] ;  /* 0x0000280001087983 */ /* 0x000f280000300a00 */
[----:B------:R-:W4:Y:S04]  /*bfb0*/  LDL.LU.64 R10, [R1+0x18] ;  /* 0x00001800010a7983 */ /* 0x000f280000300a00 */
        /* <DEDUP_REMOVED lines=57> */
[----:B---3--:R1:W-:Y:S04]  /*c350*/  LDGSTS.E [R207+0x20400], [R4.64], P0 ;  /* 0x2040000004cf7fae */ /* 0x0083e8000812184e */
[----:B--2---:R1:W-:Y:S04]  /*c360*/  LDGSTS.E [R207+0x20c00], [R2.64], P0 ;  /* 0x20c0000002cf7fae */ /* 0x0043e8000812184e */
[----:B----4-:R1:W-:Y:S04]  /*c370*/  LDGSTS.E [R207+0x21400], [R8.64], P0 ;  /* 0x2140000008cf7fae */ /* 0x0103e8000812184e */
        /* <DEDUP_REMOVED lines=57> */
[----:B--2---:R-:W2:Y:S04]  /*c710*/  S2R R246, SR_TID.X ;  /* 0x0000000000f67919 */ /* 0x004ea80000002100 */
[----:B------:R1:W-:Y:S04]  /*c720*/  LDGSTS.E [R207+0x3e400], [R234.64], P0 ;  /* 0x3e400000eacf7fae */ /* 0x0003e8000812184e */
[----:B------:R1:W-:Y:S04]  /*c730*/  LDGSTS.E [R207+0x3ec00], [R238.64], P0 ;  /* 0x3ec00000eecf7fae */ /* 0x0003e8000812184e */
[----:B------:R1:W-:Y:S04]  /*c740*/  LDGSTS.E [R207+0x3f400], [R242.64], P0 ;  /* 0x3f400000f2cf7fae */ /* 0x0003e8000812184e */
[----:B------:R1:W-:Y:S01]  /*c750*/  LDGSTS.E [R207+0x3fc00], [R12.64], P0 ;  /* 0x3fc000000ccf7fae */ /* 0x0003e2000812184e */
[----:B------:R-:W-:-:S03]  /*c760*/  PLOP3.LUT P0, PT, PT, PT, UP0, 0x80, 0x0 ;  /* 0x000000000000781c */ /* 0x000fc60003f0f008 */
[----:B------:R-:W0:Y:S10]  /*c770*/  LDGDEPBAR ;  /* 0x00000000000079af */ /* 0x000e340000000000 */
[----:B------:R-:W-:Y:S05]  /*c780*/  @P0 BRA `(.L_x_0) ;  /* 0x0000044000000947 */ /* 0x000fea0003800000 */
[----:B-12--5:R-:W-:Y:S01]  /*c790*/  IMAD.SHL.U32 R0, R246, 0x40, RZ ;  /* 0x00000040f6007824 */ /* 0x026fe200078e00ff */
[----:B------:R-:W-:Y:S01]  /*c7a0*/  CS2R R128, SRZ ;  /* 0x0000000000807805 */ /* 0x000fe2000001ff00 */
[----:B------:R-:W-:Y:S01]  /*c7b0*/  CS2R R130, SRZ ;  /* 0x0000000000827805 */ /* 0x000fe2000001ff00 */
[----:B------:R-:W-:Y:S01]  /*c7c0*/  CS2R R48, SRZ ;  /* 0x0000000000307805 */ /* 0x000fe2000001ff00 */
[----:B------:R-:W-:Y:S01]  /*c7d0*/  CS2R R50, SRZ ;  /* 0x0000000000327805 */ /* 0x000fe2000001ff00 */
[----:B------:R-:W-:Y:S01]  /*c7e0*/  LOP3.LUT R0, R0, 0x3800, RZ, 0xc0, !PT ;  /* 0x0000380000007812 */ /* 0x000fe200078ec0ff */
[----:B------:R-:W-:Y:S01]  /*c7f0*/  CS2R R68, SRZ ;  /* 0x0000000000447805 */ /* 0x000fe2000001ff00 */
[----:B------:R-:W-:Y:S01]  /*c800*/  CS2R R70, SRZ ;  /* 0x0000000000467805 */ /* 0x000fe2000001ff00 */
[----:B------:R-:W-:Y:S01]  /*c810*/  CS2R R84, SRZ ;  /* 0x0000000000547805 */ /* 0x000fe2000001ff00 */
[----:B------:R-:W-:Y:S01]  /*c820*/  CS2R R86, SRZ ;  /* 0x0000000000567805 */ /* 0x000fe2000001ff00 */
[----:B------:R1:W-:Y:S01]  /*c830*/  STL [R1+0x46c], R0 ;  /* 0x00046c0001007387 */ /* 0x0003e20000100800 */
[----:B------:R-:W-:Y:S01]  /*c840*/  CS2R R132, SRZ ;  /* 0x0000000000847805 */ /* 0x000fe2000001ff00 */
        /* <DEDUP_REMOVED lines=55> */
[----:B------:R-:W-:Y:S05]  /*cbc0*/  BRA `(.L_x_1) ;  /* 0x0000d6a000007947 */ /* 0x000fea0003800000 */
.L_x_0:
[----:B-12---:R-:W2:Y:S04]  /*cbd0*/  LDL.LU R2, [R1+0x2b8] ;  /* 0x0002b80001027983 */ /* 0x006ea80000300800 */
[----:B------:R-:W3:Y:S04]  /*cbe0*/  LDL.LU R33, [R1+0x2d0] ;  /* 0x0002d00001217983 */ /* 0x000ee80000300800 */
[----:B------:R-:W4:Y:S04]  /*cbf0*/  LDL.LU R29, [R1+0x2c0] ;  /* 0x0002c000011d7983 */ /* 0x000f280000300800 */
        /* <DEDUP_REMOVED lines=9> */
[----:B------:R-:W1:Y:S01]  /*cc90*/  S2R R3, SR_TID.X ;  /* 0x0000000000037919 */ /* 0x000e620000002100 */
[----:B------:R-:W-:-:S03]  /*cca0*/  IMAD.U32 R6, RZ, RZ, UR6 ;  /* 0x00000006ff067e24 */ /* 0x000fc6000f8e00ff */
[----:B------:R-:W-:Y:S04]  /*ccb0*/  STL [R1+0x6c8], R207 ;  /* 0x0006c8cf01007387 */ /* 0x000fe80000100800 */
[----:B------:R-:W-:Y:S01]  /*ccc0*/  STL [R1+0x6c4], R206 ;  /* 0x0006c4ce01007387 */ /* 0x000fe20000100800 */
[----:B-1----:R-:W-:-:S04]  /*ccd0*/  SHF.R.U32.HI R30, RZ, 0x6, R3 ;  /* 0x00000006ff1e7819 */ /* 0x002fc80000011603 */
[----:B------:R-:W-:-:S05]  /*cce0*/  SGXT.U32 R30, R30, 0x2 ;  /* 0x000000021e1e781a */ /* 0x000fca0000000000 */
[C---:B------:R-:W-:Y:S02]  /*ccf0*/  IMAD R31, R30.reuse, c[0x0][0x188], RZ ;  /* 0x000062001e1f7a24 */ /* 0x040fe400078e02ff */
[----:B------:R-:W-:Y:S02]  /*cd00*/  IMAD R32, R30, c[0x0][0x188], RZ ;  /* 0x000062001e207a24 */ /* 0x000fe400078e02ff */
[----:B------:R-:W-:Y:S01]  /*cd10*/  IMAD.MOV.U32 R30, RZ, RZ, c[0x0][0x188] ;  /* 0x00006200ff1e7624 */ /* 0x000fe200078e00ff */
[----:B------:R-:W-:Y:S03]  /*cd20*/  STL [R1+0x6c0], R205 ;  /* 0x0006c0cd01007387 */ /* 0x000fe60000100800 */
[----:B------:R-:W-:Y:S01]  /*cd30*/  IMAD R30, R30, 0x4, R31 ;  /* 0x000000041e1e7824 */ /* 0x000fe200078e021f */
[----:B------:R-:W-:Y:S01]  /*cd40*/  SHF.R.S32.HI R4, RZ, 0x1f, R32 ;  /* 0x0000001fff047819 */ /* 0x000fe20000011420 */
[----:B-----5:R3:W-:Y:S03]  /*cd50*/  STL [R1+0x6bc], R0 ;  /* 0x0006bc0001007387 */ /* 0x0207e60000100800 */
[----:B------:R-:W-:-:S02]  /*cd60*/  SHF.R.S32.HI R5, RZ, 0x1f, R30 ;  /* 0x0000001fff057819 */ /* 0x000fc4000001141e */
[----:B--2---:R-:W-:Y:S02]  /*cd70*/  SHF.R.S32.HI R3, RZ, 0x1f, R2 ;  /* 0x0000001fff037819 */ /* 0x004fe40000011402 */
[----:B---3--:R-:W-:Y:S02]  /*cd80*/  LEA R0, P2, R6, R33, 0x3 ;  /* 0x0000002106007211 */ /* 0x008fe400078418ff */
[----:B------:R-:W-:Y:S02]  /*cd90*/  SHF.L.U64.HI R3, R2, 0x2, R3 ;  /* 0x0000000202037819 */ /* 0x000fe40000010203 */
[----:B----4-:R-:W-:Y:S02]  /*cda0*/  SHF.R.S32.HI R2, RZ, 0x1f, R29 ;  /* 0x0000001fff027819 */ /* 0x010fe4000001141d */
[----:B------:R-:W-:Y:S01]  /*cdb0*/  SHF.L.U64.HI R6, R32, 0x2, R4 ;  /* 0x0000000220067819 */ /* 0x000fe20000010204 */
[----:B------:R1:W-:Y:S01]  /*cdc0*/  STL [R1+0x464], R0 ;  /* 0x0004640001007387 */ /* 0x0003e20000100800 */
[----:B------:R-:W-:-:S03]  /*cdd0*/  SHF.L.U64.HI R4, R30, 0x2, R5 ;  /* 0x000000021e047819 */ /* 0x000fc60000010205 */
[----:B------:R2:W-:Y:S01]  /*cde0*/  STL [R1+0x384], R6 ;  /* 0x0003840601007387 */ /* 0x0005e20000100800 */
[----:B------:R-:W-:Y:S02]  /*cdf0*/  SHF.R.S32.HI R5, RZ, 0x1f, R19 ;  /* 0x0000001fff057819 */ /* 0x000fe40000011413 */
[----:B-1----:R-:W-:Y:S01]  /*ce00*/  SHF.L.U64.HI R0, R29, 0x2, R2 ;  /* 0x000000021d007819 */ /* 0x002fe20000010202 */
[----:B------:R1:W-:Y:S01]  /*ce10*/  STL [R1+0x380], R4 ;  /* 0x0003800401007387 */ /* 0x0003e20000100800 */
[----:B--2---:R-:W-:-:S03]  /*ce20*/  SHF.R.S32.HI R6, RZ, 0x1f, R28 ;  /* 0x0000001fff067819 */ /* 0x004fc6000001141c */
[----:B------:R2:W-:Y:S01]  /*ce30*/  STL [R1+0x37c], R0 ;  /* 0x00037c0001007387 */ /* 0x0005e20000100800 */
[----:B------:R-:W-:Y:S02]  /*ce40*/  SHF.L.U64.HI R5, R19, 0x2, R5 ;  /* 0x0000000213057819 */ /* 0x000fe40000010205 */
[----:B-1----:R-:W-:Y:S02]  /*ce50*/  SHF.R.S32.HI R4, RZ, 0x1f, R18 ;  /* 0x0000001fff047819 */ /* 0x002fe40000011412 */
[----:B--2---:R-:W-:Y:S02]  /*ce60*/  SHF.L.U64.HI R0, R28, 0x2, R6 ;  /* 0x000000021c007819 */ /* 0x004fe40000010206 */
[----:B------:R-:W-:Y:S02]  /*ce70*/  SHF.R.S32.HI R2, RZ, 0x1f, R12 ;  /* 0x0000001fff027819 */ /* 0x000fe4000001140c */
[----:B------:R-:W-:Y:S01]  /*ce80*/  SHF.L.U64.HI R4, R18, 0x2, R4 ;  /* 0x0000000212047819 */ /* 0x000fe20000010204 */
[----:B------:R1:W-:Y:S01]  /*ce90*/  STL [R1+0x378], R0 ;  /* 0x0003780001007387 */ /* 0x0003e20000100800 */
[----:B------:R-:W-:-:S03]  /*cea0*/  SHF.R.S32.HI R6, RZ, 0x1f, R17 ;  /* 0x0000001fff067819 */ /* 0x000fc60000011411 */
[----:B------:R2:W-:Y:S04]  /*ceb0*/  STL [R1+0x374], R5 ;  /* 0x0003740501007387 */ /* 0x0005e80000100800 */
[----:B------:R-:W3:Y:S01]  /*cec0*/  LDL.LU R18, [R1+0xa0] ;  /* 0x0000a00001127983 */ /* 0x000ee20000300800 */
[----:B-1----:R-:W-:-:S03]  /*ced0*/  SHF.L.U64.HI R0, R12, 0x2, R2 ;  /* 0x000000020c007819 */ /* 0x002fc60000010202 */
[----:B------:R1:W-:Y:S01]  /*cee0*/  STL [R1+0x370], R4 ;  /* 0x0003700401007387 */ /* 0x0003e20000100800 */
[----:B--2---:R-:W-:Y:S02]  /*cef0*/  SHF.R.S32.HI R5, RZ, 0x1f, R16 ;  /* 0x0000001fff057819 */ /* 0x004fe40000011410 */
[----:B------:R-:W-:Y:S01]  /*cf00*/  SHF.L.U64.HI R6, R17, 0x2, R6 ;  /* 0x0000000211067819 */ /* 0x000fe20000010206 */
[----:B------:R2:W-:Y:S01]  /*cf10*/  STL [R1+0x36c], R0 ;  /* 0x00036c0001007387 */ /* 0x0005e20000100800 */
[----:B------:R-:W-:Y:S02]  /*cf20*/  SHF.L.U64.HI R5, R16, 0x2, R5 ;  /* 0x0000000210057819 */ /* 0x000fe40000010205 */
[----:B-1----:R-:W-:Y:S01]  /*cf30*/  SHF.R.S32.HI R4, RZ, 0x1f, R15 ;  /* 0x0000001fff047819 */ /* 0x002fe2000001140f */
[----:B------:R-:W-:Y:S01]  /*cf40*/  STL [R1+0x368], R6 ;  /* 0x0003680601007387 */ /* 0x000fe20000100800 */
[----:B------:R-:W-:Y:S02]  /*cf50*/  SHF.R.S32.HI R2, RZ, 0x1f, R14 ;  /* 0x0000001fff027819 */ /* 0x000fe4000001140e */
[----:B--2---:R-:W-:Y:S01]  /*cf60*/  SHF.L.U64.HI R0, R15, 0x2, R4 ;  /* 0x000000020f007819 */ /* 0x004fe20000010204 */
[----:B------:R-:W-:Y:S01]  /*cf70*/  STL [R1+0x364], R5 ;  /* 0x0003640501007387 */ /* 0x000fe20000100800 */
[----:B------:R-:W-:-:S03]  /*cf80*/  LOP3.LUT R12, R246, 0x3f, RZ, 0xc0, !PT ;  /* 0x0000003ff60c7812 */ /* 0x000fc600078ec0ff */
[----:B------:R1:W-:Y:S01]  /*cf90*/  STL [R1+0x360], R0 ;  /* 0x0003600001007387 */ /* 0x0003e20000100800 */
[----:B------:R-:W-:Y:S01]  /*cfa0*/  SHF.R.S32.HI R4, RZ, 0x1f, R13 ;  /* 0x0000001fff047819 */ /* 0x000fe2000001140d */
[----:B------:R-:W-:Y:S01]  /*cfb0*/  IMAD R12, R12, c[0x0][0x18c], RZ ;  /* 0x000063000c0c7a24 */ /* 0x000fe200078e02ff */
[----:B-1----:R-:W-:-:S05]  /*cfc0*/  SHF.L.U64.HI R0, R14, 0x2, R2 ;  /* 0x000000020e007819 */ /* 0x002fca0000010202 */
[----:B------:R1:W-:Y:S01]  /*cfd0*/  STL [R1+0x35c], R0 ;  /* 0x00035c0001007387 */ /* 0x0003e20000100800 */
[----:B------:R-:W-:Y:S02]  /*cfe0*/  SHF.R.S32.HI R2, RZ, 0x1f, R12 ;  /* 0x0000001fff027819 */ /* 0x000fe4000001140c */
[----:B-1----:R-:W-:Y:S02]  /*cff0*/  SHF.L.U64.HI R0, R13, 0x2, R4 ;  /* 0x000000020d007819 */ /* 0x002fe40000010204 */
[----:B------:R-:W-:-:S03]  /*d000*/  SHF.L.U64.HI R2, R12, 0x2, R2 ;  /* 0x000000020c027819 */ /* 0x000fc60000010202 */
[----:B------:R1:W-:Y:S04]  /*d010*/  STL [R1+0x358], R0 ;  /* 0x0003580001007387 */ /* 0x0003e80000100800 */
[----:B------:R-:W2:Y:S04]  /*d020*/  LDL.LU R29, [R1+0xa4] ;  /* 0x0000a400011d7983 */ /* 0x000ea80000300800 */
[----:B------:R-:W4:Y:S04]  /*d030*/  LDL.LU R19, [R1+0xa8] ;  /* 0x0000a80001137983 */ /* 0x000f280000300800 */
[----:B------:R-:W4:Y:S04]  /*d040*/  LDL.LU R15, [R1+0xac] ;  /* 0x0000ac00010f7983 */ /* 0x000f280000300800 */
[----:B------:R-:W4:Y:S04]  /*d050*/  LDL.LU R12, [R1+0xb0] ;  /* 0x0000b000010c7983 */ /* 0x000f280000300800 */
[----:B------:R-:W1:Y:S01]  /*d060*/  S2R R139, SR_TID.X ;  /* 0x00000000008b7919 */ /* 0x000e620000002100 */
[----:B------:R-:W-:Y:S01]  /*d070*/  USHF.R.S32.HI UR11, URZ, 0x1f, UR6 ;  /* 0x0000001f3f0b7899 */ /* 0x000fe20008011406 */
[----:B------:R-:W-:Y:S01]  /*d080*/  IMAD.U32 R4, RZ, RZ, UR6 ;  /* 0x00000006ff047e24 */ /* 0x000fe2000f8e00ff */
[----:B------:R-:W-:-:S02]  /*d090*/  USHF.R.S32.HI UR12, URZ, 0x1f, UR7 ;  /* 0x0000001f3f0c7899 */ /* 0x000fc40008011407 */
[----:B------:R-:W-:Y:S01]  /*d0a0*/  USHF.L.U32 UR4, UR7, 0x3, URZ ;  /* 0x0000000307047899 */ /* 0x000fe2000800063f */
[----:B------:R1:W-:Y:S01]  /*d0b0*/  STL [R1+0x6cc], R2 ;  /* 0x0006cc0201007387 */ /* 0x0003e20000100800 */
[----:B------:R-:W-:Y:S01]  /*d0c0*/  USHF.L.U64.HI UR10, UR7, 0x3, UR12 ;  /* 0x00000003070a7899 */ /* 0x000fe2000801020c */
[----:B------:R-:W-:Y:S02]  /*d0d0*/  SHF.R.S32.HI R208, RZ, 0x1f, R252 ;  /* 0x0000001fffd07819 */ /* 0x000fe400000114fc */
[----:B------:R-:W4:Y:S01]  /*d0e0*/  LDL.LU R17, [R1+0xb4] ;  /* 0x0000b40001117983 */ /* 0x000f220000300800 */
[----:B------:R-:W-:-:S03]  /*d0f0*/  LEA R209, P0, R252, UR4, 0x2 ;  /* 0x00000004fcd17c11 */ /* 0x000fc6000f8010ff */
[----:B------:R-:W4:Y:S01]  /*d100*/  LDL.LU R16, [R1+0xb8] ;  /* 0x0000b80001107983 */ /* 0x000f220000300800 */
[C---:B-1----:R-:W-:Y:S02]  /*d110*/  LOP3.LUT R6, R139.reuse, 0x3, RZ, 0xc0, !PT ;  /* 0x000000038b067812 */ /* 0x042fe400078ec0ff */
[----:B------:R-:W-:-:S05]  /*d120*/  LOP3.LUT R5, R139, 0x1c, RZ, 0xc0, !PT ;  /* 0x0000001c8b057812 */ /* 0x000fca00078ec0ff */
[----:B------:R-:W-:Y:S02]  /*d130*/  IMAD R0, R6, 0x120, R5 ;  /* 0x0000012006007824 */ /* 0x000fe400078e0205 */
[----:B------:R-:W-:-:S03]  /*d140*/  IMAD.U32 R5, RZ, RZ, UR11 ;  /* 0x0000000bff057e24 */ /* 0x000fc6000f8e00ff */
[----:B------:R1:W-:Y:S02]  /*d150*/  STL [R1+0x34c], R0 ;  /* 0x00034c0001007387 */ /* 0x0003e40000100800 */
[----:B------:R-:W-:Y:S02]  /*d160*/  LEA.HI.X R206, R4, R3, R5, 0x3, P2 ;  /* 0x0000000304ce7211 */ /* 0x000fe400010f1c05 */
[----:B------:R-:W4:Y:S01]  /*d170*/  LDL.LU R14, [R1+0xbc] ;  /* 0x0000bc00010e7983 */ /* 0x000f220000300800 */
[----:B------:R-:W-:-:S03]  /*d180*/  LEA.HI.X R208, R252, UR10, R208, 0x2, P0 ;  /* 0x0000000afcd07c11 */ /* 0x000fc600080f14d0 */
[----:B------:R-:W4:Y:S04]  /*d190*/  LDL.LU R13, [R1+0xc0] ;  /* 0x0000c000010d7983 */ /* 0x000f280000300800 */
[----:B------:R-:W-:Y:S04]  /*d1a0*/  STL [R1+0x6d0], R206 ;  /* 0x0006d0ce01007387 */ /* 0x000fe80000100800 */
[----:B------:R-:W4:Y:S04]  /*d1b0*/  LDL.LU R31, [R1+0xc4] ;  /* 0x0000c400011f7983 */ /* 0x000f280000300800 */
[----:B------:R-:W4:Y:S04]  /*d1c0*/  LDL.LU R30, [R1+0xc8] ;  /* 0x0000c800011e7983 */ /* 0x000f280000300800 */
[----:B------:R-:W4:Y:S01]  /*d1d0*/  LDL.LU R28, [R1+0xcc] ;  /* 0x0000cc00011c7983 */ /* 0x000f220000300800 */
[----:B---3--:R-:W-:-:S02]  /*d1e0*/  SHF.R.S32.HI R210, RZ, 0x1f, R18 ;  /* 0x0000001fffd27819 */ /* 0x008fc40000011412 */
[----:B------:R-:W-:-:S04]  /*d1f0*/  LEA R211, P1, R18, UR4, 0x2 ;  /* 0x0000000412d37c11 */ /* 0x000fc8000f8210ff */
[----:B------:R-:W-:Y:S02]  /*d200*/  LEA.HI.X R210, R18, UR10, R210, 0x2, P1 ;  /* 0x0000000a12d27c11 */ /* 0x000fe400088f14d2 */
[----:B------:R-:W3:Y:S01]  /*d210*/  LDL.LU R18, [R1+0xd0] ;  /* 0x0000d00001127983 */ /* 0x000ee20000300800 */
[----:B--2---:R-:W-:Y:S02]  /*d220*/  SHF.R.S32.HI R212, RZ, 0x1f, R29 ;  /* 0x0000001fffd47819 */ /* 0x004fe4000001141d */
[----:B------:R-:W-:Y:S02]  /*d230*/  LEA R213, P0, R29, UR4, 0x2 ;  /* 0x000000041dd57c11 */ /* 0x000fe4000f8010ff */
[----:B----4-:R-:W-:Y:S02]  /*d240*/  SHF.R.S32.HI R214, RZ, 0x1f, R19 ;  /* 0x0000001fffd67819 */ /* 0x010fe40000011413 */
[----:B------:R-:W-:Y:S02]  /*d250*/  LEA R215, P1, R19, UR4, 0x2 ;  /* 0x0000000413d77c11 */ /* 0x000fe4000f8210ff */
[----:B------:R-:W-:-:S02]  /*d260*/  SHF.R.S32.HI R216, RZ, 0x1f, R15 ;  /* 0x0000001fffd87819 */ /* 0x000fc4000001140f */
[----:B------:R-:W-:Y:S02]  /*d270*/  LEA R217, P2, R15, UR4, 0x2 ;  /* 0x000000040fd97c11 */ /* 0x000fe4000f8410ff */
[----:B------:R-:W-:Y:S02]  /*d280*/  SHF.R.S32.HI R218, RZ, 0x1f, R12 ;  /* 0x0000001fffda7819 */ /* 0x000fe4000001140c */
[----:B------:R-:W-:Y:S02]  /*d290*/  LEA R219, P3, R12, UR4, 0x2 ;  /* 0x000000040cdb7c11 */ /* 0x000fe4000f8610ff */
[----:B------:R-:W-:Y:S02]  /*d2a0*/  LEA.HI.X R212, R29, UR10, R212, 0x2, P0 ;  /* 0x0000000a1dd47c11 */ /* 0x000fe400080f14d4 */
[----:B------:R-:W-:Y:S01]  /*d2b0*/  LEA.HI.X R214, R19, UR10, R214, 0x2, P1 ;  /* 0x0000000a13d67c11 */ /* 0x000fe200088f14d6 */
[----:B------:R-:W2:Y:S01]  /*d2c0*/  LDL.LU R29, [R1+0xd4] ;  /* 0x0000d400011d7983 */ /* 0x000ea20000300800 */
[----:B------:R-:W-:-:S02]  /*d2d0*/  LEA.HI.X R216, R15, UR10, R216, 0x2, P2 ;  /* 0x0000000a0fd87c11 */ /* 0x000fc400090f14d8 */
[----:B------:R-:W-:Y:S01]  /*d2e0*/  LEA.HI.X R218, R12, UR10, R218, 0x2, P3 ;  /* 0x0000000a0cda7c11 */ /* 0x000fe200098f14da */
[----:B------:R-:W4:Y:S04]  /*d2f0*/  LDL.LU R19, [R1+0xd8] ;  /* 0x0000d80001137983 */ /* 0x000f280000300800 */
[----:B------:R-:W4:Y:S04]  /*d300*/  LDL.LU R15, [R1+0xdc] ;  /* 0x0000dc00010f7983 */ /* 0x000f280000300800 */
[----:B------:R-:W4:Y:S01]  /*d310*/  LDL.LU R12, [R1+0xe0] ;  /* 0x0000e000010c7983 */ /* 0x000f220000300800 */
[----:B------:R-:W-:-:S02]  /*d320*/  SHF.R.S32.HI R220, RZ, 0x1f, R17 ;  /* 0x0000001fffdc7819 */ /* 0x000fc40000011411 */
[C---:B------:R-:W-:Y:S02]  /*d330*/  LEA R221, P0, R17.reuse, UR4, 0x2 ;  /* 0x0000000411dd7c11 */ /* 0x040fe4000f8010ff */
[----:B------:R-:W-:Y:S02]  /*d340*/  SHF.R.S32.HI R222, RZ, 0x1f, R16 ;  /* 0x0000001fffde7819 */ /* 0x000fe40000011410 */
[C---:B------:R-:W-:Y:S02]  /*d350*/  LEA R223, P1, R16.reuse, UR4, 0x2 ;  /* 0x0000000410df7c11 */ /* 0x040fe4000f8210ff */
[----:B------:R-:W-:Y:S02]  /*d360*/  LEA.HI.X R220, R17, UR10, R220, 0x2, P0 ;  /* 0x0000000a11dc7c11 */ /* 0x000fe400080f14dc */
[----:B------:R-:W-:Y:S01]  /*d370*/  LEA.HI.X R222, R16, UR10, R222, 0x2, P1 ;  /* 0x0000000a10de7c11 */ /* 0x000fe200088f14de */
        /* <DEDUP_REMOVED lines=8> */
[----:B------:R-:W4:Y:S01]  /*d400*/  LDL.LU R14, [R1+0xec] ;  /* 0x0000ec00010e7983 */ /* 0x000f220000300800 */
[----:B------:R-:W-:-:S02]  /*d410*/  SHF.R.S32.HI R228, RZ, 0x1f, R31 ;  /* 0x0000001fffe47819 */ /* 0x000fc4000001141f */
[C---:B------:R-:W-:Y:S01]  /*d420*/  LEA R229, P0, R31.reuse, UR4, 0x2 ;  /* 0x000000041fe57c11 */ /* 0x040fe2000f8010ff */
[----:B------:R-:W4:Y:S01]  /*d430*/  LDL.LU R13, [R1+0xf0] ;  /* 0x0000f000010d7983 */ /* 0x000f220000300800 */
[----:B------:R-:W-:Y:S02]  /*d440*/  SHF.R.S32.HI R230, RZ, 0x1f, R30 ;  /* 0x0000001fffe67819 */ /* 0x000fe4000001141e */
[----:B------:R-:W-:Y:S02]  /*d450*/  LEA R231, P1, R30, UR4, 0x2 ;  /* 0x000000041ee77c11 */ /* 0x000fe4000f8210ff */
[----:B------:R-:W-:Y:S02]  /*d460*/  SHF.R.S32.HI R232, RZ, 0x1f, R28 ;  /* 0x0000001fffe87819 */ /* 0x000fe4000001141c */
[----:B------:R-:W-:Y:S02]  /*d470*/  LEA R233, P2, R28, UR4, 0x2 ;  /* 0x000000041ce97c11 */ /* 0x000fe4000f8410ff */
[----:B------:R-:W-:-:S02]  /*d480*/  LEA.HI.X R228, R31, UR10, R228, 0x2, P0 ;  /* 0x0000000a1fe47c11 */ /* 0x000fc400080f14e4 */
[----:B------:R-:W-:Y:S01]  /*d490*/  LEA.HI.X R230, R30, UR10, R230, 0x2, P1 ;  /* 0x0000000a1ee67c11 */ /* 0x000fe200088f14e6 */
[----:B------:R-:W4:Y:S01]  /*d4a0*/  LDL.LU R31, [R1+0xf4] ;  /* 0x0000f400011f7983 */ /* 0x000f220000300800 */
[----:B------:R-:W-:-:S03]  /*d4b0*/  LEA.HI.X R232, R28, UR10, R232, 0x2, P2 ;  /* 0x0000000a1ce87c11 */ /* 0x000fc600090f14e8 */
[----:B------:R-:W4:Y:S04]  /*d4c0*/  LDL.LU R30, [R1+0xf8] ;  /* 0x0000f800011e7983 */ /* 0x000f280000300800 */
[----:B------:R-:W4:Y:S01]  /*d4d0*/  LDL.LU R28, [R1+0xfc] ;  /* 0x0000fc00011c7983 */ /* 0x000f220000300800 */
[----:B---3--:R-:W-:Y:S02]  /*d4e0*/  SHF.R.S32.HI R234, RZ, 0x1f, R18 ;  /* 0x0000001fffea7819 */ /* 0x008fe40000011412 */
        /* <DEDUP_REMOVED lines=18> */
[----:B------:R-:W4:Y:S04]  /*d610*/  LDL.LU R12, [R1+0x110] ;  /* 0x00011000010c7983 */ /* 0x000f280000300800 */
[----:B------:R-:W4:Y:S04]  /*d620*/  LDL.LU R41, [R1+0x114] ;  /* 0x0001140001297983 */ /* 0x000f280000300800 */
[----:B------:R-:W4:Y:S01]  /*d630*/  LDL.LU R40, [R1+0x118] ;  /* 0x0001180001287983 */ /* 0x000f220000300800 */
[----:B------:R-:W-:-:S02]  /*d640*/  LOP3.LUT R57, R139, 0x7, RZ, 0xc0, !PT ;  /* 0x000000078b397812 */ /* 0x000fc400078ec0ff */
[----:B------:R-:W-:Y:S01]  /*d650*/  SHF.R.S32.HI R244, RZ, 0x1f, R17 ;  /* 0x0000001ffff47819 */ /* 0x000fe20000011411 */
[----:B------:R-:W-:Y:S01]  /*d660*/  IMAD.SHL.U32 R6, R139, 0x2, RZ ;  /* 0x000000028b067824 */ /* 0x000fe200078e00ff */
[----:B------:R-:W-:Y:S02]  /*d670*/  LEA R245, P0, R17, UR4, 0x2 ;  /* 0x0000000411f57c11 */ /* 0x000fe4000f8010ff */
[----:B------:R-:W-:Y:S02]  /*d680*/  SHF.R.S32.HI R246, RZ, 0x1f, R16 ;  /* 0x0000001ffff67819 */ /* 0x000fe40000011410 */
[----:B------:R-:W-:Y:S02]  /*d690*/  SHF.R.S32.HI R248, RZ, 0x1f, R14 ;  /* 0x0000001ffff87819 */ /* 0x000fe4000001140e */
[----:B------:R-:W-:Y:S02]  /*d6a0*/  LEA R247, P1, R16, UR4, 0x2 ;  /* 0x0000000410f77c11 */ /* 0x000fe4000f8210ff */
[----:B------:R-:W-:-:S02]  /*d6b0*/  SHF.R.S32.HI R250, RZ, 0x1f, R13 ;  /* 0x0000001ffffa7819 */ /* 0x000fc4000001140d */
[----:B------:R-:W-:Y:S02]  /*d6c0*/  LEA R249, P2, R14, UR4, 0x2 ;  /* 0x000000040ef97c11 */ /* 0x000fe4000f8410ff */
[----:B------:R-:W-:Y:S01]  /*d6d0*/  LEA R251, P3, R13, UR4, 0x2 ;  /* 0x000000040dfb7c11 */ /* 0x000fe2000f8610ff */
[----:B------:R-:W-:Y:S01]  /*d6e0*/  IMAD.SHL.U32 R48, R57, 0x10, RZ ;  /* 0x0000001039307824 */ /* 0x000fe200078e00ff */
[----:B------:R-:W-:Y:S01]  /*d6f0*/  LEA.HI.X R244, R17, UR10, R244, 0x2, P0 ;  /* 0x0000000a11f47c11 */ /* 0x000fe200080f14f4 */
[----:B------:R-:W4:Y:S01]  /*d700*/  LDL.LU R34, [R1+0x11c] ;  /* 0x00011c0001227983 */ /* 0x000f220000300800 */
[----:B------:R-:W-:Y:S02]  /*d710*/  LEA.HI.X R246, R16, UR10, R246, 0x2, P1 ;  /* 0x0000000a10f67c11 */ /* 0x000fe400088f14f6 */
[----:B------:R-:W-:Y:S01]  /*d720*/  LEA.HI.X R248, R14, UR10, R248, 0x2, P2 ;  /* 0x0000000a0ef87c11 */ /* 0x000fe200090f14f8 */
[----:B------:R-:W4:Y:S01]  /*d730*/  LDL.LU R16, [R1+0x120] ;  /* 0x0001200001107983 */ /* 0x000f220000300800 */
[----:B------:R-:W-:-:S02]  /*d740*/  LEA.HI.X R250, R13, UR10, R250, 0x2, P3 ;  /* 0x0000000a0dfa7c11 */ /* 0x000fc400098f14fa */
[----:B------:R-:W-:Y:S01]  /*d750*/  SHF.R.S32.HI R252, RZ, 0x1f, R31 ;  /* 0x0000001ffffc7819 */ /* 0x000fe2000001141f */
[----:B------:R-:W4:Y:S01]  /*d760*/  LDL.LU R42, [R1+0x124] ;  /* 0x00012400012a7983 */ /* 0x000f220000300800 */
[----:B------:R-:W-:Y:S02]  /*d770*/  LEA R3, P0, R31, UR4, 0x2 ;  /* 0x000000041f037c11 */ /* 0x000fe4000f8010ff */
[----:B------:R-:W-:Y:S01]  /*d780*/  SHF.R.S32.HI R13, RZ, 0x1f, R30 ;  /* 0x0000001fff0d7819 */ /* 0x000fe2000001141e */
[----:B------:R-:W4:Y:S01]  /*d790*/  LDL.LU R35, [R1+0x128] ;  /* 0x0001280001237983 */ /* 0x000f220000300800 */
[----:B------:R-:W-:Y:S02]  /*d7a0*/  SHF.R.S32.HI R14, RZ, 0x1f, R28 ;  /* 0x0000001fff0e7819 */ /* 0x000fe4000001141c */
[----:B------:R-:W-:Y:S02]  /*d7b0*/  LEA R4, P1, R30, UR4, 0x2 ;  /* 0x000000041e047c11 */ /* 0x000fe4000f8210ff */
[----:B------:R-:W-:-:S02]  /*d7c0*/  LEA R5, P2, R28, UR4, 0x2 ;  /* 0x000000041c057c11 */ /* 0x000fc4000f8410ff */
[----:B------:R-:W-:Y:S02]  /*d7d0*/  LEA.HI.X R252, R31, UR10, R252, 0x2, P0 ;  /* 0x0000000a1ffc7c11 */ /* 0x000fe400080f14fc */
[----:B------:R-:W-:Y:S01]  /*d7e0*/  LOP3.LUT R48, R48, 0x30, R6, 0x78, !PT ;  /* 0x0000003030307812 */ /* 0x000fe200078e7806 */
[----:B------:R-:W4:Y:S01]  /*d7f0*/  LDL.LU R31, [R1+0x12c] ;  /* 0x00012c00011f7983 */ /* 0x000f220000300800 */
[----:B------:R-:W-:Y:S02]  /*d800*/  LEA.HI.X R13, R30, UR10, R13, 0x2, P1 ;  /* 0x0000000a1e0d7c11 */ /* 0x000fe400088f140d */
[----:B------:R-:W-:Y:S02]  /*d810*/  LEA.HI.X R14, R28, UR10, R14, 0x2, P2 ;  /* 0x0000000a1c0e7c11 */ /* 0x000fe400090f140e */
[----:B------:R-:W4:Y:S04]  /*d820*/  LDL.LU R28, [R1+0x130] ;  /* 0x00013000011c7983 */ /* 0x000f280000300800 */
[----:B------:R-:W4:Y:S04]  /*d830*/  LDL.LU R61, [R1+0x134] ;  /* 0x00013400013d7983 */ /* 0x000f280000300800 */
[----:B------:R-:W4:Y:S04]  /*d840*/  LDL.LU R54, [R1+0x138] ;  /* 0x0001380001367983 */ /* 0x000f280000300800 */
[----:B------:R-:W4:Y:S04]  /*d850*/  LDL.LU R43, [R1+0x13c] ;  /* 0x00013c00012b7983 */ /* 0x000f280000300800 */
[----:B------:R-:W4:Y:S04]  /*d860*/  LDL.LU R32, [R1+0x140] ;  /* 0x0001400001207983 */ /* 0x000f280000300800 */
[----:B------:R-:W4:Y:S04]  /*d870*/  LDL.LU R55, [R1+0x144] ;  /* 0x0001440001377983 */ /* 0x000f280000300800 */
[----:B------:R-:W4:Y:S04]  /*d880*/  LDL.LU R47, [R1+0x148] ;  /* 0x00014800012f7983 */ /* 0x000f280000300800 */
[----:B------:R-:W4:Y:S01]  /*d890*/  LDL.LU R44, [R1+0x14c] ;  /* 0x00014c00012c7983 */ /* 0x000f220000300800 */
[----:B---3--:R-:W-:-:S02]  /*d8a0*/  SHF.R.S32.HI R17, RZ, 0x1f, R18 ;  /* 0x0000001fff117819 */ /* 0x008fc40000011412 */
[----:B------:R-:W-:-:S04]  /*d8b0*/  LEA R7, P3, R18, UR4, 0x2 ;  /* 0x0000000412077c11 */ /* 0x000fc8000f8610ff */
[----:B------:R-:W-:Y:S02]  /*d8c0*/  LEA.HI.X R17, R18, UR10, R17, 0x2, P3 ;  /* 0x0000000a12117c11 */ /* 0x000fe400098f1411 */
[----:B--2---:R-:W-:Y:S02]  /*d8d0*/  SHF.R.S32.HI R18, RZ, 0x1f, R29 ;  /* 0x0000001fff127819 */ /* 0x004fe4000001141d */
[----:B------:R-:W-:Y:S02]  /*d8e0*/  LEA R6, P0, R29, UR4, 0x2 ;  /* 0x000000041d067c11 */ /* 0x000fe4000f8010ff */
[----:B----4-:R-:W-:Y:S02]  /*d8f0*/  SHF.R.S32.HI R21, RZ, 0x1f, R19 ;  /* 0x0000001fff157819 */ /* 0x010fe40000011413 */
[----:B------:R-:W-:Y:S02]  /*d900*/  LEA R8, P1, R19, UR4, 0x2 ;  /* 0x0000000413087c11 */ /* 0x000fe4000f8210ff */
[----:B------:R-:W-:-:S02]  /*d910*/  LEA.HI.X R18, R29, UR10, R18, 0x2, P0 ;  /* 0x0000000a1d127c11 */ /* 0x000fc400080f1412 */
[----:B------:R-:W-:Y:S02]  /*d920*/  SHF.R.S32.HI R25, RZ, 0x1f, R12 ;  /* 0x0000001fff197819 */ /* 0x000fe4000001140c */
[C---:B------:R-:W-:Y:S02]  /*d930*/  LEA R11, P3, R12.reuse, UR4, 0x2 ;  /* 0x000000040c0b7c11 */ /* 0x040fe4000f8610ff */
[----:B------:R-:W-:Y:S02]  /*d940*/  LEA.HI.X R21, R19, UR10, R21, 0x2, P1 ;  /* 0x0000000a13157c11 */ /* 0x000fe400088f1415 */
[----:B------:R-:W-:Y:S02]  /*d950*/  LEA.HI.X R25, R12, UR10, R25, 0x2, P3 ;  /* 0x0000000a0c197c11 */ /* 0x000fe400098f1419 */
[----:B------:R-:W-:Y:S02]  /*d960*/  SHF.R.S32.HI R29, RZ, 0x1f, R40 ;  /* 0x0000001fff1d7819 */ /* 0x000fe40000011428 */
[----:B------:R-:W-:-:S04]  /*d970*/  LEA R12, P1, R40, UR4, 0x2 ;  /* 0x00000004280c7c11 */ /* 0x000fc8000f8210ff */
[----:B------:R-:W-:Y:S02]  /*d980*/  LEA.HI.X R29, R40, UR10, R29, 0x2, P1 ;  /* 0x0000000a281d7c11 */ /* 0x000fe400088f141d */
[----:B------:R-:W2:Y:S04]  /*d990*/  LDL.LU R40, [R1+0x150] ;  /* 0x0001500001287983 */ /* 0x000ea80000300800 */
        /* <DEDUP_REMOVED lines=30> */
[----:B------:R-:W-:-:S02]  /*db80*/  SHF.R.S32.HI R22, RZ, 0x1f, R15 ;  /* 0x0000001fff167819 */ /* 0x000fc4000001140f */
[C---:B------:R-:W-:Y:S01]  /*db90*/  LEA R9, P2, R15.reuse, UR4, 0x2 ;  /* 0x000000040f097c11 */ /* 0x040fe2000f8410ff */
[----:B------:R-:W4:Y:S01]  /*dba0*/  LDL.LU R138, [R1+0x1cc] ;  /* 0x0001cc00018a7983 */ /* 0x000f220000300800 */
[----:B------:R-:W-:Y:S02]  /*dbb0*/  SHF.R.S32.HI R26, RZ, 0x1f, R41 ;  /* 0x0000001fff1a7819 */ /* 0x000fe40000011429 */
[----:B------:R-:W-:Y:S01]  /*dbc0*/  LEA.HI.X R22, R15, UR10, R22, 0x2, P2 ;  /* 0x0000000a0f167c11 */ /* 0x000fe200090f1416 */
[----:B------:R-:W4:Y:S01]  /*dbd0*/  LDL.LU R201, [R1+0x1d0] ;  /* 0x0001d00001c97983 */ /* 0x000f220000300800 */
[----:B------:R-:W-:Y:S02]  /*dbe0*/  SHF.R.S32.HI R30, RZ, 0x1f, R34 ;  /* 0x0000001fff1e7819 */ /* 0x000fe40000011422 */
[----:B------:R-:W-:Y:S01]  /*dbf0*/  SHF.R.S32.HI R33, RZ, 0x1f, R16 ;  /* 0x0000001fff217819 */ /* 0x000fe20000011410 */
[----:B------:R-:W4:Y:S01]  /*dc00*/  LDL.LU R116, [R1+0x1d4] ;  /* 0x0001d40001747983 */ /* 0x000f220000300800 */
[----:B------:R-:W-:-:S02]  /*dc10*/  LEA R10, P0, R41, UR4, 0x2 ;  /* 0x00000004290a7c11 */ /* 0x000fc4000f8010ff */
[----:B------:R-:W-:Y:S01]  /*dc20*/  LEA R15, P2, R34, UR4, 0x2 ;  /* 0x00000004220f7c11 */ /* 0x000fe2000f8410ff */
[----:B------:R-:W4:Y:S01]  /*dc30*/  LDL.LU R117, [R1+0x1d8] ;  /* 0x0001d80001757983 */ /* 0x000f220000300800 */
[----:B------:R-:W-:Y:S02]  /*dc40*/  LEA R19, P3, R16, UR4, 0x2 ;  /* 0x0000000410137c11 */ /* 0x000fe4000f8610ff */
[----:B------:R-:W-:Y:S01]  /*dc50*/  LEA.HI.X R26, R41, UR10, R26, 0x2, P0 ;  /* 0x0000000a291a7c11 */ /* 0x000fe200080f141a */
[----:B------:R-:W4:Y:S01]  /*dc60*/  LDL.LU R118, [R1+0x1dc] ;  /* 0x0001dc0001767983 */ /* 0x000f220000300800 */
[----:B------:R-:W-:Y:S02]  /*dc70*/  LEA.HI.X R30, R34, UR10, R30, 0x2, P2 ;  /* 0x0000000a221e7c11 */ /* 0x000fe400090f141e */
[----:B------:R-:W-:Y:S01]  /*dc80*/  LEA.HI.X R33, R16, UR10, R33, 0x2, P3 ;  /* 0x0000000a10217c11 */ /* 0x000fe200098f1421 */
[----:B------:R-:W4:Y:S01]  /*dc90*/  LDL.LU R196, [R1+0x1e0] ;  /* 0x0001e00001c47983 */ /* 0x000f220000300800 */
[----:B------:R-:W-:-:S02]  /*dca0*/  SHF.R.S32.HI R34, RZ, 0x1f, R42 ;  /* 0x0000001fff227819 */ /* 0x000fc4000001142a */
[----:B------:R-:W-:Y:S02]  /*dcb0*/  SHF.R.S32.HI R37, RZ, 0x1f, R35 ;  /* 0x0000001fff257819 */ /* 0x000fe40000011423 */
[----:B------:R-:W-:Y:S02]  /*dcc0*/  SHF.R.S32.HI R38, RZ, 0x1f, R31 ;  /* 0x0000001fff267819 */ /* 0x000fe4000001141f */
[----:B------:R-:W-:Y:S02]  /*dcd0*/  SHF.R.S32.HI R41, RZ, 0x1f, R28 ;  /* 0x0000001fff297819 */ /* 0x000fe4000001141c */
[----:B------:R-:W-:Y:S02]  /*dce0*/  LEA R16, P0, R42, UR4, 0x2 ;  /* 0x000000042a107c11 */ /* 0x000fe4000f8010ff */
[----:B------:R-:W-:Y:S02]  /*dcf0*/  LEA R20, P1, R35, UR4, 0x2 ;  /* 0x0000000423147c11 */ /* 0x000fe4000f8210ff */
[----:B------:R-:W-:-:S02]  /*dd00*/  LEA R23, P2, R31, UR4, 0x2 ;  /* 0x000000041f177c11 */ /* 0x000fc4000f8410ff */
[----:B------:R-:W-:Y:S02]  /*dd10*/  LEA R27, P3, R28, UR4, 0x2 ;  /* 0x000000041c1b7c11 */ /* 0x000fe4000f8610ff */
[----:B------:R-:W-:Y:S02]  /*dd20*/  LEA.HI.X R34, R42, UR10, R34, 0x2, P0 ;  /* 0x0000000a2a227c11 */ /* 0x000fe400080f1422 */
[----:B------:R-:W-:Y:S02]  /*dd30*/  LEA.HI.X R37, R35, UR10, R37, 0x2, P1 ;  /* 0x0000000a23257c11 */ /* 0x000fe400088f1425 */
[----:B------:R-:W-:Y:S02]  /*dd40*/  LEA.HI.X R38, R31, UR10, R38, 0x2, P2 ;  /* 0x0000000a1f267c11 */ /* 0x000fe400090f1426 */
[----:B------:R-:W-:Y:S02]  /*dd50*/  LEA.HI.X R41, R28, UR10, R41, 0x2, P3 ;  /* 0x0000000a1c297c11 */ /* 0x000fe400098f1429 */
        /* <DEDUP_REMOVED lines=15> */
[----:B------:R-:W-:Y:S02]  /*de50*/  LEA R32, P0, R55, UR4, 0x2 ;  /* 0x0000000437207c11 */ /* 0x000fe4000f8010ff */
[----:B------:R-:W-:Y:S02]  /*de60*/  LEA R36, P1, R47, UR4, 0x2 ;  /* 0x000000042f247c11 */ /* 0x000fe4000f8210ff */
[----:B------:R-:W-:Y:S02]  /*de70*/  LEA R39, P2, R44, UR4, 0x2 ;  /* 0x000000042c277c11 */ /* 0x000fe4000f8410ff */
[----:B------:R-:W-:-:S02]  /*de80*/  LEA.HI.X R54, R55, UR10, R54, 0x2, P0 ;  /* 0x0000000a37367c11 */ /* 0x000fc400080f1436 */
[----:B------:R-:W-:Y:S02]  /*de90*/  LEA.HI.X R61, R47, UR10, R61, 0x2, P1 ;  /* 0x0000000a2f3d7c11 */ /* 0x000fe400088f143d */
[----:B------:R-:W-:Y:S02]  /*dea0*/  LEA.HI.X R62, R44, UR10, R62, 0x2, P2 ;  /* 0x0000000a2c3e7c11 */ /* 0x000fe400090f143e */
[----:B--2---:R-:W-:Y:S02]  /*deb0*/  SHF.R.S32.HI R101, RZ, 0x1f, R40 ;  /* 0x0000001fff657819 */ /* 0x004fe40000011428 */
[C---:B------:R-:W-:Y:S02]  /*dec0*/  LEA R43, P3, R40.reuse, UR4, 0x2 ;  /* 0x00000004282b7c11 */ /* 0x040fe4000f8610ff */
[----:B---3--:R-:W-:Y:S02]  /*ded0*/  SHF.R.S32.HI R102, RZ, 0x1f, R103 ;  /* 0x0000001fff667819 */ /* 0x008fe40000011467 */
[----:B------:R-:W-:-:S02]  /*dee0*/  LEA.HI.X R101, R40, UR10, R101, 0x2, P3 ;  /* 0x0000000a28657c11 */ /* 0x000fc400098f1465 */
[----:B----4-:R-:W-:Y:S02]  /*def0*/  SHF.R.S32.HI R141, RZ, 0x1f, R63 ;  /* 0x0000001fff8d7819 */ /* 0x010fe4000001143f */
[----:B------:R-:W-:Y:S02]  /*df00*/  LEA R40, P0, R103, UR4, 0x2 ;  /* 0x0000000467287c11 */ /* 0x000fe4000f8010ff */
[----:B------:R-:W-:Y:S02]  /*df10*/  SHF.R.S32.HI R142, RZ, 0x1f, R60 ;  /* 0x0000001fff8e7819 */ /* 0x000fe4000001143c */
[----:B------:R-:W-:Y:S02]  /*df20*/  LEA R44, P1, R63, UR4, 0x2 ;  /* 0x000000043f2c7c11 */ /* 0x000fe4000f8210ff */
[----:B------:R-:W-:Y:S02]  /*df30*/  SHF.R.S32.HI R157, RZ, 0x1f, R52 ;  /* 0x0000001fff9d7819 */ /* 0x000fe40000011434 */
        /* <DEDUP_REMOVED lines=33> */
[C---:B------:R-:W-:Y:S02]  /*e150*/  LEA R164, P1, R175.reuse, UR4, 0x2 ;  /* 0x00000004afa47c11 */ /* 0x040fe4000f8210ff */
[----:B------:R-:W-:Y:S02]  /*e160*/  LEA R167, P2, R172, UR4, 0x2 ;  /* 0x00000004aca77c11 */ /* 0x000fe4000f8410ff */
[----:B------:R-:W-:Y:S02]  /*e170*/  LEA R171, P3, R168, UR4, 0x2 ;  /* 0x00000004a8ab7c11 */ /* 0x000fe4000f8610ff */
[----:B------:R-:W-:-:S02]  /*e180*/  LEA.HI.X R181, R175, UR10, R181, 0x2, P1 ;  /* 0x0000000aafb57c11 */ /* 0x000fc400088f14b5 */
[----:B------:R-:W-:Y:S02]  /*e190*/  LEA.HI.X R182, R172, UR10, R182, 0x2, P2 ;  /* 0x0000000aacb67c11 */ /* 0x000fe400090f14b6 */
[----:B------:R-:W-:Y:S02]  /*e1a0*/  LEA.HI.X R185, R168, UR10, R185, 0x2, P3 ;  /* 0x0000000aa8b97c11 */ /* 0x000fe400098f14b9 */
[----:B------:R-:W-:Y:S02]  /*e1b0*/  SHF.R.S32.HI R189, RZ, 0x1f, R187 ;  /* 0x0000001fffbd7819 */ /* 0x000fe400000114bb */
[----:B------:R-:W-:Y:S02]  /*e1c0*/  SHF.R.S32.HI R190, RZ, 0x1f, R183 ;  /* 0x0000001fffbe7819 */ /* 0x000fe400000114b7 */
[----:B------:R-:W-:Y:S02]  /*e1d0*/  SHF.R.S32.HI R193, RZ, 0x1f, R180 ;  /* 0x0000001fffc17819 */ /* 0x000fe400000114b4 */
[----:B------:R-:W-:-:S02]  /*e1e0*/  LEA R172, P1, R187, UR4, 0x2 ;  /* 0x00000004bbac7c11 */ /* 0x000fc4000f8210ff */
[----:B------:R-:W-:Y:S02]  /*e1f0*/  LEA R175, P2, R183, UR4, 0x2 ;  /* 0x00000004b7af7c11 */ /* 0x000fe4000f8410ff */
[----:B------:R-:W-:Y:S02]  /*e200*/  LEA R179, P3, R180, UR4, 0x2 ;  /* 0x00000004b4b37c11 */ /* 0x000fe4000f8610ff */
[----:B------:R-:W-:Y:S02]  /*e210*/  SHF.R.S32.HI R178, RZ, 0x1f, R186 ;  /* 0x0000001fffb27819 */ /* 0x000fe400000114ba */
[----:B------:R-:W-:Y:S02]  /*e220*/  LEA R156, P0, R186, UR4, 0x2 ;  /* 0x00000004ba9c7c11 */ /* 0x000fe4000f8010ff */
[----:B------:R-:W-:Y:S02]  /*e230*/  LEA.HI.X R189, R187, UR10, R189, 0x2, P1 ;  /* 0x0000000abbbd7c11 */ /* 0x000fe400088f14bd */
[----:B------:R-:W-:-:S02]  /*e240*/  LEA.HI.X R190, R183, UR10, R190, 0x2, P2 ;  /* 0x0000000ab7be7c11 */ /* 0x000fc400090f14be */
[----:B------:R-:W-:Y:S02]  /*e250*/  LEA.HI.X R193, R180, UR10, R193, 0x2, P3 ;  /* 0x0000000ab4c17c11 */ /* 0x000fe400098f14c1 */
[----:B------:R-:W-:Y:S02]  /*e260*/  LEA.HI.X R178, R186, UR10, R178, 0x2, P0 ;  /* 0x0000000abab27c11 */ /* 0x000fe400080f14b2 */
[----:B------:R-:W-:Y:S02]  /*e270*/  SHF.R.S32.HI R198, RZ, 0x1f, R191 ;  /* 0x0000001fffc67819 */ /* 0x000fe400000114bf */
[----:B------:R-:W-:Y:S02]  /*e280*/  SHF.R.S32.HI R199, RZ, 0x1f, R188 ;  /* 0x0000001fffc77819 */ /* 0x000fe400000114bc */
[----:B------:R-:W-:Y:S02]  /*e290*/  LEA R180, P1, R191, UR4, 0x2 ;  /* 0x00000004bfb47c11 */ /* 0x000fe4000f8210ff */
[----:B------:R-:W-:-:S02]  /*e2a0*/  LEA R183, P2, R188, UR4, 0x2 ;  /* 0x00000004bcb77c11 */ /* 0x000fc4000f8410ff */
[----:B------:R-:W-:Y:S02]  /*e2b0*/  SHF.R.S32.HI R186, RZ, 0x1f, R194 ;  /* 0x0000001fffba7819 */ /* 0x000fe400000114c2 */
[----:B------:R-:W-:Y:S02]  /*e2c0*/  LEA R168, P0, R194, UR4, 0x2 ;  /* 0x00000004c2a87c11 */ /* 0x000fe4000f8010ff */
[----:B------:R-:W-:Y:S02]  /*e2d0*/  LEA.HI.X R198, R191, UR10, R198, 0x2, P1 ;  /* 0x0000000abfc67c11 */ /* 0x000fe400088f14c6 */
[----:B------:R-:W-:Y:S02]  /*e2e0*/  LEA.HI.X R199, R188, UR10, R199, 0x2, P2 ;  /* 0x0000000abcc77c11 */ /* 0x000fe400090f14c7 */
[----:B------:R-:W-:Y:S02]  /*e2f0*/  LEA.HI.X R186, R194, UR10, R186, 0x2, P0 ;  /* 0x0000000ac2ba7c11 */ /* 0x000fe400080f14ba */
[----:B------:R-:W-:-:S02]  /*e300*/  SHF.R.S32.HI R51, RZ, 0x1f, R204 ;  /* 0x0000001fff337819 */ /* 0x000fc400000114cc */
[----:B------:R-:W-:Y:S02]  /*e310*/  LEA R188, P1, R204, UR4, 0x2 ;  /* 0x00000004ccbc7c11 */ /* 0x000fe4000f8210ff */
[----:B------:R-:W-:Y:S02]  /*e320*/  SHF.R.S32.HI R194, RZ, 0x1f, R195 ;  /* 0x0000001fffc27819 */ /* 0x000fe400000114c3 */
[----:B------:R-:W-:Y:S02]  /*e330*/  SHF.R.S32.HI R202, RZ, 0x1f, R184 ;  /* 0x0000001fffca7819 */ /* 0x000fe400000114b8 */
[----:B------:R-:W-:Y:S02]  /*e340*/  LEA R176, P0, R195, UR4, 0x2 ;  /* 0x00000004c3b07c11 */ /* 0x000fe4000f8010ff */
[----:B------:R-:W-:Y:S02]  /*e350*/  LEA R187, P3, R184, UR4, 0x2 ;  /* 0x00000004b8bb7c11 */ /* 0x000fe4000f8610ff */
[----:B------:R-:W-:-:S02]  /*e360*/  SHF.R.S32.HI R50, RZ, 0x1f, R200 ;  /* 0x0000001fff327819 */ /* 0x000fc400000114c8 */
[----:B------:R-:W-:Y:S02]  /*e370*/  LEA R191, P2, R200, UR4, 0x2 ;  /* 0x00000004c8bf7c11 */ /* 0x000fe4000f8410ff */
[----:B------:R-:W-:Y:S02]  /*e380*/  LEA.HI.X R51, R204, UR10, R51, 0x2, P1 ;  /* 0x0000000acc337c11 */ /* 0x000fe400088f1433 */
[----:B------:R-:W-:Y:S02]  /*e390*/  LEA.HI.X R194, R195, UR10, R194, 0x2, P0 ;  /* 0x0000000ac3c27c11 */ /* 0x000fe400080f14c2 */
[----:B------:R-:W-:Y:S02]  /*e3a0*/  LEA.HI.X R202, R184, UR10, R202, 0x2, P3 ;  /* 0x0000000ab8ca7c11 */ /* 0x000fe400098f14ca */
[----:B------:R-:W-:Y:S02]  /*e3b0*/  SHF.R.S32.HI R49, RZ, 0x1f, R192 ;  /* 0x0000001fff317819 */ /* 0x000fe400000114c0 */
[----:B------:R-:W-:-:S02]  /*e3c0*/  LEA R195, P3, R192, UR4, 0x2 ;  /* 0x00000004c0c37c11 */ /* 0x000fc4000f8610ff */
[----:B------:R-:W-:Y:S01]  /*e3d0*/  LEA.HI.X R2, R200, UR10, R50, 0x2, P2 ;  /* 0x0000000ac8027c11 */ /* 0x000fe200090f1432 */
[----:B------:R2:W-:Y:S01]  /*e3e0*/  STL [R1+0x184], R51 ;  /* 0x0001843301007387 */ /* 0x0005e20000100800 */
[----:B-1----:R-:W-:-:S03]  /*e3f0*/  LEA.HI.X R0, R192, UR10, R49, 0x2, P3 ;  /* 0x0000000ac0007c11 */ /* 0x002fc600098f1431 */
[----:B------:R-:W3:Y:S01]  /*e400*/  LDL.LU R119, [R1+0x1e4] ;  /* 0x0001e40001777983 */ /* 0x000ee20000300800 */
[----:B------:R-:W-:-:S03]  /*e410*/  SHF.R.S32.HI R203, RZ, 0x1f, R197 ;  /* 0x0000001fffcb7819 */ /* 0x000fc600000114c5 */
[----:B------:R-:W-:Y:S01]  /*e420*/  STL [R1+0x18c], R2 ;  /* 0x00018c0201007387 */ /* 0x000fe20000100800 */
[----:B------:R-:W-:-:S03]  /*e430*/  LEA R184, P0, R197, UR4, 0x2 ;  /* 0x00000004c5b87c11 */ /* 0x000fc6000f8010ff */
[----:B------:R-:W4:Y:S01]  /*e440*/  LDL.LU R160, [R1+0x1e8] ;  /* 0x0001e80001a07983 */ /* 0x000f220000300800 */
[----:B------:R-:W-:-:S03]  /*e450*/  LEA.HI.X R203, R197, UR10, R203, 0x2, P0 ;  /* 0x0000000ac5cb7c11 */ /* 0x000fc600080f14cb */
[----:B------:R1:W-:Y:S01]  /*e460*/  STL [R1+0x194], R0 ;  /* 0x0001940001007387 */ /* 0x0003e20000100800 */
[----:B------:R-:W-:-:S03]  /*e470*/  SHF.R.S32.HI R56, RZ, 0x1f, R136 ;  /* 0x0000001fff387819 */ /* 0x000fc60000011488 */
[----:B------:R-:W4:Y:S01]  /*e480*/  LDL.LU R161, [R1+0x1ec] ;  /* 0x0001ec0001a17983 */ /* 0x000f220000300800 */
[----:B------:R-:W-:-:S03]  /*e490*/  LEA R192, P0, R136, UR4, 0x2 ;  /* 0x0000000488c07c11 */ /* 0x000fc6000f8010ff */
[----:B------:R-:W4:Y:S01]  /*e4a0*/  LDL.LU R162, [R1+0x1f0] ;  /* 0x0001f00001a27983 */ /* 0x000f220000300800 */
[----:B--2---:R-:W-:Y:S02]  /*e4b0*/  SHF.R.S32.HI R51, RZ, 0x1f, R137 ;  /* 0x0000001fff337819 */ /* 0x004fe40000011489 */
[C---:B------:R-:W-:Y:S02]  /*e4c0*/  LEA R197, P1, R137.reuse, UR4, 0x2 ;  /* 0x0000000489c57c11 */ /* 0x040fe4000f8210ff */
[----:B-1----:R-:W-:Y:S02]  /*e4d0*/  LEA.HI.X R0, R136, UR10, R56, 0x2, P0 ;  /* 0x0000000a88007c11 */ /* 0x002fe400080f1438 */
[----:B------:R-:W-:-:S03]  /*e4e0*/  LEA.HI.X R51, R137, UR10, R51, 0x2, P1 ;  /* 0x0000000a89337c11 */ /* 0x000fc600088f1433 */
[----:B------:R1:W-:Y:S04]  /*e4f0*/  STL [R1+0x1ac], R0 ;  /* 0x0001ac0001007387 */ /* 0x0003e80000100800 */
[----:B------:R-:W-:Y:S04]  /*e500*/  STL [R1+0x29c], R51 ;  /* 0x00029c3301007387 */ /* 0x000fe80000100800 */
[----:B------:R-:W2:Y:S01]  /*e510*/  LDL.LU R163, [R1+0x1f4] ;  /* 0x0001f40001a37983 */ /* 0x000ea20000300800 */
[----:B------:R-:W-:Y:S02]  /*e520*/  SHF.R.S32.HI R50, RZ, 0x1f, R138 ;  /* 0x0000001fff327819 */ /* 0x000fe4000001148a */
[----:B------:R-:W-:-:S02]  /*e530*/  LEA R200, P2, R138, UR4, 0x2 ;  /* 0x000000048ac87c11 */ /* 0x000fc4000f8410ff */
[----:B------:R-:W-:Y:S02]  /*e540*/  SHF.R.S32.HI R49, RZ, 0x1f, R201 ;  /* 0x0000001fff317819 */ /* 0x000fe400000114c9 */
[C---:B------:R-:W-:Y:S02]  /*e550*/  LEA R204, P3, R201.reuse, UR4, 0x2 ;  /* 0x00000004c9cc7c11 */ /* 0x040fe4000f8610ff */
[----:B------:R-:W-:Y:S02]  /*e560*/  LEA.HI.X R2, R138, UR10, R50, 0x2, P2 ;  /* 0x0000000a8a027c11 */ /* 0x000fe400090f1432 */
[----:B-1----:R-:W-:-:S03]  /*e570*/  LEA.HI.X R0, R201, UR10, R49, 0x2, P3 ;  /* 0x0000000ac9007c11 */ /* 0x002fc600098f1431 */
[----:B------:R-:W-:Y:S04]  /*e580*/  STL [R1+0x1cc], R2 ;  /* 0x0001cc0201007387 */ /* 0x000fe80000100800 */
[----:B------:R-:W2:Y:S04]  /*e590*/  LDL.LU R136, [R1+0x1f8] ;  /* 0x0001f80001887983 */ /* 0x000ea80000300800 */
[----:B------:R1:W-:Y:S01]  /*e5a0*/  STL [R1+0x2a0], R0 ;  /* 0x0002a00001007387 */ /* 0x0003e20000100800 */
[----:B------:R-:W-:-:S03]  /*e5b0*/  SHF.R.S32.HI R56, RZ, 0x1f, R116 ;  /* 0x0000001fff387819 */ /* 0x000fc60000011474 */
[----:B------:R-:W2:Y:S01]  /*e5c0*/  LDL.LU R137, [R1+0x1fc] ;  /* 0x0001fc0001897983 */ /* 0x000ea20000300800 */
[----:B------:R-:W-:-:S03]  /*e5d0*/  LEA R201, P0, R116, UR4, 0x2 ;  /* 0x0000000474c97c11 */ /* 0x000fc6000f8010ff */
[----:B------:R-:W2:Y:S01]  /*e5e0*/  LDL.LU R138, [R1+0x200] ;  /* 0x00020000018a7983 */ /* 0x000ea20000300800 */
[C---:B-1----:R-:W-:Y:S02]  /*e5f0*/  LEA R0, P1, R117.reuse, UR4, 0x2 ;  /* 0x0000000475007c11 */ /* 0x042fe4000f8210ff */
[----:B------:R-:W-:Y:S02]  /*e600*/  SHF.R.S32.HI R51, RZ, 0x1f, R117 ;  /* 0x0000001fff337819 */ /* 0x000fe40000011475 */
[----:B------:R-:W-:Y:S01]  /*e610*/  LEA R58, P2, R118, UR4, 0x2 ;  /* 0x00000004763a7c11 */ /* 0x000fe2000f8410ff */
[----:B------:R1:W-:Y:S01]  /*e620*/  STL [R1+0x19c], R0 ;  /* 0x00019c0001007387 */ /* 0x0003e20000100800 */
[----:B------:R-:W-:Y:S02]  /*e630*/  LEA R2, P3, R196, UR4, 0x2 ;  /* 0x00000004c4027c11 */ /* 0x000fe4000f8610ff */
[----:B------:R-:W-:Y:S01]  /*e640*/  LEA.HI.X R51, R117, UR10, R51, 0x2, P1 ;  /* 0x0000000a75337c11 */ /* 0x000fe200088f1433 */
[----:B------:R-:W-:Y:S01]  /*e650*/  STL [R1+0x1a4], R58 ;  /* 0x0001a43a01007387 */ /* 0x000fe20000100800 */
[----:B------:R-:W-:-:S02]  /*e660*/  SHF.R.S32.HI R50, RZ, 0x1f, R118 ;  /* 0x0000001fff327819 */ /* 0x000fc40000011476 */
[----:B-1----:R-:W-:Y:S01]  /*e670*/  LEA.HI.X R0, R116, UR10, R56, 0x2, P0 ;  /* 0x0000000a74007c11 */ /* 0x002fe200080f1438 */
[----:B------:R1:W-:Y:S01]  /*e680*/  STL [R1+0x1bc], R2 ;  /* 0x0001bc0201007387 */ /* 0x0003e20000100800 */
[----:B------:R-:W-:-:S03]  /*e690*/  SHF.R.S32.HI R49, RZ, 0x1f, R196 ;  /* 0x0000001fff317819 */ /* 0x000fc600000114c4 */
[----:B------:R1:W-:Y:S04]  /*e6a0*/  STL [R1+0x2a4], R0 ;  /* 0x0002a40001007387 */ /* 0x0003e80000100800 */
[----:B------:R-:W-:Y:S01]  /*e6b0*/  STL [R1+0x2ac], R51 ;  /* 0x0002ac3301007387 */ /* 0x000fe20000100800 */
[----:B-1----:R-:W-:-:S03]  /*e6c0*/  LEA.HI.X R2, R118, UR10, R50, 0x2, P2 ;  /* 0x0000000a76027c11 */ /* 0x002fc600090f1432 */
[----:B------:R-:W2:Y:S01]  /*e6d0*/  LDL.LU R116, [R1+0x204] ;  /* 0x0002040001747983 */ /* 0x000ea20000300800 */
[----:B------:R-:W-:-:S03]  /*e6e0*/  LEA.HI.X R0, R196, UR10, R49, 0x2, P3 ;  /* 0x0000000ac4007c11 */ /* 0x000fc600098f1431 */
[----:B------:R3:W-:Y:S04]  /*e6f0*/  STL [R1+0x2b0], R2 ;  /* 0x0002b00201007387 */ /* 0x0007e80000100800 */
[----:B------:R-:W2:Y:S04]  /*e700*/  LDL.LU R117, [R1+0x208] ;  /* 0x0002080001757983 */ /* 0x000ea80000300800 */
[----:B------:R4:W-:Y:S04]  /*e710*/  STL [R1+0x2b4], R0 ;  /* 0x0002b40001007387 */ /* 0x0009e80000100800 */
[----:B------:R-:W2:Y:S04]  /*e720*/  LDL.LU R118, [R1+0x20c] ;  /* 0x00020c0001767983 */ /* 0x000ea80000300800 */
[----:B------:R-:W2:Y:S01]  /*e730*/  LDL.LU R196, [R1+0x210] ;  /* 0x0002100001c47983 */ /* 0x000ea20000300800 */
[----:B---3--:R-:W-:-:S02]  /*e740*/  LEA R2, P0, R119, UR4, 0x2 ;  /* 0x0000000477027c11 */ /* 0x008fc4000f8010ff */
[----:B------:R-:W-:Y:S02]  /*e750*/  SHF.R.S32.HI R56, RZ, 0x1f, R119 ;  /* 0x0000001fff387819 */ /* 0x000fe40000011477 */
[----:B----4-:R-:W-:Y:S01]  /*e760*/  LEA R0, P1, R160, UR4, 0x2 ;  /* 0x00000004a0007c11 */ /* 0x010fe2000f8210ff */
[----:B------:R1:W-:Y:S01]  /*e770*/  STL [R1+0x1b4], R2 ;  /* 0x0001b40201007387 */ /* 0x0003e20000100800 */
[----:B------:R-:W-:-:S03]  /*e780*/  SHF.R.S32.HI R51, RZ, 0x1f, R160 ;  /* 0x0000001fff337819 */ /* 0x000fc600000114a0 */
[----:B------:R3:W-:Y:S01]  /*e790*/  STL [R1+0x1c4], R0 ;  /* 0x0001c40001007387 */ /* 0x0007e20000100800 */
[----:B------:R-:W-:Y:S02]  /*e7a0*/  LEA R58, P2, R161, UR4, 0x2 ;  /* 0x00000004a13a7c11 */ /* 0x000fe4000f8410ff */
[----:B------:R-:W-:Y:S02]  /*e7b0*/  SHF.R.S32.HI R50, RZ, 0x1f, R161 ;  /* 0x0000001fff327819 */ /* 0x000fe400000114a1 */
[----:B-1----:R-:W-:Y:S02]  /*e7c0*/  LEA R2, P3, R162, UR4, 0x2 ;  /* 0x00000004a2027c11 */ /* 0x002fe4000f8610ff */
[----:B---3--:R-:W-:Y:S01]  /*e7d0*/  LEA.HI.X R0, R119, UR10, R56, 0x2, P0 ;  /* 0x0000000a77007c11 */ /* 0x008fe200080f1438 */
[----:B------:R-:W-:Y:S01]  /*e7e0*/  STL [R1+0x1d4], R58 ;  /* 0x0001d43a01007387 */ /* 0x000fe20000100800 */
[----:B------:R-:W-:Y:S02]  /*e7f0*/  SHF.R.S32.HI R49, RZ, 0x1f, R162 ;  /* 0x0000001fff317819 */ /* 0x000fe400000114a2 */
[----:B------:R-:W-:Y:S01]  /*e800*/  LEA.HI.X R51, R160, UR10, R51, 0x2, P1 ;  /* 0x0000000aa0337c11 */ /* 0x000fe200088f1433 */
[----:B------:R1:W-:Y:S04]  /*e810*/  STL [R1+0x2a8], R2 ;  /* 0x0002a80201007387 */ /* 0x0003e80000100800 */
[----:B------:R3:W-:Y:S01]  /*e820*/  STL [R1+0x2b8], R0 ;  /* 0x0002b80001007387 */ /* 0x0007e20000100800 */
[----:B-1----:R-:W-:-:S03]  /*e830*/  LEA.HI.X R2, R161, UR10, R50, 0x2, P2 ;  /* 0x0000000aa1027c11 */ /* 0x002fc600090f1432 */
[----:B------:R-:W-:Y:S01]  /*e840*/  STL [R1+0x354], R51 ;  /* 0x0003543301007387 */ /* 0x000fe20000100800 */
[----:B---3--:R-:W-:-:S03]  /*e850*/  LEA.HI.X R0, R162, UR10, R49, 0x2, P3 ;  /* 0x0000000aa2007c11 */ /* 0x008fc600098f1431 */
[----:B------:R-:W-:Y:S04]  /*e860*/  STL [R1+0x3b8], R2 ;  /* 0x0003b80201007387 */ /* 0x000fe80000100800 */
[----:B------:R2:W-:Y:S04]  /*e870*/  STL [R1+0x3c0], R0 ;  /* 0x0003c00001007387 */ /* 0x0005e80000100800 */
[----:B------:R-:W3:Y:S04]  /*e880*/  LDL.LU R119, [R1+0x214] ;  /* 0x0002140001777983 */ /* 0x000ee80000300800 */
[----:B------:R-:W4:Y:S01]  /*e890*/  LDL.LU R160, [R1+0x218] ;  /* 0x0002180001a07983 */ /* 0x000f220000300800 */
[----:B--2---:R-:W-:-:S05]  /*e8a0*/  LEA R0, P0, R163, UR4, 0x2 ;  /* 0x00000004a3007c11 */ /* 0x004fca000f8010ff */
[----:B------:R1:W-:Y:S04]  /*e8b0*/  STL [R1+0x1dc], R0 ;  /* 0x0001dc0001007387 */ /* 0x0003e80000100800 */
[----:B------:R-:W2:Y:S04]  /*e8c0*/  LDL.LU R161, [R1+0x21c] ;  /* 0x00021c0001a17983 */ /* 0x000ea80000300800 */
[----:B------:R-:W2:Y:S01]  /*e8d0*/  LDL.LU R162, [R1+0x220] ;  /* 0x0002200001a27983 */ /* 0x000ea20000300800 */
[----:B-1----:R-:W-:Y:S02]  /*e8e0*/  LEA R0, P1, R136, UR4, 0x2 ;  /* 0x0000000488007c11 */ /* 0x002fe4000f8210ff */
[----:B------:R-:W-:-:S02]  /*e8f0*/  SHF.R.S32.HI R49, RZ, 0x1f, R163 ;  /* 0x0000001fff317819 */ /* 0x000fc400000114a3 */
[----:B------:R-:W-:Y:S01]  /*e900*/  LEA R58, P2, R137, UR4, 0x2 ;  /* 0x00000004893a7c11 */ /* 0x000fe2000f8410ff */
[----:B------:R1:W-:Y:S01]  /*e910*/  STL [R1+0x1e4], R0 ;  /* 0x0001e40001007387 */ /* 0x0003e20000100800 */
[----:B------:R-:W-:Y:S02]  /*e920*/  LEA R2, P3, R138, UR4, 0x2 ;  /* 0x000000048a027c11 */ /* 0x000fe4000f8610ff */
[----:B------:R-:W-:Y:S02]  /*e930*/  SHF.R.S32.HI R50, RZ, 0x1f, R136 ;  /* 0x0000001fff327819 */ /* 0x000fe40000011488 */
[----:B------:R-:W-:Y:S01]  /*e940*/  SHF.R.S32.HI R51, RZ, 0x1f, R137 ;  /* 0x0000001fff337819 */ /* 0x000fe20000011489 */
[----:B------:R-:W-:Y:S01]  /*e950*/  STL [R1+0x1ec], R58 ;  /* 0x0001ec3a01007387 */ /* 0x000fe20000100800 */
[----:B------:R-:W-:Y:S02]  /*e960*/  SHF.R.S32.HI R56, RZ, 0x1f, R138 ;  /* 0x0000001fff387819 */ /* 0x000fe4000001148a */
[----:B-1----:R-:W-:Y:S01]  /*e970*/  LEA.HI.X R0, R163, UR10, R49, 0x2, P0 ;  /* 0x0000000aa3007c11 */ /* 0x002fe200080f1431 */
[----:B------:R1:W-:Y:S01]  /*e980*/  STL [R1+0x2bc], R2 ;  /* 0x0002bc0201007387 */ /* 0x0003e20000100800 */
[----:B------:R-:W-:-:S03]  /*e990*/  LEA.HI.X R49, R136, UR10, R50, 0x2, P1 ;  /* 0x0000000a88317c11 */ /* 0x000fc600088f1432 */
[----:B------:R1:W-:Y:S02]  /*e9a0*/  STL [R1+0x3c4], R0 ;  /* 0x0003c40001007387 */ /* 0x0003e40000100800 */
[----:B-1----:R-:W-:Y:S02]  /*e9b0*/  LEA.HI.X R2, R137, UR10, R51, 0x2, P2 ;  /* 0x0000000a89027c11 */ /* 0x002fe400090f1433 */
[----:B------:R-:W-:Y:S01]  /*e9c0*/  STL [R1+0x3c8], R49 ;  /* 0x0003c83101007387 */ /* 0x000fe20000100800 */
[----:B------:R-:W-:-:S03]  /*e9d0*/  LEA.HI.X R0, R138, UR10, R56, 0x2, P3 ;  /* 0x0000000a8a007c11 */ /* 0x000fc600098f1438 */
[----:B------:R-:W-:Y:S04]  /*e9e0*/  STL [R1+0x3cc], R2 ;  /* 0x0003cc0201007387 */ /* 0x000fe80000100800 */
[----:B------:R1:W-:Y:S04]  /*e9f0*/  STL [R1+0x3d0], R0 ;  /* 0x0003d00001007387 */ /* 0x0003e80000100800 */
[----:B------:R-:W2:Y:S04]  /*ea00*/  LDL.LU R163, [R1+0x224] ;  /* 0x0002240001a37983 */ /* 0x000ea80000300800 */
[----:B------:R-:W2:Y:S01]  /*ea10*/  LDL.LU R136, [R1+0x228] ;  /* 0x0002280001887983 */ /* 0x000ea20000300800 */
[----:B-1----:R-:W-:-:S05]  /*ea20*/  LEA R0, P0, R116, UR4, 0x2 ;  /* 0x0000000474007c11 */ /* 0x002fca000f8010ff */
[----:B------:R1:W-:Y:S01]  /*ea30*/  STL [R1+0x1f4], R0 ;  /* 0x0001f40001007387 */ /* 0x0003e20000100800 */
[----:B------:R-:W-:-:S03]  /*ea40*/  SHF.R.S32.HI R49, RZ, 0x1f, R116 ;  /* 0x0000001fff317819 */ /* 0x000fc60000011474 */
[----:B------:R-:W2:Y:S01]  /*ea50*/  LDL.LU R137, [R1+0x22c] ;  /* 0x00022c0001897983 */ /* 0x000ea20000300800 */
[----:B------:R-:W-:-:S03]  /*ea60*/  SHF.R.S32.HI R50, RZ, 0x1f, R117 ;  /* 0x0000001fff327819 */ /* 0x000fc60000011475 */
[----:B------:R-:W2:Y:S01]  /*ea70*/  LDL.LU R138, [R1+0x230] ;  /* 0x00023000018a7983 */ /* 0x000ea20000300800 */
[----:B-1----:R-:W-:Y:S02]  /*ea80*/  LEA R0, P1, R117, UR4, 0x2 ;  /* 0x0000000475007c11 */ /* 0x002fe4000f8210ff */
[----:B------:R-:W-:Y:S02]  /*ea90*/  LEA R58, P2, R118, UR4, 0x2 ;  /* 0x00000004763a7c11 */ /* 0x000fe4000f8410ff */
[----:B------:R-:W-:Y:S01]  /*eaa0*/  LEA R2, P3, R196, UR4, 0x2 ;  /* 0x00000004c4027c11 */ /* 0x000fe2000f8610ff */
[----:B------:R1:W-:Y:S01]  /*eab0*/  STL [R1+0x1fc], R0 ;  /* 0x0001fc0001007387 */ /* 0x0003e20000100800 */
[----:B------:R-:W-:-:S03]  /*eac0*/  SHF.R.S32.HI R51, RZ, 0x1f, R118 ;  /* 0x0000001fff337819 */ /* 0x000fc60000011476 */
[----:B------:R-:W-:Y:S01]  /*ead0*/  STL [R1+0x2c0], R58 ;  /* 0x0002c03a01007387 */ /* 0x000fe20000100800 */
[----:B-1----:R-:W-:Y:S02]  /*eae0*/  LEA.HI.X R0, R116, UR10, R49, 0x2, P0 ;  /* 0x0000000a74007c11 */ /* 0x002fe400080f1431 */
[----:B------:R-:W-:Y:S01]  /*eaf0*/  LEA.HI.X R49, R117, UR10, R50, 0x2, P1 ;  /* 0x0000000a75317c11 */ /* 0x000fe200088f1432 */
        /* <DEDUP_REMOVED lines=18> */
[----:B--2---:R-:W-:Y:S02]  /*ec20*/  LEA R58, P2, R161, UR4, 0x2 ;  /* 0x00000004a13a7c11 */ /* 0x004fe4000f8410ff */
[----:B-1----:R-:W-:Y:S02]  /*ec30*/  LEA R2, P3, R162, UR4, 0x2 ;  /* 0x00000004a2027c11 */ /* 0x002fe4000f8610ff */
[----:B---3--:R-:W-:Y:S02]  /*ec40*/  LEA.HI.X R0, R119, UR10, R49, 0x2, P0 ;  /* 0x0000000a77007c11 */ /* 0x008fe400080f1431 */
[----:B------:R-:W-:Y:S01]  /*ec50*/  LEA.HI.X R49, R160, UR10, R50, 0x2, P1 ;  /* 0x0000000aa0317c11 */ /* 0x000fe200088f1432 */
[----:B------:R-:W-:Y:S04]  /*ec60*/  STL [R1+0x2d0], R58 ;  /* 0x0002d03a01007387 */ /* 0x000fe80000100800 */
[----:B------:R1:W-:Y:S04]  /*ec70*/  STL [R1+0x2d8], R2 ;  /* 0x0002d80201007387 */ /* 0x0003e80000100800 */
[----:B------:R2:W-:Y:S04]  /*ec80*/  STL [R1+0x3e4], R0 ;  /* 0x0003e40001007387 */ /* 0x0005e80000100800 */
[----:B------:R-:W-:Y:S04]  /*ec90*/  STL [R1+0x3f0], R49 ;  /* 0x0003f03101007387 */ /* 0x000fe80000100800 */
[----:B------:R-:W3:Y:S01]  /*eca0*/  LDL.LU R119, [R1+0x244] ;  /* 0x0002440001777983 */ /* 0x000ee20000300800 */
[----:B------:R-:W-:-:S02]  /*ecb0*/  SHF.R.S32.HI R51, RZ, 0x1f, R161 ;  /* 0x0000001fff337819 */ /* 0x000fc400000114a1 */
[----:B------:R-:W-:Y:S02]  /*ecc0*/  SHF.R.S32.HI R56, RZ, 0x1f, R162 ;  /* 0x0000001fff387819 */ /* 0x000fe400000114a2 */
[----:B-1----:R-:W-:Y:S02]  /*ecd0*/  LEA.HI.X R2, R161, UR10, R51, 0x2, P2 ;  /* 0x0000000aa1027c11 */ /* 0x002fe400090f1433 */
[----:B--2---:R-:W-:-:S03]  /*ece0*/  LEA.HI.X R0, R162, UR10, R56, 0x2, P3 ;  /* 0x0000000aa2007c11 */ /* 0x004fc600098f1438 */
[----:B------:R1:W-:Y:S04]  /*ecf0*/  STL [R1+0x3f4], R2 ;  /* 0x0003f40201007387 */ /* 0x0003e80000100800 */
[----:B------:R-:W2:Y:S04]  /*ed00*/  LDL.LU R160, [R1+0x248] ;  /* 0x0002480001a07983 */ /* 0x000ea80000300800 */
[----:B------:R4:W-:Y:S01]  /*ed10*/  STL [R1+0x3f8], R0 ;  /* 0x0003f80001007387 */ /* 0x0009e20000100800 */
[----:B-1----:R-:W-:-:S03]  /*ed20*/  LEA R2, P0, R163, UR4, 0x2 ;  /* 0x00000004a3027c11 */ /* 0x002fc6000f8010ff */
[----:B------:R-:W2:Y:S01]  /*ed30*/  LDL.LU R161, [R1+0x24c] ;  /* 0x00024c0001a17983 */ /* 0x000ea20000300800 */
[----:B------:R-:W-:-:S03]  /*ed40*/  SHF.R.S32.HI R49, RZ, 0x1f, R163 ;  /* 0x0000001fff317819 */ /* 0x000fc600000114a3 */
[----:B------:R-:W2:Y:S01]  /*ed50*/  LDL.LU R162, [R1+0x250] ;  /* 0x0002500001a27983 */ /* 0x000ea20000300800 */
[----:B----4-:R-:W-:-:S03]  /*ed60*/  LEA R0, P1, R136, UR4, 0x2 ;  /* 0x0000000488007c11 */ /* 0x010fc6000f8210ff */
[----:B------:R1:W-:Y:S01]  /*ed70*/  STL [R1+0x2d4], R2 ;  /* 0x0002d40201007387 */ /* 0x0003e20000100800 */
[----:B------:R-:W-:-:S03]  /*ed80*/  SHF.R.S32.HI R50, RZ, 0x1f, R136 ;  /* 0x0000001fff327819 */ /* 0x000fc60000011488 */
[----:B------:R4:W-:Y:S01]  /*ed90*/  STL [R1+0x2dc], R0 ;  /* 0x0002dc0001007387 */ /* 0x0009e20000100800 */
[----:B------:R-:W-:Y:S02]  /*eda0*/  LEA R58, P2, R137, UR4, 0x2 ;  /* 0x00000004893a7c11 */ /* 0x000fe4000f8410ff */
[----:B------:R-:W-:Y:S02]  /*edb0*/  SHF.R.S32.HI R51, RZ, 0x1f, R137 ;  /* 0x0000001fff337819 */ /* 0x000fe40000011489 */
[----:B-1----:R-:W-:Y:S01]  /*edc0*/  LEA R2, P3, R138, UR4, 0x2 ;  /* 0x000000048a027c11 */ /* 0x002fe2000f8610ff */
[----:B------:R-:W-:Y:S01]  /*edd0*/  STL [R1+0x2e0], R58 ;  /* 0x0002e03a01007387 */ /* 0x000fe20000100800 */
[----:B------:R-:W-:Y:S02]  /*ede0*/  SHF.R.S32.HI R56, RZ, 0x1f, R138 ;  /* 0x0000001fff387819 */ /* 0x000fe4000001148a */
[----:B----4-:R-:W-:Y:S01]  /*edf0*/  LEA.HI.X R0, R163, UR10, R49, 0x2, P0 ;  /* 0x0000000aa3007c11 */ /* 0x010fe200080f1431 */
[----:B------:R1:W-:Y:S01]  /*ee00*/  STL [R1+0x2e8], R2 ;  /* 0x0002e80201007387 */ /* 0x0003e20000100800 */
[----:B------:R-:W-:-:S03]  /*ee10*/  LEA.HI.X R49, R136, UR10, R50, 0x2, P1 ;  /* 0x0000000a88317c11 */ /* 0x000fc600088f1432 */
[----:B------:R4:W-:Y:S01]  /*ee20*/  STL [R1+0x3fc], R0 ;  /* 0x0003fc0001007387 */ /* 0x0009e20000100800 */
[----:B-1----:R-:W-:-:S03]  /*ee30*/  LEA.HI.X R2, R137, UR10, R51, 0x2, P2 ;  /* 0x0000000a89027c11 */ /* 0x002fc600090f1433 */
[----:B------:R-:W-:Y:S01]  /*ee40*/  STL [R1+0x400], R49 ;  /* 0x0004003101007387 */ /* 0x000fe20000100800 */
[----:B----4-:R-:W-:-:S03]  /*ee50*/  LEA.HI.X R0, R138, UR10, R56, 0x2, P3 ;  /* 0x0000000a8a007c11 */ /* 0x010fc600098f1438 */
[----:B------:R-:W-:Y:S04]  /*ee60*/  STL [R1+0x404], R2 ;  /* 0x0004040201007387 */ /* 0x000fe80000100800 */
[----:B------:R1:W-:Y:S04]  /*ee70*/  STL [R1+0x408], R0 ;  /* 0x0004080001007387 */ /* 0x0003e80000100800 */
[----:B------:R-:W4:Y:S04]  /*ee80*/  LDL.LU R163, [R1+0x254] ;  /* 0x0002540001a37983 */ /* 0x000f280000300800 */
[----:B------:R-:W4:Y:S01]  /*ee90*/  LDL.LU R136, [R1+0x258] ;  /* 0x0002580001887983 */ /* 0x000f220000300800 */
[----:B-1----:R-:W-:-:S02]  /*eea0*/  LEA R0, P0, R116, UR4, 0x2 ;  /* 0x0000000474007c11 */ /* 0x002fc4000f8010ff */
[----:B------:R-:W-:-:S03]  /*eeb0*/  SHF.R.S32.HI R49, RZ, 0x1f, R116 ;  /* 0x0000001fff317819 */ /* 0x000fc60000011474 */
[----:B------:R1:W-:Y:S04]  /*eec0*/  STL [R1+0x2e4], R0 ;  /* 0x0002e40001007387 */ /* 0x0003e80000100800 */
[----:B------:R-:W4:Y:S01]  /*eed0*/  LDL.LU R137, [R1+0x25c] ;  /* 0x00025c0001897983 */ /* 0x000f220000300800 */
[----:B------:R-:W-:-:S03]  /*eee0*/  SHF.R.S32.HI R50, RZ, 0x1f, R117 ;  /* 0x0000001fff327819 */ /* 0x000fc60000011475 */
[----:B------:R-:W4:Y:S01]  /*eef0*/  LDL.LU R138, [R1+0x260] ;  /* 0x00026000018a7983 */ /* 0x000f220000300800 */
[----:B-1----:R-:W-:Y:S02]  /*ef00*/  LEA R0, P1, R117, UR4, 0x2 ;  /* 0x0000000475007c11 */ /* 0x002fe4000f8210ff */
[----:B------:R-:W-:Y:S02]  /*ef10*/  LEA R58, P2, R118, UR4, 0x2 ;  /* 0x00000004763a7c11 */ /* 0x000fe4000f8410ff */
[----:B------:R-:W-:Y:S01]  /*ef20*/  LEA R2, P3, R196, UR4, 0x2 ;  /* 0x00000004c4027c11 */ /* 0x000fe2000f8610ff */
[----:B------:R1:W-:Y:S01]  /*ef30*/  STL [R1+0x2ec], R0 ;  /* 0x0002ec0001007387 */ /* 0x0003e20000100800 */
[----:B------:R-:W-:Y:S02]  /*ef40*/  SHF.R.S32.HI R51, RZ, 0x1f, R118 ;  /* 0x0000001fff337819 */ /* 0x000fe40000011476 */
[----:B------:R-:W-:Y:S01]  /*ef50*/  SHF.R.S32.HI R56, RZ, 0x1f, R196 ;  /* 0x0000001fff387819 */ /* 0x000fe200000114c4 */
[----:B------:R-:W-:Y:S01]  /*ef60*/  STL [R1+0x2f0], R58 ;  /* 0x0002f03a01007387 */ /* 0x000fe20000100800 */
[----:B-1----:R-:W-:-:S03]  /*ef70*/  LEA.HI.X R0, R116, UR10, R49, 0x2, P0 ;  /* 0x0000000a74007c11 */ /* 0x002fc600080f1431 */
        /* <DEDUP_REMOVED lines=8> */
[----:B------:R-:W4:Y:S04]  /*f000*/  LDL.LU R196, [R1+0x264] ;  /* 0x0002640001c47983 */ /* 0x000f280000300800 */
[----:B------:R-:W4:Y:S01]  /*f010*/  LDL.LU R107, [R1+0x268] ;  /* 0x00026800016b7983 */ /* 0x000f220000300800 */
[----:B---3--:R-:W-:-:S05]  /*f020*/  LEA R0, P0, R119, UR4, 0x2 ;  /* 0x0000000477007c11 */ /* 0x008fca000f8010ff */
[----:B------:R2:W-:Y:S04]  /*f030*/  STL [R1+0x2f4], R0 ;  /* 0x0002f40001007387 */ /* 0x0005e80000100800 */
[----:B------:R-:W3:Y:S04]  /*f040*/  LDL.LU R116, [R1+0x26c] ;  /* 0x00026c0001747983 */ /* 0x000ee80000300800 */
[----:B------:R-:W3:Y:S01]  /*f050*/  LDL.LU R117, [R1+0x270] ;  /* 0x0002700001757983 */ /* 0x000ee20000300800 */
[----:B--2---:R-:W-:Y:S02]  /*f060*/  LEA R0, P1, R160, UR4, 0x2 ;  /* 0x00000004a0007c11 */ /* 0x004fe4000f8210ff */
[----:B------:R-:W-:-:S02]  /*f070*/  SHF.R.S32.HI R49, RZ, 0x1f, R119 ;  /* 0x0000001fff317819 */ /* 0x000fc40000011477 */
[----:B------:R-:W-:Y:S02]  /*f080*/  SHF.R.S32.HI R50, RZ, 0x1f, R160 ;  /* 0x0000001fff327819 */ /* 0x000fe400000114a0 */
[----:B------:R-:W-:Y:S01]  /*f090*/  LEA R58, P2, R161, UR4, 0x2 ;  /* 0x00000004a13a7c11 */ /* 0x000fe2000f8410ff */
[----:B------:R1:W-:Y:S01]  /*f0a0*/  STL [R1+0x2fc], R0 ;  /* 0x0002fc0001007387 */ /* 0x0003e20000100800 */
[----:B------:R-:W-:Y:S02]  /*f0b0*/  SHF.R.S32.HI R51, RZ, 0x1f, R161 ;  /* 0x0000001fff337819 */ /* 0x000fe400000114a1 */
[----:B------:R-:W-:Y:S01]  /*f0c0*/  LEA R2, P3, R162, UR4, 0x2 ;  /* 0x00000004a2027c11 */ /* 0x000fe2000f8610ff */
[----:B------:R-:W-:Y:S01]  /*f0d0*/  STL [R1+0x300], R58 ;  /* 0x0003003a01007387 */ /* 0x000fe20000100800 */
[----:B------:R-:W-:-:S03]  /*f0e0*/  SHF.R.S32.HI R56, RZ, 0x1f, R162 ;  /* 0x0000001fff387819 */ /* 0x000fc600000114a2 */
[----:B------:R2:W-:Y:S01]  /*f0f0*/  STL [R1+0x308], R2 ;  /* 0x0003080201007387 */ /* 0x0005e20000100800 */
[----:B-1----:R-:W-:Y:S02]  /*f100*/  LEA.HI.X R0, R119, UR10, R49, 0x2, P0 ;  /* 0x0000000a77007c11 */ /* 0x002fe400080f1431 */
[----:B------:R-:W-:-:S03]  /*f110*/  LEA.HI.X R49, R160, UR10, R50, 0x2, P1 ;  /* 0x0000000aa0317c11 */ /* 0x000fc600088f1432 */
[----:B------:R1:W-:Y:S01]  /*f120*/  STL [R1+0x41c], R0 ;  /* 0x00041c0001007387 */ /* 0x0003e20000100800 */
[----:B--2---:R-:W-:-:S03]  /*f130*/  LEA.HI.X R2, R161, UR10, R51, 0x2, P2 ;  /* 0x0000000aa1027c11 */ /* 0x004fc600090f1433 */
[----:B------:R-:W-:Y:S04]  /*f140*/  STL [R1+0x420], R49 ;  /* 0x0004203101007387 */ /* 0x000fe80000100800 */
[----:B------:R-:W2:Y:S01]  /*f150*/  LDL.LU R118, [R1+0x274] ;  /* 0x0002740001767983 */ /* 0x000ea20000300800 */
[----:B-1----:R-:W-:-:S03]  /*f160*/  LEA.HI.X R0, R162, UR10, R56, 0x2, P3 ;  /* 0x0000000aa2007c11 */ /* 0x002fc600098f1438 */
[----:B------:R-:W-:Y:S04]  /*f170*/  STL [R1+0x424], R2 ;  /* 0x0004240201007387 */ /* 0x000fe80000100800 */
[----:B------:R-:W2:Y:S04]  /*f180*/  LDL.LU R119, [R1+0x278] ;  /* 0x0002780001777983 */ /* 0x000ea80000300800 */
[----:B------:R4:W-:Y:S04]  /*f190*/  STL [R1+0x428], R0 ;  /* 0x0004280001007387 */ /* 0x0009e80000100800 */
[----:B------:R-:W2:Y:S04]  /*f1a0*/  LDL.LU R160, [R1+0x27c] ;  /* 0x00027c0001a07983 */ /* 0x000ea80000300800 */
[----:B------:R-:W2:Y:S01]  /*f1b0*/  LDL.LU R161, [R1+0x280] ;  /* 0x0002800001a17983 */ /* 0x000ea20000300800 */
[----:B----4-:R-:W-:-:S02]  /*f1c0*/  LEA R0, P0, R163, UR4, 0x2 ;  /* 0x00000004a3007c11 */ /* 0x010fc4000f8010ff */
[----:B------:R-:W-:Y:S02]  /*f1d0*/  SHF.R.S32.HI R49, RZ, 0x1f, R163 ;  /* 0x0000001fff317819 */ /* 0x000fe400000114a3 */
[----:B------:R-:W-:Y:S01]  /*f1e0*/  LEA R58, P1, R136, UR4, 0x2 ;  /* 0x00000004883a7c11 */ /* 0x000fe2000f8210ff */
[----:B------:R1:W-:Y:S01]  /*f1f0*/  STL [R1+0x304], R0 ;  /* 0x0003040001007387 */ /* 0x0003e20000100800 */
[----:B------:R-:W-:Y:S02]  /*f200*/  SHF.R.S32.HI R50, RZ, 0x1f, R136 ;  /* 0x0000001fff327819 */ /* 0x000fe40000011488 */
[----:B------:R-:W-:Y:S01]  /*f210*/  LEA.HI.X R49, R163, UR10, R49, 0x2, P0 ;  /* 0x0000000aa3317c11 */ /* 0x000fe200080f1431 */
[----:B------:R-:W-:Y:S01]  /*f220*/  STL [R1+0x30c], R58 ;  /* 0x00030c3a01007387 */ /* 0x000fe20000100800 */
[----:B------:R-:W-:Y:S02]  /*f230*/  LEA R2, P2, R137, UR4, 0x2 ;  /* 0x0000000489027c11 */ /* 0x000fe4000f8410ff */
[----:B-1----:R-:W-:-:S03]  /*f240*/  LEA R0, P3, R138, UR4, 0x2 ;  /* 0x000000048a007c11 */ /* 0x002fc6000f8610ff */
[----:B------:R1:W-:Y:S01]  /*f250*/  STL [R1+0x310], R2 ;  /* 0x0003100201007387 */ /* 0x0003e20000100800 */
[----:B------:R-:W-:-:S03]  /*f260*/  SHF.R.S32.HI R51, RZ, 0x1f, R137 ;  /* 0x0000001fff337819 */ /* 0x000fc60000011489 */
[----:B------:R4:W-:Y:S01]  /*f270*/  STL [R1+0x318], R0 ;  /* 0x0003180001007387 */ /* 0x0009e20000100800 */
[----:B-1----:R-:W-:-:S03]  /*f280*/  LEA.HI.X R2, R136, UR10, R50, 0x2, P1 ;  /* 0x0000000a88027c11 */ /* 0x002fc600088f1432 */
[----:B------:R-:W-:Y:S01]  /*f290*/  STL [R1+0x42c], R49 ;  /* 0x00042c3101007387 */ /* 0x000fe20000100800 */
[----:B----4-:R-:W-:-:S03]  /*f2a0*/  LEA.HI.X R0, R137, UR10, R51, 0x2, P2 ;  /* 0x0000000a89007c11 */ /* 0x010fc600090f1433 */
[----:B------:R-:W2:Y:S01]  /*f2b0*/  LDL.LU R162, [R1+0x284] ;  /* 0x0002840001a27983 */ /* 0x000ea20000300800 */
[----:B------:R-:W-:-:S03]  /*f2c0*/  SHF.R.S32.HI R56, RZ, 0x1f, R138 ;  /* 0x0000001fff387819 */ /* 0x000fc6000001148a */
[----:B------:R-:W-:Y:S04]  /*f2d0*/  STL [R1+0x430], R2 ;  /* 0x0004300201007387 */ /* 0x000fe80000100800 */
[----:B------:R-:W2:Y:S04]  /*f2e0*/  LDL.LU R163, [R1+0x288] ;  /* 0x0002880001a37983 */ /* 0x000ea80000300800 */
[----:B------:R1:W-:Y:S04]  /*f2f0*/  STL [R1+0x434], R0 ;  /* 0x0004340001007387 */ /* 0x0003e80000100800 */
[----:B------:R-:W2:Y:S04]  /*f300*/  LDL.LU R136, [R1+0x28c] ;  /* 0x00028c0001887983 */ /* 0x000ea80000300800 */
[----:B------:R-:W2:Y:S01]  /*f310*/  LDL.LU R137, [R1+0x290] ;  /* 0x0002900001897983 */ /* 0x000ea20000300800 */
[----:B-1----:R-:W-:-:S02]  /*f320*/  LEA.HI.X R0, R138, UR10, R56, 0x2, P3 ;  /* 0x0000000a8a007c11 */ /* 0x002fc400098f1438 */
[----:B------:R-:W-:-:S03]  /*f330*/  LEA R2, P0, R196, UR4, 0x2 ;  /* 0x00000004c4027c11 */ /* 0x000fc6000f8010ff */
[----:B------:R3:W-:Y:S01]  /*f340*/  STL [R1+0x438], R0 ;  /* 0x0004380001007387 */ /* 0x0007e20000100800 */
[----:B------:R-:W-:-:S03]  /*f350*/  LEA R58, P1, R107, UR4, 0x2 ;  /* 0x000000046b3a7c11 */ /* 0x000fc6000f8210ff */
[----:B------:R1:W-:Y:S01]  /*f360*/  STL [R1+0x314], R2 ;  /* 0x0003140201007387 */ /* 0x0003e20000100800 */
[----:B------:R-:W-:-:S03]  /*f370*/  SHF.R.S32.HI R49, RZ, 0x1f, R196 ;  /* 0x0000001fff317819 */ /* 0x000fc600000114c4 */
[----:B------:R-:W-:Y:S04]  /*f380*/  STL [R1+0x31c], R58 ;  /* 0x00031c3a01007387 */ /* 0x000fe80000100800 */
[----:B------:R-:W2:Y:S01]  /*f390*/  LDL.LU R138, [R1+0x294] ;  /* 0x00029400018a7983 */ /* 0x000ea20000300800 */
[----:B---3--:R-:W-:Y:S02]  /*f3a0*/  LEA R0, P2, R116, UR4, 0x2 ;  /* 0x0000000474007c11 */ /* 0x008fe4000f8410ff */
[----:B-1----:R-:W-:-:S03]  /*f3b0*/  LEA R2, P3, R117, UR4, 0x2 ;  /* 0x0000000475027c11 */ /* 0x002fc6000f8610ff */
[----:B------:R1:W-:Y:S04]  /*f3c0*/  STL [R1+0x320], R0 ;  /* 0x0003200001007387 */ /* 0x0003e80000100800 */
[----:B------:R3:W-:Y:S01]  /*f3d0*/  STL [R1+0x328], R2 ;  /* 0x0003280201007387 */ /* 0x0007e20000100800 */
[----:B-1----:R-:W-:-:S03]  /*f3e0*/  LEA.HI.X R0, R196, UR10, R49, 0x2, P0 ;  /* 0x0000000ac4007c11 */ /* 0x002fc600080f1431 */
[----:B------:R-:W4:Y:S01]  /*f3f0*/  LDL.LU R196, [R1+0x298] ;  /* 0x0002980001c47983 */ /* 0x000f220000300800 */
[----:B------:R-:W-:Y:S02]  /*f400*/  SHF.R.S32.HI R50, RZ, 0x1f, R107 ;  /* 0x0000001fff327819 */ /* 0x000fe4000001146b */
[----:B------:R-:W-:Y:S02]  /*f410*/  SHF.R.S32.HI R51, RZ, 0x1f, R116 ;  /* 0x0000001fff337819 */ /* 0x000fe40000011474 */
[----:B------:R-:W-:Y:S01]  /*f420*/  SHF.R.S32.HI R56, RZ, 0x1f, R117 ;  /* 0x0000001fff387819 */ /* 0x000fe20000011475 */
[----:B------:R1:W-:Y:S01]  /*f430*/  STL [R1+0x43c], R0 ;  /* 0x00043c0001007387 */ /* 0x0003e20000100800 */
[----:B------:R-:W-:Y:S02]  /*f440*/  LEA.HI.X R49, R107, UR10, R50, 0x2, P1 ;  /* 0x0000000a6b317c11 */ /* 0x000fe400088f1432 */
[----:B---3--:R-:W-:-:S03]  /*f450*/  LEA.HI.X R2, R116, UR10, R51, 0x2, P2 ;  /* 0x0000000a74027c11 */ /* 0x008fc600090f1433 */
[----:B------:R2:W-:Y:S01]  /*f460*/  STL [R1+0x440], R49 ;  /* 0x0004403101007387 */ /* 0x0005e20000100800 */
[----:B-1----:R-:W-:-:S03]  /*f470*/  LEA.HI.X R0, R117, UR10, R56, 0x2, P3 ;  /* 0x0000000a75007c11 */ /* 0x002fc600098f1438 */
[----:B------:R1:W-:Y:S04]  /*f480*/  STL [R1+0x444], R2 ;  /* 0x0004440201007387 */ /* 0x0003e80000100800 */
[----:B------:R3:W-:Y:S01]  /*f490*/  STL [R1+0x448], R0 ;  /* 0x0004480001007387 */ /* 0x0007e20000100800 */
[----:B--2---:R-:W-:Y:S02]  /*f4a0*/  SHF.R.S32.HI R49, RZ, 0x1f, R118 ;  /* 0x0000001fff317819 */ /* 0x004fe40000011476 */
[----:B-1----:R-:W-:Y:S02]  /*f4b0*/  LEA R2, P0, R118, UR4, 0x2 ;  /* 0x0000000476027c11 */ /* 0x002fe4000f8010ff */
[----:B---3--:R-:W-:-:S03]  /*f4c0*/  LEA R0, P1, R119, UR4, 0x2 ;  /* 0x0000000477007c11 */ /* 0x008fc6000f8210ff */
[----:B------:R1:W-:Y:S01]  /*f4d0*/  STL [R1+0x324], R2 ;  /* 0x0003240201007387 */ /* 0x0003e20000100800 */
[----:B------:R-:W-:Y:S02]  /*f4e0*/  SHF.R.S32.HI R50, RZ, 0x1f, R119 ;  /* 0x0000001fff327819 */ /* 0x000fe40000011477 */
[----:B------:R-:W-:Y:S01]  /*f4f0*/  LEA R58, P2, R160, UR4, 0x2 ;  /* 0x00000004a03a7c11 */ /* 0x000fe2000f8410ff */
[----:B------:R2:W-:Y:S01]  /*f500*/  STL [R1+0x32c], R0 ;  /* 0x00032c0001007387 */ /* 0x0005e20000100800 */
[----:B------:R-:W-:Y:S02]  /*f510*/  SHF.R.S32.HI R51, RZ, 0x1f, R160 ;  /* 0x0000001fff337819 */ /* 0x000fe400000114a0 */
[----:B-1----:R-:W-:Y:S01]  /*f520*/  LEA R2, P3, R161, UR4, 0x2 ;  /* 0x00000004a1027c11 */ /* 0x002fe2000f8610ff */
[----:B------:R-:W-:Y:S01]  /*f530*/  STL [R1+0x330], R58 ;  /* 0x0003303a01007387 */ /* 0x000fe20000100800 */
[----:B------:R-:W-:Y:S02]  /*f540*/  SHF.R.S32.HI R56, RZ, 0x1f, R161 ;  /* 0x0000001fff387819 */ /* 0x000fe400000114a1 */
[----:B--2---:R-:W-:Y:S01]  /*f550*/  LEA.HI.X R0, R118, UR10, R49, 0x2, P0 ;  /* 0x0000000a76007c11 */ /* 0x004fe200080f1431 */
[----:B------:R1:W-:Y:S01]  /*f560*/  STL [R1+0x338], R2 ;  /* 0x0003380201007387 */ /* 0x0003e20000100800 */
[----:B------:R-:W-:-:S03]  /*f570*/  LEA.HI.X R49, R119, UR10, R50, 0x2, P1 ;  /* 0x0000000a77317c11 */ /* 0x000fc600088f1432 */
[----:B------:R2:W-:Y:S01]  /*f580*/  STL [R1+0x44c], R0 ;  /* 0x00044c0001007387 */ /* 0x0005e20000100800 */
[----:B-1----:R-:W-:-:S03]  /*f590*/  LEA.HI.X R2, R160, UR10, R51, 0x2, P2 ;  /* 0x0000000aa0027c11 */ /* 0x002fc600090f1433 */
[----:B------:R-:W-:Y:S01]  /*f5a0*/  STL [R1+0x450], R49 ;  /* 0x0004503101007387 */ /* 0x000fe20000100800 */
[----:B--2---:R-:W-:-:S03]  /*f5b0*/  LEA.HI.X R0, R161, UR10, R56, 0x2, P3 ;  /* 0x0000000aa1007c11 */ /* 0x004fc600098f1438 */
[----:B------:R1:W-:Y:S04]  /*f5c0*/  STL [R1+0x454], R2 ;  /* 0x0004540201007387 */ /* 0x0003e80000100800 */
[----:B------:R2:W-:Y:S01]  /*f5d0*/  STL [R1+0x458], R0 ;  /* 0x0004580001007387 */ /* 0x0005e20000100800 */
[----:B-1----:R-:W-:Y:S02]  /*f5e0*/  LEA R2, P0, R162, UR4, 0x2 ;  /* 0x00000004a2027c11 */ /* 0x002fe4000f8010ff */
[----:B------:R-:W-:Y:S02]  /*f5f0*/  SHF.R.S32.HI R49, RZ, 0x1f, R162 ;  /* 0x0000001fff317819 */ /* 0x000fe400000114a2 */
[----:B--2---:R-:W-:Y:S01]  /*f600*/  LEA R0, P1, R163, UR4, 0x2 ;  /* 0x00000004a3007c11 */ /* 0x004fe2000f8210ff */
[----:B------:R1:W-:Y:S04]  /*f610*/  STL [R1+0x334], R2 ;  /* 0x0003340201007387 */ /* 0x0003e80000100800 */
[----:B------:R2:W-:Y:S01]  /*f620*/  STL [R1+0x33c], R0 ;  /* 0x00033c0001007387 */ /* 0x0005e20000100800 */
[----:B------:R-:W-:-:S02]  /*f630*/  LEA R58, P2, R136, UR4, 0x2 ;  /* 0x00000004883a7c11 */ /* 0x000fc4000f8410ff */
[----:B------:R-:W-:Y:S02]  /*f640*/  SHF.R.S32.HI R51, RZ, 0x1f, R136 ;  /* 0x0000001fff337819 */ /* 0x000fe40000011488 */
[----:B-1----:R-:W-:Y:S02]  /*f650*/  LEA R2, P3, R137, UR4, 0x2 ;  /* 0x0000000489027c11 */ /* 0x002fe4000f8610ff */
[----:B--2---:R-:W-:Y:S01]  /*f660*/  LEA.HI.X R0, R162, UR10, R49, 0x2, P0 ;  /* 0x0000000aa2007c11 */ /* 0x004fe200080f1431 */
[----:B------:R-:W-:Y:S01]  /*f670*/  STL [R1+0x340], R58 ;  /* 0x0003403a01007387 */ /* 0x000fe20000100800 */
[----:B------:R-:W-:-:S03]  /*f680*/  SHF.R.S32.HI R56, RZ, 0x1f, R137 ;  /* 0x0000001fff387819 */ /* 0x000fc60000011489 */
[----:B------:R1:W-:Y:S01]  /*f690*/  STL [R1+0x348], R2 ;  /* 0x0003480201007387 */ /* 0x0003e20000100800 */
[----:B------:R-:W-:-:S03]  /*f6a0*/  SHF.R.S32.HI R50, RZ, 0x1f, R163 ;  /* 0x0000001fff327819 */ /* 0x000fc600000114a3 */
[----:B------:R2:W-:Y:S01]  /*f6b0*/  STL [R1+0x45c], R0 ;  /* 0x00045c0001007387 */ /* 0x0005e20000100800 */
[----:B-1----:R-:W-:Y:S02]  /*f6c0*/  LEA.HI.X R2, R136, UR10, R51, 0x2, P2 ;  /* 0x0000000a88027c11 */ /* 0x002fe400090f1433 */
[----:B--2---:R-:W-:-:S03]  /*f6d0*/  LEA.HI.X R0, R137, UR10, R56, 0x2, P3 ;  /* 0x0000000a89007c11 */ /* 0x004fc600098f1438 */
[----:B------:R1:W-:Y:S01]  /*f6e0*/  STL [R1+0x3bc], R2 ;  /* 0x0003bc0201007387 */ /* 0x0003e20000100800 */
[----:B------:R-:W-:Y:S02]  /*f6f0*/  LEA.HI.X R206, R163, UR10, R50, 0x2, P1 ;  /* 0x0000000aa3ce7c11 */ /* 0x000fe400088f1432 */
[----:B------:R-:W-:Y:S01]  /*f700*/  IADD3 R217, P2, R217, c[0x0][0x168], RZ ;  /* 0x00005a00d9d97a10 */ /* 0x000fe20007f5e0ff */
[----:B------:R-:W-:Y:S01]  /*f710*/  STL [R1+0x3b4], R0 ;  /* 0x0003b40001007387 */ /* 0x000fe20000100800 */
[----:B------:R-:W-:Y:S02]  /*f720*/  IADD3 R209, P4, R209, c[0x0][0x168], RZ ;  /* 0x00005a00d1d17a10 */ /* 0x000fe40007f9e0ff */
[----:B------:R-:W-:Y:S02]  /*f730*/  IADD3.X R216, R216, c[0x0][0x16c], RZ, P2, !PT ;  /* 0x00005b00d8d87a10 */ /* 0x000fe400017fe4ff */
[----:B------:R-:W-:Y:S02]  /*f740*/  IADD3 R229, P2, R229, c[0x0][0x168], RZ ;  /* 0x00005a00e5e57a10 */ /* 0x000fe40007f5e0ff */
[----:B-1----:R-:W-:-:S02]  /*f750*/  LEA R2, P0, R138, UR4, 0x2 ;  /* 0x000000048a027c11 */ /* 0x002fc4000f8010ff */
[----:B------:R-:W-:Y:S01]  /*f760*/  IADD3 R211, P5, R211, c[0x0][0x168], RZ ;  /* 0x00005a00d3d37a10 */ /* 0x000fe20007fbe0ff */
[----:B------:R-:W-:Y:S01]  /*f770*/  IMAD.SHL.U32 R205, R139, 0x40, RZ ;  /* 0x000000408bcd7824 */ /* 0x000fe200078e00ff */
[----:B------:R-:W-:Y:S02]  /*f780*/  SHF.R.S32.HI R50, RZ, 0x1f, R138 ;  /* 0x0000001fff327819 */ /* 0x000fe4000001148a */
[----:B------:R-:W-:Y:S02]  /*f790*/  IADD3.X R208, R208, c[0x0][0x16c], RZ, P4, !PT ;  /* 0x00005b00d0d07a10 */ /* 0x000fe400027fe4ff */
[----:B------:R-:W-:Y:S02]  /*f7a0*/  IADD3 R221, P4, R221, c[0x0][0x168], RZ ;  /* 0x00005a00dddd7a10 */ /* 0x000fe40007f9e0ff */
[----:B------:R-:W-:Y:S01]  /*f7b0*/  IADD3.X R228, R228, c[0x0][0x16c], RZ, P2, !PT ;  /* 0x00005b00e4e47a10 */ /* 0x000fe200017fe4ff */
[----:B------:R1:W-:Y:S01]  /*f7c0*/  STL [R1+0x344], R2 ;  /* 0x0003440201007387 */ /* 0x0003e20000100800 */
[----:B------:R-:W-:-:S02]  /*f7d0*/  IADD3 R213, P3, R213, c[0x0][0x168], RZ ;  /* 0x00005a00d5d57a10 */ /* 0x000fc40007f7e0ff */
[----:B------:R-:W-:Y:S02]  /*f7e0*/  IADD3 R241, P2, R241, c[0x0][0x168], RZ ;  /* 0x00005a00f1f17a10 */ /* 0x000fe40007f5e0ff */
[----:B------:R-:W-:Y:S02]  /*f7f0*/  IADD3.X R210, R210, c[0x0][0x16c], RZ, P5, !PT ;  /* 0x00005b00d2d27a10 */ /* 0x000fe40002ffe4ff */
[----:B------:R-:W-:Y:S02]  /*f800*/  IADD3 R223, P5, R223, c[0x0][0x168], RZ ;  /* 0x00005a00dfdf7a10 */ /* 0x000fe40007fbe0ff */
[----:B------:R-:W-:Y:S02]  /*f810*/  IADD3.X R220, R220, c[0x0][0x16c], RZ, P4, !PT ;  /* 0x00005b00dcdc7a10 */ /* 0x000fe400027fe4ff */
[----:B-1----:R-:W-:Y:S02]  /*f820*/  LEA.HI.X R2, R138, UR10, R50, 0x2, P0 ;  /* 0x0000000a8a027c11 */ /* 0x002fe400080f1432 */
[----:B------:R-:W-:-:S02]  /*f830*/  IADD3 R215, P0, R215, c[0x0][0x168], RZ ;  /* 0x00005a00d7d77a10 */ /* 0x000fc40007f1e0ff */
[----:B------:R-:W-:Y:S02]  /*f840*/  LOP3.LUT R205, R205, 0x3800, RZ, 0xc0, !PT ;  /* 0x00003800cdcd7812 */ /* 0x000fe400078ec0ff */
[----:B------:R-:W-:Y:S02]  /*f850*/  IADD3.X R212, R212, c[0x0][0x16c], RZ, P3, !PT ;  /* 0x00005b00d4d47a10 */ /* 0x000fe40001ffe4ff */
[----:B------:R-:W-:Y:S02]  /*f860*/  IADD3 R233, P4, R233, c[0x0][0x168], RZ ;  /* 0x00005a00e9e97a10 */ /* 0x000fe40007f9e0ff */
[----:B------:R-:W-:Y:S02]  /*f870*/  IADD3.X R240, R240, c[0x0][0x16c], RZ, P2, !PT ;  /* 0x00005b00f0f07a10 */ /* 0x000fe400017fe4ff */
[----:B------:R-:W-:Y:S02]  /*f880*/  IADD3 R225, P3, R225, c[0x0][0x168], RZ ;  /* 0x00005a00e1e17a10 */ /* 0x000fe40007f7e0ff */
[----:B------:R-:W-:-:S02]  /*f890*/  IADD3 R3, P2, R3, c[0x0][0x168], RZ ;  /* 0x00005a0003037a10 */ /* 0x000fc40007f5e0ff */
[----:B------:R-:W-:Y:S02]  /*f8a0*/  IADD3.X R222, R222, c[0x0][0x16c], RZ, P5, !PT ;  /* 0x00005b00dede7a10 */ /* 0x000fe40002ffe4ff */
[----:B------:R-:W-:Y:S02]  /*f8b0*/  IADD3.X R214, R214, c[0x0][0x16c], RZ, P0, !PT ;  /* 0x00005b00d6d67a10 */ /* 0x000fe400007fe4ff */
[----:B------:R-:W-:Y:S02]  /*f8c0*/  IADD3 R235, P5, R235, c[0x0][0x168], RZ ;  /* 0x00005a00ebeb7a10 */ /* 0x000fe40007fbe0ff */
[----:B------:R-:W-:Y:S02]  /*f8d0*/  IADD3 R227, P0, R227, c[0x0][0x168], RZ ;  /* 0x00005a00e3e37a10 */ /* 0x000fe40007f1e0ff */
[----:B------:R-:W-:Y:S02]  /*f8e0*/  IADD3.X R232, R232, c[0x0][0x16c], RZ, P4, !PT ;  /* 0x00005b00e8e87a10 */ /* 0x000fe400027fe4ff */
[----:B------:R-:W-:-:S02]  /*f8f0*/  IADD3.X R224, R224, c[0x0][0x16c], RZ, P3, !PT ;  /* 0x00005b00e0e07a10 */ /* 0x000fc40001ffe4ff */
[----:B------:R-:W-:Y:S02]  /*f900*/  IADD3 R245, P4, R245, c[0x0][0x168], RZ ;  /* 0x00005a00f5f57a10 */ /* 0x000fe40007f9e0ff */
[----:B------:R-:W-:Y:S02]  /*f910*/  IADD3 R237, P3, R237, c[0x0][0x168], RZ ;  /* 0x00005a00eded7a10 */ /* 0x000fe40007f7e0ff */
[----:B------:R-:W-:Y:S02]  /*f920*/  IADD3.X R234, R234, c[0x0][0x16c], RZ, P5, !PT ;  /* 0x00005b00eaea7a10 */ /* 0x000fe40002ffe4ff */
[----:B------:R-:W-:Y:S02]  /*f930*/  IADD3.X R226, R226, c[0x0][0x16c], RZ, P0, !PT ;  /* 0x00005b00e2e27a10 */ /* 0x000fe400007fe4ff */
[----:B------:R-:W-:Y:S02]  /*f940*/  IADD3 R247, P5, R247, c[0x0][0x168], RZ ;  /* 0x00005a00f7f77a10 */ /* 0x000fe40007fbe0ff */
[----:B------:R-:W-:-:S02]  /*f950*/  IADD3 R239, P0, R239, c[0x0][0x168], RZ ;  /* 0x00005a00efef7a10 */ /* 0x000fc40007f1e0ff */
[----:B------:R-:W-:Y:S02]  /*f960*/  IADD3.X R244, R244, c[0x0][0x16c], RZ, P4, !PT ;  /* 0x00005b00f4f47a10 */ /* 0x000fe400027fe4ff */
[----:B------:R-:W-:Y:S02]  /*f970*/  IADD3.X R236, R236, c[0x0][0x16c], RZ, P3, !PT ;  /* 0x00005b00ecec7a10 */ /* 0x000fe40001ffe4ff */
[----:B------:R-:W-:Y:S02]  /*f980*/  IADD3 R249, P3, R249, c[0x0][0x168], RZ ;  /* 0x00005a00f9f97a10 */ /* 0x000fe40007f7e0ff */
[----:B------:R-:W-:Y:S02]  /*f990*/  IADD3.X R246, R246, c[0x0][0x16c], RZ, P5, !PT ;  /* 0x00005b00f6f67a10 */ /* 0x000fe40002ffe4ff */
[----:B------:R-:W-:Y:S02]  /*f9a0*/  IADD3.X R238, R238, c[0x0][0x16c], RZ, P0, !PT ;  /* 0x00005b00eeee7a10 */ /* 0x000fe400007fe4ff */
[----:B------:R-:W-:-:S02]  /*f9b0*/  IADD3 R251, P0, R251, c[0x0][0x168], RZ ;  /* 0x00005a00fbfb7a10 */ /* 0x000fc40007f1e0ff */
[----:B------:R-:W-:Y:S02]  /*f9c0*/  IADD3.X R248, R248, c[0x0][0x16c], RZ, P3, !PT ;  /* 0x00005b00f8f87a10 */ /* 0x000fe40001ffe4ff */
[----:B------:R-:W-:Y:S02]  /*f9d0*/  IADD3.X R250, R250, c[0x0][0x16c], RZ, P0, !PT ;  /* 0x00005b00fafa7a10 */ /* 0x000fe400007fe4ff */
[----:B------:R-:W-:Y:S02]  /*f9e0*/  IADD3.X R252, R252, c[0x0][0x16c], RZ, P2, !PT ;  /* 0x00005b00fcfc7a10 */ /* 0x000fe400017fe4ff */
[----:B----4-:R-:W-:Y:S02]  /*f9f0*/  SHF.R.S32.HI R49, RZ, 0x1f, R196 ;  /* 0x0000001fff317819 */ /* 0x010fe400000114c4 */
[----:B------:R-:W-:-:S04]  /*fa00*/  LEA R0, P1, R196, UR4, 0x2 ;  /* 0x00000004c4007c11 */ /* 0x000fc8000f8210ff */
[----:B------:R-:W-:Y:S02]  /*fa10*/  LEA.HI.X R207, R196, UR10, R49, 0x2, P1 ;  /* 0x0000000ac4cf7c11 */ /* 0x000fe400088f1431 */
[----:B------:R-:W-:-:S04]  /*fa20*/  IADD3 R219, P1, R219, c[0x0][0x168], RZ ;  /* 0x00005a00dbdb7a10 */ /* 0x000fc80007f3e0ff */
[----:B------:R-:W-:Y:S02]  /*fa30*/  IADD3.X R218, R218, c[0x0][0x16c], RZ, P1, !PT ;  /* 0x00005b00dada7a10 */ /* 0x000fe40000ffe4ff */
[----:B------:R-:W-:Y:S01]  /*fa40*/  IADD3 R231, P1, R231, c[0x0][0x168], RZ ;  /* 0x00005a00e7e77a10 */ /* 0x000fe20007f3e0ff */
[----:B------:R-:W-:Y:S03]  /*fa50*/  STL [R1+0x350], R0 ;  /* 0x0003500001007387 */ /* 0x000fe60000100800 */
[----:B------:R-:W-:Y:S02]  /*fa60*/  IADD3.X R230, R230, c[0x0][0x16c], RZ, P1, !PT ;  /* 0x00005b00e6e67a10 */ /* 0x000fe40000ffe4ff */
[----:B------:R-:W-:Y:S01]  /*fa70*/  IADD3 R243, P1, R243, c[0x0][0x168], RZ ;  /* 0x00005a00f3f37a10 */ /* 0x000fe20007f3e0ff */
[----:B------:R-:W-:Y:S03]  /*fa80*/  STL [R1+0x46c], R205 ;  /* 0x00046ccd01007387 */ /* 0x000fe60000100800 */
[----:B------:R-:W-:Y:S01]  /*fa90*/  IADD3.X R242, R242, c[0x0][0x16c], RZ, P1, !PT ;  /* 0x00005b00f2f27a10 */ /* 0x000fe20000ffe4ff */
[----:B------:R1:W-:Y:S02]  /*faa0*/  STL [R1], R3 ;  /* 0x0000000301007387 */ /* 0x0003e40000100800 */
[----:B-1----:R-:W-:-:S02]  /*fab0*/  IADD3 R3, P1, R4, c[0x0][0x168], RZ ;  /* 0x00005a0004037a10 */ /* 0x002fc40007f3e0ff */
[----:B------:R-:W-:-:S03]  /*fac0*/  IADD3 R4, P4, R5, c[0x0][0x168], RZ ;  /* 0x00005a0005047a10 */ /* 0x000fc60007f9e0ff */
[----:B------:R1:W-:Y:S04]  /*fad0*/  STL [R1+0x8], R3 ;  /* 0x0000080301007387 */ /* 0x0003e80000100800 */
[----:B------:R2:W-:Y:S01]  /*fae0*/  STL [R1+0x10], R4 ;  /* 0x0000100401007387 */ /* 0x0005e20000100800 */
[----:B-1----:R-:W-:Y:S02]  /*faf0*/  IADD3 R3, P5, R7, c[0x0][0x168], RZ ;  /* 0x00005a0007037a10 */ /* 0x002fe40007fbe0ff */
[----:B--2---:R-:W-:-:S03]  /*fb00*/  IADD3 R4, P3, R6, c[0x0][0x168], RZ ;  /* 0x00005a0006047a10 */ /* 0x004fc60007f7e0ff */
[----:B------:R1:W-:Y:S04]  /*fb10*/  STL [R1+0x18], R3 ;  /* 0x0000180301007387 */ /* 0x0003e80000100800 */
[----:B------:R2:W-:Y:S01]  /*fb20*/  STL [R1+0x20], R4 ;  /* 0x0000200401007387 */ /* 0x0005e20000100800 */
[----:B-1----:R-:W-:Y:S02]  /*fb30*/  IADD3 R3, P0, R8, c[0x0][0x168], RZ ;  /* 0x00005a0008037a10 */ /* 0x002fe40007f1e0ff */
[----:B--2---:R-:W-:-:S03]  /*fb40*/  IADD3 R4, P2, R9, c[0x0][0x168], RZ ;  /* 0x00005a0009047a10 */ /* 0x004fc60007f5e0ff */
[----:B------:R1:W-:Y:S04]  /*fb50*/  STL [R1+0x28], R3 ;  /* 0x0000280301007387 */ /* 0x0003e80000100800 */
[----:B------:R2:W-:Y:S01]  /*fb60*/  STL [R1+0x30], R4 ;  /* 0x0000300401007387 */ /* 0x0005e20000100800 */
[----:B-1----:R-:W-:Y:S02]  /*fb70*/  IADD3.X R3, R13, c[0x0][0x16c], RZ, P1, !PT ;  /* 0x00005b000d037a10 */ /* 0x002fe40000ffe4ff */
[----:B------:R-:W-:Y:S02]  /*fb80*/  IADD3 R5, P1, R11, c[0x0][0x168], RZ ;  /* 0x00005a000b057a10 */ /* 0x000fe40007f3e0ff */
[----:B--2---:R-:W-:Y:S01]  /*fb90*/  IADD3.X R4, R14, c[0x0][0x16c], RZ, P4, !PT ;  /* 0x00005b000e047a10 */ /* 0x004fe200027fe4ff */
[----:B------:R1:W-:Y:S04]  /*fba0*/  STL [R1+0x4], R3 ;  /* 0x0000040301007387 */ /* 0x0003e80000100800 */
[----:B------:R2:W-:Y:S04]  /*fbb0*/  STL [R1+0x38], R5 ;  /* 0x0000380501007387 */ /* 0x0005e80000100800 */
[----:B------:R3:W-:Y:S01]  /*fbc0*/  STL [R1+0xc], R4 ;  /* 0x00000c0401007387 */ /* 0x0007e20000100800 */
[----:B-1----:R-:W-:-:S02]  /*fbd0*/  IADD3 R3, P4, R10, c[0x0][0x168], RZ ;  /* 0x00005a000a037a10 */ /* 0x002fc40007f9e0ff */
[----:B--2---:R-:W-:-:S03]  /*fbe0*/  IADD3.X R5, R17, c[0x0][0x16c], RZ, P5, !PT ;  /* 0x00005b0011057a10 */ /* 0x004fc60002ffe4ff */
[----:B------:R1:W-:Y:S01]  /*fbf0*/  STL [R1+0x40], R3 ;  /* 0x0000400301007387 */ /* 0x0003e20000100800 */
[----:B---3--:R-:W-:-:S03]  /*fc00*/  IADD3 R4, P5, R12, c[0x0][0x168], RZ ;  /* 0x00005a000c047a10 */ /* 0x008fc60007fbe0ff */
[----:B------:R2:W-:Y:S04]  /*fc10*/  STL [R1+0x14], R5 ;  /* 0x0000140501007387 */ /* 0x0005e80000100800 */
[----:B------:R3:W-:Y:S01]  /*fc20*/  STL [R1+0x48], R4 ;  /* 0x0000480401007387 */ /* 0x0007e20000100800 */
[----:B-1----:R-:W-:Y:S02]  /*fc30*/  IADD3.X R3, R18, c[0x0][0x16c], RZ, P3, !PT ;  /* 0x00005b0012037a10 */ /* 0x002fe40001ffe4ff */
[----:B--2---:R-:W-:-:S03]  /*fc40*/  IADD3 R5, P3, R15, c[0x0][0x168], RZ ;  /* 0x00005a000f057a10 */ /* 0x004fc60007f7e0ff */
[----:B------:R1:W-:Y:S01]  /*fc50*/  STL [R1+0x1c], R3 ;  /* 0x00001c0301007387 */ /* 0x0003e20000100800 */
[----:B---3--:R-:W-:-:S03]  /*fc60*/  IADD3.X R4, R21, c[0x0][0x16c], RZ, P0, !PT ;  /* 0x00005b0015047a10 */ /* 0x008fc600007fe4ff */
[----:B------:R2:W-:Y:S04]  /*fc70*/  STL [R1+0x50], R5 ;  /* 0x0000500501007387 */ /* 0x0005e80000100800 */
[----:B------:R3:W-:Y:S01]  /*fc80*/  STL [R1+0x24], R4 ;  /* 0x0000240401007387 */ /* 0x0007e20000100800 */
[----:B-1----:R-:W-:Y:S02]  /*fc90*/  IADD3 R3, P0, R19, c[0x0][0x168], RZ ;  /* 0x00005a0013037a10 */ /* 0x002fe40007f1e0ff */
        /* <DEDUP_REMOVED lines=129> */
[----:B------:R-:W-:Y:S04]  /*104b0*/  STL [R1+0x158], R5 ;  /* 0x0001580501007387 */ /* 0x000fe80000100800 */
[----:B------:R-:W2:Y:S01]  /*104c0*/  LDL.LU R10, [R1+0x184] ;  /* 0x00018400010a7983 */ /* 0x000ea20000300800 */
[----:B-1----:R-:W-:-:S03]  /*104d0*/  IADD3 R3, P4, R176, c[0x0][0x168], RZ ;  /* 0x00005a00b0037a10 */ /* 0x002fc60007f9e0ff */
[----:B------:R1:W-:Y:S04]  /*104e0*/  STL [R1+0x12c], R4 ;  /* 0x00012c0401007387 */ /* 0x0003e80000100800 */
[----:B------:R3:W-:Y:S04]  /*104f0*/  STL [R1+0x160], R3 ;  /* 0x0001600301007387 */ /* 0x0007e80000100800 */
[----:B------:R-:W4:Y:S01]  /*10500*/  LDL.LU R14, [R1+0x18c] ;  /* 0x00018c00010e7983 */ /* 0x000f220000300800 */
[----:B-1----:R-:W-:Y:S02]  /*10510*/  IADD3.X R4, R185, c[0x0][0x16c], RZ, P5, !PT ;  /* 0x00005b00b9047a10 */ /* 0x002fe40002ffe4ff */
[----:B---3--:R-:W-:-:S03]  /*10520*/  IADD3 R3, P5, R180, c[0x0][0x168], RZ ;  /* 0x00005a00b4037a10 */ /* 0x008fc60007fbe0ff */
[----:B------:R1:W-:Y:S04]  /*10530*/  STL [R1+0x134], R4 ;  /* 0x0001340401007387 */ /* 0x0003e80000100800 */
[----:B------:R-:W3:Y:S04]  /*10540*/  LDL.LU R11, [R1+0x194] ;  /* 0x00019400010b7983 */ /* 0x000ee80000300800 */
[----:B------:R-:W3:Y:S04]  /*10550*/  LDL.LU R13, [R1+0x19c] ;  /* 0x00019c00010d7983 */ /* 0x000ee80000300800 */
[----:B------:R1:W-:Y:S04]  /*10560*/  STL [R1+0x168], R3 ;  /* 0x0001680301007387 */ /* 0x0003e80000100800 */
[----:B------:R-:W3:Y:S04]  /*10570*/  LDL.LU R9, [R1+0x1ac] ;  /* 0x0001ac0001097983 */ /* 0x000ee80000300800 */
[----:B------:R-:W3:Y:S04]  /*10580*/  LDL.LU R8, [R1+0x1a4] ;  /* 0x0001a40001087983 */ /* 0x000ee80000300800 */
[----:B------:R-:W3:Y:S04]  /*10590*/  LDL.LU R6, [R1+0x29c] ;  /* 0x00029c0001067983 */ /* 0x000ee80000300800 */
[----:B-1----:R-:W3:Y:S01]  /*105a0*/  LDL.LU R4, [R1+0x1bc] ;  /* 0x0001bc0001047983 */ /* 0x002ee20000300800 */
[----:B------:R-:W-:-:S03]  /*105b0*/  IADD3.X R5, R186, c[0x0][0x16c], RZ, P3, !PT ;  /* 0x00005b00ba057a10 */ /* 0x000fc60001ffe4ff */
[----:B------:R-:W3:Y:S04]  /*105c0*/  LDL.LU R3, [R1+0x1cc] ;  /* 0x0001cc0001037983 */ /* 0x000ee80000300800 */
[----:B------:R-:W3:Y:S04]  /*105d0*/  LDL.LU R7, [R1+0x1b4] ;  /* 0x0001b40001077983 */ /* 0x000ee80000300800 */
[----:B------:R1:W-:Y:S04]  /*105e0*/  STL [R1+0x13c], R5 ;  /* 0x00013c0501007387 */ /* 0x0003e80000100800 */
[----:B-1----:R-:W3:Y:S01]  /*105f0*/  LDL.LU R5, [R1+0x2a0] ;  /* 0x0002a00001057983 */ /* 0x002ee20000300800 */
[----:B------:R-:W-:-:S05]  /*10600*/  IADD3 R12, P3, R183, c[0x0][0x168], RZ ;  /* 0x00005a00b70c7a10 */ /* 0x000fca0007f7e0ff */
[----:B------:R1:W-:Y:S01]  /*10610*/  STL [R1+0x170], R12 ;  /* 0x0001700c01007387 */ /* 0x0003e20000100800 */
[----:B------:R-:W-:Y:S02]  /*10620*/  IADD3.X R16, R190, c[0x0][0x16c], RZ, P2, !PT ;  /* 0x00005b00be107a10 */ /* 0x000fe400017fe4ff */
[----:B-1----:R-:W-:Y:S02]  /*10630*/  IADD3.X R12, R189, c[0x0][0x16c], RZ, P0, !PT ;  /* 0x00005b00bd0c7a10 */ /* 0x002fe400007fe4ff */
[----:B------:R-:W-:-:S03]  /*10640*/  IADD3 R15, P0, R187, c[0x0][0x168], RZ ;  /* 0x00005a00bb0f7a10 */ /* 0x000fc60007f1e0ff */
[----:B------:R1:W-:Y:S04]  /*10650*/  STL [R1+0x144], R12 ;  /* 0x0001440c01007387 */ /* 0x0003e80000100800 */
[----:B------:R1:W-:Y:S02]  /*10660*/  STL [R1+0x178], R15 ;  /* 0x0001780f01007387 */ /* 0x0003e40000100800 */
[----:B-1----:R-:W-:Y:S02]  /*10670*/  IADD3 R12, P2, R184, c[0x0][0x168], RZ ;  /* 0x00005a00b80c7a10 */ /* 0x002fe40007f5e0ff */
[----:B------:R1:W-:Y:S01]  /*10680*/  STL [R1+0x14c], R16 ;  /* 0x00014c1001007387 */ /* 0x0003e20000100800 */
[----:B------:R-:W-:-:S03]  /*10690*/  IADD3.X R15, R193, c[0x0][0x16c], RZ, P1, !PT ;  /* 0x00005b00c10f7a10 */ /* 0x000fc60000ffe4ff */
[----:B------:R1:W-:Y:S04]  /*106a0*/  STL [R1+0x180], R12 ;  /* 0x0001800c01007387 */ /* 0x0003e80000100800 */
[----:B------:R1:W-:Y:S02]  /*106b0*/  STL [R1+0x154], R15 ;  /* 0x0001540f01007387 */ /* 0x0003e40000100800 */
[----:B-1----:R-:W-:Y:S02]  /*106c0*/  IADD3 R16, P1, R188, c[0x0][0x168], RZ ;  /* 0x00005a00bc107a10 */ /* 0x002fe40007f3e0ff */
[----:B------:R-:W-:-:S03]  /*106d0*/  IADD3.X R12, R194, c[0x0][0x16c], RZ, P4, !PT ;  /* 0x00005b00c20c7a10 */ /* 0x000fc600027fe4ff */
[----:B------:R1:W-:Y:S01]  /*106e0*/  STL [R1+0x188], R16 ;  /* 0x0001881001007387 */ /* 0x0003e20000100800 */
[----:B------:R-:W-:-:S03]  /*106f0*/  IADD3 R15, P4, R191, c[0x0][0x168], RZ ;  /* 0x00005a00bf0f7a10 */ /* 0x000fc60007f9e0ff */
[----:B------:R1:W-:Y:S04]  /*10700*/  STL [R1+0x15c], R12 ;  /* 0x00015c0c01007387 */ /* 0x0003e80000100800 */
[----:B------:R1:W-:Y:S02]  /*10710*/  STL [R1+0x190], R15 ;  /* 0x0001900f01007387 */ /* 0x0003e40000100800 */
[----:B-1----:R-:W-:Y:S02]  /*10720*/  IADD3.X R16, R198, c[0x0][0x16c], RZ, P5, !PT ;  /* 0x00005b00c6107a10 */ /* 0x002fe40002ffe4ff */
[----:B------:R-:W-:-:S03]  /*10730*/  IADD3 R12, P5, R195, c[0x0][0x168], RZ ;  /* 0x00005a00c30c7a10 */ /* 0x000fc60007fbe0ff */
        /* <DEDUP_REMOVED lines=9> */
[----:B------:R2:W-:Y:S01]  /*107d0*/  STL [R1+0x1a8], R15 ;  /* 0x0001a80f01007387 */ /* 0x0005e20000100800 */
[----:B-1----:R-:W-:Y:S02]  /*107e0*/  IADD3.X R16, R203, c[0x0][0x16c], RZ, P2, !PT ;  /* 0x00005b00cb107a10 */ /* 0x002fe400017fe4ff */
[----:B------:R-:W-:-:S03]  /*107f0*/  IADD3 R12, P2, R200, c[0x0][0x168], RZ ;  /* 0x00005a00c80c7a10 */ /* 0x000fc60007f5e0ff */
[----:B------:R-:W-:Y:S04]  /*10800*/  STL [R1+0x17c], R16 ;  /* 0x00017c1001007387 */ /* 0x000fe80000100800 */
[----:B------:R4:W-:Y:S01]  /*10810*/  STL [R1+0x1b0], R12 ;  /* 0x0001b00c01007387 */ /* 0x0009e20000100800 */
[----:B--2---:R-:W-:Y:S02]  /*10820*/  IADD3.X R15, R10, c[0x0][0x16c], RZ, P1, !PT ;  /* 0x00005b000a0f7a10 */ /* 0x004fe40000ffe4ff */
[----:B------:R-:W-:-:S03]  /*10830*/  IADD3 R10, P1, R204, c[0x0][0x168], RZ ;  /* 0x00005a00cc0a7a10 */ /* 0x000fc60007f3e0ff */
[----:B------:R-:W-:Y:S04]  /*10840*/  STL [R1+0x184], R15 ;  /* 0x0001840f01007387 */ /* 0x000fe80000100800 */
[----:B------:R3:W-:Y:S01]  /*10850*/  STL [R1+0x1b8], R10 ;  /* 0x0001b80a01007387 */ /* 0x0007e20000100800 */
[----:B----4-:R-:W-:Y:S02]  /*10860*/  IADD3.X R12, R14, c[0x0][0x16c], RZ, P4, !PT ;  /* 0x00005b000e0c7a10 */ /* 0x010fe400027fe4ff */
[----:B------:R-:W-:-:S03]  /*10870*/  IADD3 R14, P4, R201, c[0x0][0x168], RZ ;  /* 0x00005a00c90e7a10 */ /* 0x000fc60007f9e0ff */
[----:B------:R1:W-:Y:S01]  /*10880*/  STL [R1+0x18c], R12 ;  /* 0x00018c0c01007387 */ /* 0x0003e20000100800 */
[----:B---3--:R-:W-:-:S03]  /*10890*/  IADD3.X R10, R11, c[0x0][0x16c], RZ, P5, !PT ;  /* 0x00005b000b0a7a10 */ /* 0x008fc60002ffe4ff */
[----:B------:R-:W-:Y:S01]  /*108a0*/  STL [R1+0x1c0], R14 ;  /* 0x0001c00e01007387 */ /* 0x000fe20000100800 */
[----:B-1----:R-:W-:-:S03]  /*108b0*/  IADD3 R12, P5, R13, c[0x0][0x168], RZ ;  /* 0x00005a000d0c7a10 */ /* 0x002fc60007fbe0ff */
[----:B------:R1:W-:Y:S01]  /*108c0*/  STL [R1+0x194], R10 ;  /* 0x0001940a01007387 */ /* 0x0003e20000100800 */
[----:B------:R-:W-:-:S03]  /*108d0*/  IADD3.X R11, R9, c[0x0][0x16c], RZ, P3, !PT ;  /* 0x00005b00090b7a10 */ /* 0x000fc60001ffe4ff */
[----:B------:R-:W-:Y:S01]  /*108e0*/  STL [R1+0x1c8], R12 ;  /* 0x0001c80c01007387 */ /* 0x000fe20000100800 */
[----:B-1----:R-:W-:-:S03]  /*108f0*/  IADD3 R10, P3, R8, c[0x0][0x168], RZ ;  /* 0x00005a00080a7a10 */ /* 0x002fc60007f7e0ff */
[----:B------:R-:W-:Y:S01]  /*10900*/  STL [R1+0x19c], R11 ;  /* 0x00019c0b01007387 */ /* 0x000fe20000100800 */
[----:B------:R-:W-:-:S03]  /*10910*/  IADD3.X R9, R6, c[0x0][0x16c], RZ, P0, !PT ;  /* 0x00005b0006097a10 */ /* 0x000fc600007fe4ff */
[----:B------:R-:W-:Y:S01]  /*10920*/  STL [R1+0x1d0], R10 ;  /* 0x0001d00a01007387 */ /* 0x000fe20000100800 */
[----:B------:R-:W-:-:S03]  /*10930*/  IADD3 R8, P0, R4, c[0x0][0x168], RZ ;  /* 0x00005a0004087a10 */ /* 0x000fc60007f1e0ff */
[----:B------:R-:W-:Y:S01]  /*10940*/  STL [R1+0x1a4], R9 ;  /* 0x0001a40901007387 */ /* 0x000fe20000100800 */
[----:B------:R-:W-:-:S03]  /*10950*/  IADD3.X R6, R3, c[0x0][0x16c], RZ, P2, !PT ;  /* 0x00005b0003067a10 */ /* 0x000fc600017fe4ff */
[----:B------:R-:W2:Y:S04]  /*10960*/  LDL.LU R4, [R1+0x1c4] ;  /* 0x0001c40001047983 */ /* 0x000ea80000300800 */
[----:B------:R-:W-:Y:S04]  /*10970*/  STL [R1+0x1d8], R8 ;  /* 0x0001d80801007387 */ /* 0x000fe80000100800 */
[----:B------:R-:W3:Y:S04]  /*10980*/  LDL.LU R3, [R1+0x2a4] ;  /* 0x0002a40001037983 */ /* 0x000ee80000300800 */
[----:B------:R1:W-:Y:S04]  /*10990*/  STL [R1+0x1ac], R6 ;  /* 0x0001ac0601007387 */ /* 0x0003e80000100800 */
[----:B------:R-:W4:Y:S01]  /*109a0*/  LDL.LU R28, [R1+0x1d4] ;  /* 0x0001d400011c7983 */ /* 0x000f220000300800 */
[----:B------:R-:W-:-:S02]  /*109b0*/  IADD3.X R5, R5, c[0x0][0x16c], RZ, P1, !PT ;  /* 0x00005b0005057a10 */ /* 0x000fc40000ffe4ff */
[----:B-1----:R-:W-:-:S05]  /*109c0*/  IADD3 R6, P2, R7, c[0x0][0x168], RZ ;  /* 0x00005a0007067a10 */ /* 0x002fca0007f5e0ff */
[----:B------:R1:W-:Y:S04]  /*109d0*/  STL [R1+0x1e0], R6 ;  /* 0x0001e00601007387 */ /* 0x0003e80000100800 */
[----:B------:R-:W4:Y:S04]  /*109e0*/  LDL.LU R33, [R1+0x2ac] ;  /* 0x0002ac0001217983 */ /* 0x000f280000300800 */
[----:B------:R1:W-:Y:S04]  /*109f0*/  STL [R1+0x1b4], R5 ;  /* 0x0001b40501007387 */ /* 0x0003e80000100800 */
        /* <DEDUP_REMOVED lines=22> */
[----:B-1----:R-:W4:Y:S04]  /*10b60*/  LDL.LU R6, [R1+0x2d0] ;  /* 0x0002d00001067983 */ /* 0x002f280000300800 */
[----:B------:R-:W4:Y:S04]  /*10b70*/  LDL.LU R7, [R1+0x3d8] ;  /* 0x0003d80001077983 */ /* 0x000f280000300800 */
[----:B------:R-:W4:Y:S01]  /*10b80*/  LDL.LU R5, [R1+0x2d8] ;  /* 0x0002d80001057983 */ /* 0x000f220000300800 */
[----:B--2---:R-:W-:-:S03]  /*10b90*/  IADD3 R32, P1, R4, c[0x0][0x168], RZ ;  /* 0x00005a0004207a10 */ /* 0x004fc60007f3e0ff */
[----:B------:R-:W2:Y:S04]  /*10ba0*/  LDL.LU R4, [R1+0x3dc] ;  /* 0x0003dc0001047983 */ /* 0x000ea80000300800 */
[----:B------:R1:W-:Y:S01]  /*10bb0*/  STL [R1+0x1e8], R32 ;  /* 0x0001e82001007387 */ /* 0x0003e20000100800 */
[----:B---3--:R-:W-:-:S03]  /*10bc0*/  IADD3.X R31, R3, c[0x0][0x16c], RZ, P4, !PT ;  /* 0x00005b00031f7a10 */ /* 0x008fc600027fe4ff */
[----:B------:R-:W3:Y:S01]  /*10bd0*/  LDL.LU R3, [R1+0x2d4] ;  /* 0x0002d40001037983 */ /* 0x000ee20000300800 */
[----:B----4-:R-:W-:-:S03]  /*10be0*/  IADD3 R28, P4, R28, c[0x0][0x168], RZ ;  /* 0x00005a001c1c7a10 */ /* 0x010fc60007f9e0ff */
[----:B------:R4:W-:Y:S04]  /*10bf0*/  STL [R1+0x1bc], R31 ;  /* 0x0001bc1f01007387 */ /* 0x0009e80000100800 */
[----:B------:R1:W-:Y:S02]  /*10c00*/  STL [R1+0x1f0], R28 ;  /* 0x0001f01c01007387 */ /* 0x0003e40000100800 */
[----:B-1----:R-:W-:Y:S02]  /*10c10*/  IADD3.X R32, R33, c[0x0][0x16c], RZ, P5, !PT ;  /* 0x00005b0021207a10 */ /* 0x002fe40002ffe4ff */
[----:B----4-:R-:W-:-:S03]  /*10c20*/  IADD3 R31, P5, R24, c[0x0][0x168], RZ ;  /* 0x00005a00181f7a10 */ /* 0x010fc60007fbe0ff */
[----:B------:R-:W-:Y:S01]  /*10c30*/  STL [R1+0x1c4], R32 ;  /* 0x0001c42001007387 */ /* 0x000fe20000100800 */
[----:B------:R-:W-:-:S03]  /*10c40*/  IADD3.X R28, R30, c[0x0][0x16c], RZ, P3, !PT ;  /* 0x00005b001e1c7a10 */ /* 0x000fc60001ffe4ff */
[----:B------:R-:W-:Y:S01]  /*10c50*/  STL [R1+0x1f8], R31 ;  /* 0x0001f81f01007387 */ /* 0x000fe20000100800 */
[----:B------:R-:W-:-:S03]  /*10c60*/  IADD3 R24, P3, R27, c[0x0][0x168], RZ ;  /* 0x00005a001b187a10 */ /* 0x000fc60007f7e0ff */
[----:B------:R-:W-:Y:S01]  /*10c70*/  STL [R1+0x1cc], R28 ;  /* 0x0001cc1c01007387 */ /* 0x000fe20000100800 */
[----:B------:R-:W-:-:S03]  /*10c80*/  IADD3.X R27, R29, c[0x0][0x16c], RZ, P0, !PT ;  /* 0x00005b001d1b7a10 */ /* 0x000fc600007fe4ff */
[----:B------:R1:W-:Y:S01]  /*10c90*/  STL [R1+0x200], R24 ;  /* 0x0002001801007387 */ /* 0x0003e20000100800 */
[----:B------:R-:W-:-:S03]  /*10ca0*/  IADD3 R23, P0, R23, c[0x0][0x168], RZ ;  /* 0x00005a0017177a10 */ /* 0x000fc60007f1e0ff */
[----:B------:R-:W-:Y:S04]  /*10cb0*/  STL [R1+0x1d4], R27 ;  /* 0x0001d41b01007387 */ /* 0x000fe80000100800 */
[----:B------:R4:W-:Y:S01]  /*10cc0*/  STL [R1+0x208], R23 ;  /* 0x0002081701007387 */ /* 0x0009e20000100800 */
[----:B-1----:R-:W-:Y:S02]  /*10cd0*/  IADD3.X R24, R26, c[0x0][0x16c], RZ, P2, !PT ;  /* 0x00005b001a187a10 */ /* 0x002fe400017fe4ff */
[----:B------:R-:W-:-:S03]  /*10ce0*/  IADD3 R20, P2, R20, c[0x0][0x168], RZ ;  /* 0x00005a0014147a10 */ /* 0x000fc60007f5e0ff */
[----:B------:R-:W-:Y:S01]  /*10cf0*/  STL [R1+0x1dc], R24 ;  /* 0x0001dc1801007387 */ /* 0x000fe20000100800 */
[----:B----4-:R-:W-:Y:S02]  /*10d00*/  IADD3.X R23, R25, c[0x0][0x16c], RZ, P1, !PT ;  /* 0x00005b0019177a10 */ /* 0x010fe40000ffe4ff */
[----:B------:R-:W-:Y:S01]  /*10d10*/  IADD3 R16, P1, R16, c[0x0][0x168], RZ ;  /* 0x00005a0010107a10 */ /* 0x000fe20007f3e0ff */
[----:B------:R1:W-:Y:S04]  /*10d20*/  STL [R1+0x210], R20 ;  /* 0x0002101401007387 */ /* 0x0003e80000100800 */
[----:B------:R-:W-:Y:S04]  /*10d30*/  STL [R1+0x1e4], R23 ;  /* 0x0001e41701007387 */ /* 0x000fe80000100800 */
[----:B------:R4:W-:Y:S01]  /*10d40*/  STL [R1+0x218], R16 ;  /* 0x0002181001007387 */ /* 0x0009e20000100800 */
[----:B-1----:R-:W-:-:S02]  /*10d50*/  IADD3.X R20, R22, c[0x0][0x16c], RZ, P4, !PT ;  /* 0x00005b0016147a10 */ /* 0x002fc400027fe4ff */
[----:B------:R-:W-:-:S03]  /*10d60*/  IADD3 R19, P4, R19, c[0x0][0x168], RZ ;  /* 0x00005a0013137a10 */ /* 0x000fc60007f9e0ff */
[----:B------:R-:W-:Y:S01]  /*10d70*/  STL [R1+0x1ec], R20 ;  /* 0x0001ec1401007387 */ /* 0x000fe20000100800 */
[----:B----4-:R-:W-:Y:S02]  /*10d80*/  IADD3.X R16, R21, c[0x0][0x16c], RZ, P5, !PT ;  /* 0x00005b0015107a10 */ /* 0x010fe40002ffe4ff */
[----:B------:R-:W-:Y:S01]  /*10d90*/  IADD3 R15, P5, R15, c[0x0][0x168], RZ ;  /* 0x00005a000f0f7a10 */ /* 0x000fe20007fbe0ff */
[----:B------:R-:W-:Y:S01]  /*10da0*/  STL [R1+0x220], R19 ;  /* 0x0002201301007387 */ /* 0x000fe20000100800 */
[----:B------:R-:W-:-:S03]  /*10db0*/  IADD3.X R18, R18, c[0x0][0x16c], RZ, P3, !PT ;  /* 0x00005b0012127a10 */ /* 0x000fc60001ffe4ff */
[----:B------:R1:W-:Y:S04]  /*10dc0*/  STL [R1+0x1f4], R16 ;  /* 0x0001f41001007387 */ /* 0x0003e80000100800 */
[----:B------:R4:W-:Y:S01]  /*10dd0*/  STL [R1+0x228], R15 ;  /* 0x0002280f01007387 */ /* 0x0009e20000100800 */
[----:B-1----:R-:W-:-:S03]  /*10de0*/  IADD3 R16, P3, R12, c[0x0][0x168], RZ ;  /* 0x00005a000c107a10 */ /* 0x002fc60007f7e0ff */
[----:B------:R-:W-:Y:S01]  /*10df0*/  STL [R1+0x1fc], R18 ;  /* 0x0001fc1201007387 */ /* 0x000fe20000100800 */
[----:B------:R-:W-:Y:S02]  /*10e00*/  IADD3.X R14, R14, c[0x0][0x16c], RZ, P2, !PT ;  /* 0x00005b000e0e7a10 */ /* 0x000fe400017fe4ff */
[----:B----4-:R-:W-:Y:S02]  /*10e10*/  IADD3.X R15, R17, c[0x0][0x16c], RZ, P0, !PT ;  /* 0x00005b00110f7a10 */ /* 0x010fe400007fe4ff */
[----:B------:R-:W-:Y:S01]  /*10e20*/  IADD3 R12, P0, R10, c[0x0][0x168], RZ ;  /* 0x00005a000a0c7a10 */ /* 0x000fe20007f1e0ff */
[----:B------:R-:W-:Y:S01]  /*10e30*/  STL [R1+0x230], R16 ;  /* 0x0002301001007387 */ /* 0x000fe20000100800 */
[----:B------:R-:W-:-:S03]  /*10e40*/  IADD3 R10, P2, R11, c[0x0][0x168], RZ ;  /* 0x00005a000b0a7a10 */ /* 0x000fc60007f5e0ff */
[----:B------:R-:W-:Y:S04]  /*10e50*/  STL [R1+0x204], R15 ;  /* 0x0002040f01007387 */ /* 0x000fe80000100800 */
[----:B------:R1:W-:Y:S04]  /*10e60*/  STL [R1+0x238], R12 ;  /* 0x0002380c01007387 */ /* 0x0003e80000100800 */
[----:B------:R-:W-:Y:S04]  /*10e70*/  STL [R1+0x20c], R14 ;  /* 0x00020c0e01007387 */ /* 0x000fe80000100800 */
[----:B------:R4:W-:Y:S01]  /*10e80*/  STL [R1+0x240], R10 ;  /* 0x0002400a01007387 */ /* 0x0009e20000100800 */
[----:B-1----:R-:W-:-:S02]  /*10e90*/  IADD3.X R12, R13, c[0x0][0x16c], RZ, P1, !PT ;  /* 0x00005b000d0c7a10 */ /* 0x002fc40000ffe4ff */
[----:B------:R-:W-:-:S03]  /*10ea0*/  IADD3 R11, P1, R9, c[0x0][0x168], RZ ;  /* 0x00005a00090b7a10 */ /* 0x000fc60007f3e0ff */
[----:B------:R1:W-:Y:S01]  /*10eb0*/  STL [R1+0x214], R12 ;  /* 0x0002140c01007387 */ /* 0x0003e20000100800 */
[----:B----4-:R-:W-:Y:S02]  /*10ec0*/  IADD3.X R10, R8, c[0x0][0x16c], RZ, P4, !PT ;  /* 0x00005b00080a7a10 */ /* 0x010fe400027fe4ff */
[----:B------:R-:W-:Y:S01]  /*10ed0*/  IADD3 R9, P4, R6, c[0x0][0x168], RZ ;  /* 0x00005a0006097a10 */ /* 0x000fe20007f9e0ff */
[----:B------:R-:W-:Y:S01]  /*10ee0*/  STL [R1+0x248], R11 ;  /* 0x0002480b01007387 */ /* 0x000fe20000100800 */
[----:B------:R-:W-:-:S03]  /*10ef0*/  IADD3.X R8, R7, c[0x0][0x16c], RZ, P5, !PT ;  /* 0x00005b0007087a10 */ /* 0x000fc60002ffe4ff */
[----:B------:R4:W-:Y:S04]  /*10f00*/  STL [R1+0x21c], R10 ;  /* 0x00021c0a01007387 */ /* 0x0009e80000100800 */
[----:B------:R1:W-:Y:S04]  /*10f10*/  STL [R1+0x250], R9 ;  /* 0x0002500901007387 */ /* 0x0003e80000100800 */
[----:B------:R-:W4:Y:S01]  /*10f20*/  LDL.LU R7, [R1+0x3e0] ;  /* 0x0003e00001077983 */ /* 0x000f220000300800 */
[----:B------:R-:W-:-:S03]  /*10f30*/  IADD3 R6, P5, R5, c[0x0][0x168], RZ ;  /* 0x00005a0005067a10 */ /* 0x000fc60007fbe0ff */
[----:B------:R1:W-:Y:S04]  /*10f40*/  STL [R1+0x224], R8 ;  /* 0x0002240801007387 */ /* 0x0003e80000100800 */
[----:B------:R-:W4:Y:S04]  /*10f50*/  LDL.LU R5, [R1+0x2dc] ;  /* 0x0002dc0001057983 */ /* 0x000f280000300800 */
[----:B------:R1:W-:Y:S04]  /*10f60*/  STL [R1+0x258], R6 ;  /* 0x0002580601007387 */ /* 0x0003e80000100800 */
[----:B------:R-:W4:Y:S01]  /*10f70*/  LDL.LU R28, [R1+0x3e4] ;  /* 0x0003e400011c7983 */ /* 0x000f220000300800 */
[----:B--2---:R-:W-:-:S05]  /*10f80*/  IADD3.X R4, R4, c[0x0][0x16c], RZ, P3, !PT ;  /* 0x00005b0004047a10 */ /* 0x004fca0001ffe4ff */
[----:B------:R2:W-:Y:S01]  /*10f90*/  STL [R1+0x22c], R4 ;  /* 0x00022c0401007387 */ /* 0x0005e20000100800 */
[----:B---3--:R-:W-:-:S03]  /*10fa0*/  IADD3 R3, P3, R3, c[0x0][0x168], RZ ;  /* 0x00005a0003037a10 */ /* 0x008fc60007f7e0ff */
[----:B------:R-:W3:Y:S04]  /*10fb0*/  LDL.LU R33, [R1+0x2e0] ;  /* 0x0002e00001217983 */ /* 0x000ee80000300800 */
[----:B------:R1:W-:Y:S04]  /*10fc0*/  STL [R1+0x260], R3 ;  /* 0x0002600301007387 */ /* 0x0003e80000100800 */
[----:B------:R-:W3:Y:S04]  /*10fd0*/  LDL.LU R24, [R1+0x3f0] ;  /* 0x0003f00001187983 */ /* 0x000ee80000300800 */
        /* <DEDUP_REMOVED lines=13> */
[----:B-1----:R-:W3:Y:S04]  /*110b0*/  LDL.LU R12, [R1+0x40c] ;  /* 0x00040c00010c7983 */ /* 0x002ee80000300800 */
[----:B------:R-:W3:Y:S04]  /*110c0*/  LDL.LU R17, [R1+0x300] ;  /* 0x0003000001117983 */ /* 0x000ee80000300800 */
[----:B----4-:R-:W4:Y:S04]  /*110d0*/  LDL.LU R10, [R1+0x410] ;  /* 0x00041000010a7983 */ /* 0x010f280000300800 */
[----:B------:R-:W4:Y:S04]  /*110e0*/  LDL.LU R14, [R1+0x308] ;  /* 0x00030800010e7983 */ /* 0x000f280000300800 */
[----:B------:R-:W4:Y:S04]  /*110f0*/  LDL.LU R11, [R1+0x414] ;  /* 0x00041400010b7983 */ /* 0x000f280000300800 */
[----:B------:R-:W4:Y:S04]  /*11100*/  LDL.LU R13, [R1+0x304] ;  /* 0x00030400010d7983 */ /* 0x000f280000300800 */
[----:B------:R-:W4:Y:S04]  /*11110*/  LDL.LU R9, [R1+0x418] ;  /* 0x0004180001097983 */ /* 0x000f280000300800 */
[----:B------:R-:W4:Y:S04]  /*11120*/  LDL.LU R8, [R1+0x30c] ;  /* 0x00030c0001087983 */ /* 0x000f280000300800 */
[----:B------:R-:W4:Y:S04]  /*11130*/  LDL.LU R6, [R1+0x41c] ;  /* 0x00041c0001067983 */ /* 0x000f280000300800 */
[----:B--2---:R-:W2:Y:S04]  /*11140*/  LDL.LU R4, [R1+0x310] ;  /* 0x0003100001047983 */ /* 0x004ea80000300800 */
[----:B------:R-:W2:Y:S01]  /*11150*/  LDL.LU R3, [R1+0x420] ;  /* 0x0004200001037983 */ /* 0x000ea20000300800 */
[----:B------:R-:W-:-:S03]  /*11160*/  IADD3.X R32, R7, c[0x0][0x16c], RZ, P0, !PT ;  /* 0x00005b0007207a10 */ /* 0x000fc600007fe4ff */
[----:B------:R-:W2:Y:S04]  /*11170*/  LDL.LU R7, [R1+0x318] ;  /* 0x0003180001077983 */ /* 0x000ea80000300800 */
[----:B------:R3:W-:Y:S01]  /*11180*/  STL [R1+0x234], R32 ;  /* 0x0002342001007387 */ /* 0x0007e20000100800 */
[----:B------:R-:W-:-:S03]  /*11190*/  IADD3 R31, P0, R5, c[0x0][0x168], RZ ;  /* 0x00005a00051f7a10 */ /* 0x000fc60007f1e0ff */
[----:B------:R-:W2:Y:S01]  /*111a0*/  LDL.LU R5, [R1+0x424] ;  /* 0x0004240001057983 */ /* 0x000ea20000300800 */
[----:B------:R-:W-:-:S03]  /*111b0*/  IADD3.X R28, R28, c[0x0][0x16c], RZ, P2, !PT ;  /* 0x00005b001c1c7a10 */ /* 0x000fc600017fe4ff */
[----:B------:R1:W-:Y:S04]  /*111c0*/  STL [R1+0x268], R31 ;  /* 0x0002681f01007387 */ /* 0x0003e80000100800 */
[----:B------:R1:W-:Y:S01]  /*111d0*/  STL [R1+0x23c], R28 ;  /* 0x00023c1c01007387 */ /* 0x0003e20000100800 */
[----:B---3--:R-:W-:Y:S02]  /*111e0*/  IADD3 R32, P2, R33, c[0x0][0x168], RZ ;  /* 0x00005a0021207a10 */ /* 0x008fe40007f5e0ff */
[----:B-1----:R-:W-:-:S03]  /*111f0*/  IADD3.X R31, R24, c[0x0][0x16c], RZ, P1, !PT ;  /* 0x00005b00181f7a10 */ /* 0x002fc60000ffe4ff */
[----:B------:R-:W-:Y:S01]  /*11200*/  STL [R1+0x270], R32 ;  /* 0x0002702001007387 */ /* 0x000fe20000100800 */
[----:B------:R-:W-:-:S03]  /*11210*/  IADD3 R28, P1, R30, c[0x0][0x168], RZ ;  /* 0x00005a001e1c7a10 */ /* 0x000fc60007f3e0ff */
[----:B------:R-:W-:Y:S01]  /*11220*/  STL [R1+0x244], R31 ;  /* 0x0002441f01007387 */ /* 0x000fe20000100800 */
[----:B------:R-:W-:-:S03]  /*11230*/  IADD3.X R24, R27, c[0x0][0x16c], RZ, P4, !PT ;  /* 0x00005b001b187a10 */ /* 0x000fc600027fe4ff */
[----:B------:R-:W-:Y:S01]  /*11240*/  STL [R1+0x278], R28 ;  /* 0x0002781c01007387 */ /* 0x000fe20000100800 */
[----:B------:R-:W-:-:S03]  /*11250*/  IADD3 R27, P4, R29, c[0x0][0x168], RZ ;  /* 0x00005a001d1b7a10 */ /* 0x000fc60007f9e0ff */
[----:B------:R1:W-:Y:S01]  /*11260*/  STL [R1+0x24c], R24 ;  /* 0x00024c1801007387 */ /* 0x0003e20000100800 */
[----:B------:R-:W-:-:S03]  /*11270*/  IADD3.X R23, R23, c[0x0][0x16c], RZ, P5, !PT ;  /* 0x00005b0017177a10 */ /* 0x000fc60002ffe4ff */
[----:B------:R-:W-:Y:S04]  /*11280*/  STL [R1+0x280], R27 ;  /* 0x0002801b01007387 */ /* 0x000fe80000100800 */
[----:B------:R3:W-:Y:S01]  /*11290*/  STL [R1+0x254], R23 ;  /* 0x0002541701007387 */ /* 0x0007e20000100800 */
[----:B-1----:R-:W-:Y:S02]  /*112a0*/  IADD3 R24, P5, R26, c[0x0][0x168], RZ ;  /* 0x00005a001a187a10 */ /* 0x002fe40007fbe0ff */
[----:B------:R-:W-:-:S03]  /*112b0*/  IADD3.X R20, R20, c[0x0][0x16c], RZ, P3, !PT ;  /* 0x00005b0014147a10 */ /* 0x000fc60001ffe4ff */
[----:B------:R-:W-:Y:S01]  /*112c0*/  STL [R1+0x288], R24 ;  /* 0x0002881801007387 */ /* 0x000fe20000100800 */
[----:B---3--:R-:W-:Y:S02]  /*112d0*/  IADD3 R23, P3, R25, c[0x0][0x168], RZ ;  /* 0x00005a0019177a10 */ /* 0x008fe40007f7e0ff */
[----:B------:R-:W-:Y:S01]  /*112e0*/  IADD3.X R16, R16, c[0x0][0x16c], RZ, P0, !PT ;  /* 0x00005b0010107a10 */ /* 0x000fe200007fe4ff */
[----:B------:R1:W-:Y:S04]  /*112f0*/  STL [R1+0x25c], R20 ;  /* 0x00025c1401007387 */ /* 0x0003e80000100800 */
[----:B------:R-:W-:Y:S01]  /*11300*/  STL [R1+0x290], R23 ;  /* 0x0002901701007387 */ /* 0x000fe20000100800 */
[----:B------:R-:W-:-:S03]  /*11310*/  IADD3.X R19, R19, c[0x0][0x16c], RZ, P2, !PT ;  /* 0x00005b0013137a10 */ /* 0x000fc600017fe4ff */
[----:B------:R3:W-:Y:S01]  /*11320*/  STL [R1+0x264], R16 ;  /* 0x0002641001007387 */ /* 0x0007e20000100800 */
[----:B-1----:R-:W-:Y:S02]  /*11330*/  IADD3 R20, P0, R22, c[0x0][0x168], RZ ;  /* 0x00005a0016147a10 */ /* 0x002fe40007f1e0ff */
[----:B------:R-:W-:-:S03]  /*11340*/  IADD3.X R15, R15, c[0x0][0x16c], RZ, P1, !PT ;  /* 0x00005b000f0f7a10 */ /* 0x000fc60000ffe4ff */
[----:B------:R-:W-:Y:S01]  /*11350*/  STL [R1+0x298], R20 ;  /* 0x0002981401007387 */ /* 0x000fe20000100800 */
[----:B---3--:R-:W-:-:S03]  /*11360*/  IADD3 R16, P2, R21, c[0x0][0x168], RZ ;  /* 0x00005a0015107a10 */ /* 0x008fc60007f5e0ff */
[----:B------:R-:W-:Y:S01]  /*11370*/  STL [R1+0x26c], R19 ;  /* 0x00026c1301007387 */ /* 0x000fe20000100800 */
[----:B------:R-:W-:-:S03]  /*11380*/  IADD3 R18, P1, R18, c[0x0][0x168], RZ ;  /* 0x00005a0012127a10 */ /* 0x000fc60007f3e0ff */
[----:B------:R1:W-:Y:S04]  /*11390*/  STL [R1+0x2a0], R16 ;  /* 0x0002a01001007387 */ /* 0x0003e80000100800 */
[----:B------:R3:W-:Y:S01]  /*113a0*/  STL [R1+0x274], R15 ;  /* 0x0002740f01007387 */ /* 0x0007e20000100800 */
[----:B-1----:R-:W-:Y:S02]  /*113b0*/  IADD3.X R16, R12, c[0x0][0x16c], RZ, P4, !PT ;  /* 0x00005b000c107a10 */ /* 0x002fe400027fe4ff */
[----:B----4-:R-:W-:Y:S02]  /*113c0*/  IADD3.X R12, R10, c[0x0][0x16c], RZ, P5, !PT ;  /* 0x00005b000a0c7a10 */ /* 0x010fe40002ffe4ff */
[----:B---3--:R-:W-:Y:S01]  /*113d0*/  IADD3 R15, P4, R17, c[0x0][0x168], RZ ;  /* 0x00005a00110f7a10 */ /* 0x008fe20007f9e0ff */
[----:B------:R-:W-:Y:S01]  /*113e0*/  STL [R1+0x2a8], R18 ;  /* 0x0002a81201007387 */ /* 0x000fe20000100800 */
[----:B------:R-:W-:-:S02]  /*113f0*/  IADD3 R14, P5, R14, c[0x0][0x168], RZ ;  /* 0x00005a000e0e7a10 */ /* 0x000fc40007fbe0ff */
[----:B------:R-:W-:Y:S01]  /*11400*/  IADD3.X R10, R11, c[0x0][0x16c], RZ, P3, !PT ;  /* 0x00005b000b0a7a10 */ /* 0x000fe20001ffe4ff */
[----:B------:R-:W-:Y:S04]  /*11410*/  STL [R1+0x27c], R16 ;  /* 0x00027c1001007387 */ /* 0x000fe80000100800 */
[----:B------:R-:W-:Y:S01]  /*11420*/  STL [R1+0x2b0], R15 ;  /* 0x0002b00f01007387 */ /* 0x000fe20000100800 */
[----:B------:R-:W-:-:S03]  /*11430*/  IADD3.X R11, R9, c[0x0][0x16c], RZ, P0, !PT ;  /* 0x00005b00090b7a10 */ /* 0x000fc600007fe4ff */
[----:B------:R1:W-:Y:S04]  /*11440*/  STL [R1+0x284], R12 ;  /* 0x0002840c01007387 */ /* 0x0003e80000100800 */
[----:B------:R-:W-:Y:S01]  /*11450*/  STL [R1+0x2b8], R14 ;  /* 0x0002b80e01007387 */ /* 0x000fe20000100800 */
[----:B------:R-:W-:-:S03]  /*11460*/  IADD3.X R9, R6, c[0x0][0x16c], RZ, P2, !PT ;  /* 0x00005b0006097a10 */ /* 0x000fc600017fe4ff */
[----:B------:R3:W-:Y:S01]  /*11470*/  STL [R1+0x28c], R10 ;  /* 0x00028c0a01007387 */ /* 0x0007e20000100800 */
[----:B-1----:R-:W-:Y:S02]  /*11480*/  IADD3 R12, P3, R13, c[0x0][0x168], RZ ;  /* 0x00005a000d0c7a10 */ /* 0x002fe40007f7e0ff */
[----:B--2---:R-:W-:-:S03]  /*11490*/  IADD3.X R6, R3, c[0x0][0x16c], RZ, P1, !PT ;  /* 0x00005b0003067a10 */ /* 0x004fc60000ffe4ff */
[----:B------:R-:W-:Y:S01]  /*114a0*/  STL [R1+0x2c0], R12 ;  /* 0x0002c00c01007387 */ /* 0x000fe20000100800 */
[----:B---3--:R-:W-:-:S03]  /*114b0*/  IADD3 R10, P0, R8, c[0x0][0x168], RZ ;  /* 0x00005a00080a7a10 */ /* 0x008fc60007f1e0ff */
[----:B------:R-:W-:Y:S01]  /*114c0*/  STL [R1+0x294], R11 ;  /* 0x0002940b01007387 */ /* 0x000fe20000100800 */
[----:B------:R-:W-:-:S03]  /*114d0*/  IADD3 R8, P2, R4, c[0x0][0x168], RZ ;  /* 0x00005a0004087a10 */ /* 0x000fc60007f5e0ff */
[----:B------:R-:W-:Y:S04]  /*114e0*/  STL [R1+0x2c8], R10 ;  /* 0x0002c80a01007387 */ /* 0x000fe80000100800 */
[----:B------:R-:W-:Y:S04]  /*114f0*/  STL [R1+0x29c], R9 ;  /* 0x00029c0901007387 */ /* 0x000fe80000100800 */
[----:B------:R-:W2:Y:S04]  /*11500*/  LDL.LU R4, [R1+0x314] ;  /* 0x0003140001047983 */ /* 0x000ea80000300800 */
[----:B------:R-:W-:Y:S04]  /*11510*/  STL [R1+0x2d0], R8 ;  /* 0x0002d00801007387 */ /* 0x000fe80000100800 */
[----:B------:R-:W3:Y:S04]  /*11520*/  LDL.LU R3, [R1+0x428] ;  /* 0x0004280001037983 */ /* 0x000ee80000300800 */
[----:B------:R1:W-:Y:S04]  /*11530*/  STL [R1+0x2a4], R6 ;  /* 0x0002a40601007387 */ /* 0x0003e80000100800 */
[----:B------:R-:W4:Y:S01]  /*11540*/  LDL.LU R28, [R1+0x31c] ;  /* 0x00031c00011c7983 */ /* 0x000f220000300800 */
[----:B-1----:R-:W-:-:S05]  /*11550*/  IADD3 R6, P1, R7, c[0x0][0x168], RZ ;  /* 0x00005a0007067a10 */ /* 0x002fca0007f3e0ff */
[----:B------:R1:W-:Y:S01]  /*11560*/  STL [R1+0x2d8], R6 ;  /* 0x0002d80601007387 */ /* 0x0003e20000100800 */
[----:B------:R-:W-:-:S03]  /*11570*/  IADD3.X R5, R5, c[0x0][0x16c], RZ, P4, !PT ;  /* 0x00005b0005057a10 */ /* 0x000fc600027fe4ff */
        /* <DEDUP_REMOVED lines=28> */
[----:B------:R-:W2:Y:S01]  /*11740*/  LDL.LU R4, [R1+0x3bc] ;  /* 0x0003bc0001047983 */ /* 0x000ea20000300800 */
[----:B---3--:R-:W-:-:S03]  /*11750*/  IADD3.X R31, R3, c[0x0][0x16c], RZ, P5, !PT ;  /* 0x00005b00031f7a10 */ /* 0x008fc60002ffe4ff */
[----:B------:R4:W-:Y:S04]  /*11760*/  STL [R1+0x2e0], R32 ;  /* 0x0002e02001007387 */ /* 0x0009e80000100800 */
[----:B------:R-:W3:Y:S04]  /*11770*/  LDL R3, [R1+0x3b4] ;  /* 0x0003b40001037983 */ /* 0x000ee80000100800 */
[----:B------:R1:W-:Y:S01]  /*11780*/  STL [R1+0x2b4], R31 ;  /* 0x0002b41f01007387 */ /* 0x0003e20000100800 */
[----:B----4-:R-:W-:-:S05]  /*11790*/  IADD3 R32, P5, R28, c[0x0][0x168], RZ ;  /* 0x00005a001c207a10 */ /* 0x010fca0007fbe0ff */
[----:B------:R-:W-:Y:S01]  /*117a0*/  STL [R1+0x2e8], R32 ;  /* 0x0002e82001007387 */ /* 0x000fe20000100800 */
[----:B-1----:R-:W-:Y:S02]  /*117b0*/  IADD3.X R31, R33, c[0x0][0x16c], RZ, P3, !PT ;  /* 0x00005b00211f7a10 */ /* 0x002fe40001ffe4ff */
        /* <DEDUP_REMOVED lines=12> */
[----:B------:R-:W-:Y:S01]  /*11880*/  STL [R1+0x300], R27 ;  /* 0x0003001b01007387 */ /* 0x000fe20000100800 */
[----:B------:R-:W-:-:S03]  /*11890*/  IADD3.X R20, R25, c[0x0][0x16c], RZ, P4, !PT ;  /* 0x00005b0019147a10 */ /* 0x000fc600027fe4ff */
[----:B------:R-:W-:Y:S01]  /*118a0*/  STL [R1+0x2d4], R24 ;  /* 0x0002d41801007387 */ /* 0x000fe20000100800 */
[----:B------:R-:W-:-:S03]  /*118b0*/  IADD3 R16, P4, R16, c[0x0][0x168], RZ ;  /* 0x00005a0010107a10 */ /* 0x000fc60007f9e0ff */
[----:B------:R-:W-:Y:S01]  /*118c0*/  STL [R1+0x308], R23 ;  /* 0x0003081701007387 */ /* 0x000fe20000100800 */
[----:B------:R-:W-:-:S03]  /*118d0*/  IADD3.X R22, R22, c[0x0][0x16c], RZ, P5, !PT ;  /* 0x00005b0016167a10 */ /* 0x000fc60002ffe4ff */
[----:B------:R1:W-:Y:S04]  /*118e0*/  STL [R1+0x2dc], R20 ;  /* 0x0002dc1401007387 */ /* 0x0003e80000100800 */
[----:B------:R4:W-:Y:S01]  /*118f0*/  STL [R1+0x310], R16 ;  /* 0x0003101001007387 */ /* 0x0009e20000100800 */
[----:B-1----:R-:W-:-:S03]  /*11900*/  IADD3 R20, P5, R19, c[0x0][0x168], RZ ;  /* 0x00005a0013147a10 */ /* 0x002fc60007fbe0ff */
[----:B------:R-:W-:Y:S01]  /*11910*/  STL [R1+0x2e4], R22 ;  /* 0x0002e41601007387 */ /* 0x000fe20000100800 */
[----:B----4-:R-:W-:Y:S02]  /*11920*/  IADD3.X R16, R21, c[0x0][0x16c], RZ, P3, !PT ;  /* 0x00005b0015107a10 */ /* 0x010fe40001ffe4ff */
[----:B------:R-:W-:Y:S02]  /*11930*/  IADD3 R19, P3, R15, c[0x0][0x168], RZ ;  /* 0x00005a000f137a10 */ /* 0x000fe40007f7e0ff */
[----:B------:R-:W-:Y:S01]  /*11940*/  IADD3.X R15, R18, c[0x0][0x16c], RZ, P0, !PT ;  /* 0x00005b00120f7a10 */ /* 0x000fe200007fe4ff */
[----:B------:R-:W-:Y:S04]  /*11950*/  STL [R1+0x318], R20 ;  /* 0x0003181401007387 */ /* 0x000fe80000100800 */
[----:B------:R1:W-:Y:S04]  /*11960*/  STL [R1+0x2ec], R16 ;  /* 0x0002ec1001007387 */ /* 0x0003e80000100800 */
[----:B------:R-:W-:Y:S04]  /*11970*/  STL [R1+0x320], R19 ;  /* 0x0003201301007387 */ /* 0x000fe80000100800 */
[----:B------:R4:W-:Y:S01]  /*11980*/  STL [R1+0x2f4], R15 ;  /* 0x0002f40f01007387 */ /* 0x0009e20000100800 */
[----:B-1----:R-:W-:-:S02]  /*11990*/  IADD3 R16, P0, R12, c[0x0][0x168], RZ ;  /* 0x00005a000c107a10 */ /* 0x002fc40007f1e0ff */
[----:B------:R-:W-:-:S03]  /*119a0*/  IADD3.X R12, R17, c[0x0][0x16c], RZ, P2, !PT ;  /* 0x00005b00110c7a10 */ /* 0x000fc600017fe4ff */
[----:B------:R-:W-:Y:S01]  /*119b0*/  STL [R1+0x328], R16 ;  /* 0x0003281001007387 */ /* 0x000fe20000100800 */
[----:B----4-:R-:W-:Y:S02]  /*119c0*/  IADD3 R15, P2, R10, c[0x0][0x168], RZ ;  /* 0x00005a000a0f7a10 */ /* 0x010fe40007f5e0ff */
[----:B------:R-:W-:Y:S01]  /*119d0*/  IADD3.X R10, R14, c[0x0][0x16c], RZ, P1, !PT ;  /* 0x00005b000e0a7a10 */ /* 0x000fe20000ffe4ff */
[----:B------:R1:W-:Y:S04]  /*119e0*/  STL [R1+0x2fc], R12 ;  /* 0x0002fc0c01007387 */ /* 0x0003e80000100800 */
[----:B------:R-:W-:Y:S04]  /*119f0*/  STL [R1+0x330], R15 ;  /* 0x0003300f01007387 */ /* 0x000fe80000100800 */
[----:B------:R4:W-:Y:S01]  /*11a00*/  STL [R1+0x304], R10 ;  /* 0x0003040a01007387 */ /* 0x0009e20000100800 */
[----:B-1----:R-:W-:-:S02]  /*11a10*/  IADD3 R12, P1, R11, c[0x0][0x168], RZ ;  /* 0x00005a000b0c7a10 */ /* 0x002fc40007f3e0ff */
[----:B------:R-:W-:-:S03]  /*11a20*/  IADD3.X R11, R13, c[0x0][0x16c], RZ, P4, !PT ;  /* 0x00005b000d0b7a10 */ /* 0x000fc600027fe4ff */
[----:B------:R-:W-:Y:S01]  /*11a30*/  STL [R1+0x338], R12 ;  /* 0x0003380c01007387 */ /* 0x000fe20000100800 */
[----:B----4-:R-:W-:Y:S02]  /*11a40*/  IADD3 R10, P4, R9, c[0x0][0x168], RZ ;  /* 0x00005a00090a7a10 */ /* 0x010fe40007f9e0ff */
[----:B------:R-:W-:Y:S02]  /*11a50*/  IADD3.X R9, R8, c[0x0][0x16c], RZ, P5, !PT ;  /* 0x00005b0008097a10 */ /* 0x000fe40002ffe4ff */
[----:B------:R-:W-:Y:S01]  /*11a60*/  IADD3 R8, P5, R6, c[0x0][0x168], RZ ;  /* 0x00005a0006087a10 */ /* 0x000fe20007fbe0ff */
[----:B------:R-:W-:Y:S01]  /*11a70*/  STL [R1+0x30c], R11 ;  /* 0x00030c0b01007387 */ /* 0x000fe20000100800 */
[----:B------:R-:W-:-:S03]  /*11a80*/  IADD3.X R6, R7, c[0x0][0x16c], RZ, P3, !PT ;  /* 0x00005b0007067a10 */ /* 0x000fc60001ffe4ff */
[----:B------:R-:W-:Y:S04]  /*11a90*/  STL [R1+0x340], R10 ;  /* 0x0003400a01007387 */ /* 0x000fe80000100800 */
[----:B------:R-:W-:Y:S04]  /*11aa0*/  STL [R1+0x314], R9 ;  /* 0x0003140901007387 */ /* 0x000fe80000100800 */
[----:B------:R-:W-:Y:S04]  /*11ab0*/  STL [R1+0x348], R8 ;  /* 0x0003480801007387 */ /* 0x000fe80000100800 */
[----:B------:R1:W-:Y:S02]  /*11ac0*/  STL [R1+0x31c], R6 ;  /* 0x00031c0601007387 */ /* 0x0003e40000100800 */
[----:B-1----:R-:W-:-:S02]  /*11ad0*/  IADD3.X R6, R206, c[0x0][0x16c], RZ, P0, !PT ;  /* 0x00005b00ce067a10 */ /* 0x002fc400007fe4ff */
[----:B------:R-:W4:Y:S01]  /*11ae0*/  LDL.LU R206, [R1+0x6d0] ;  /* 0x0006d00001ce7983 */ /* 0x000f220000300800 */
[----:B------:R-:W-:-:S03]  /*11af0*/  IADD3 R204, P3, R5, c[0x0][0x160], RZ ;  /* 0x0000580005cc7a10 */ /* 0x000fc60007f7e0ff */
[----:B------:R-:W-:Y:S01]  /*11b00*/  STL [R1+0x324], R6 ;  /* 0x0003240601007387 */ /* 0x000fe20000100800 */
[----:B------:R-:W-:Y:S01]  /*11b10*/  IMAD R0, R57, 0x100, R48 ;  /* 0x0000010039007824 */ /* 0x000fe200078e0230 */
[----:B--2---:R-:W-:Y:S02]  /*11b20*/  IADD3.X R5, R4, c[0x0][0x16c], RZ, P2, !PT ;  /* 0x00005b0004057a10 */ /* 0x004fe400017fe4ff */
[----:B------:R-:W-:-:S03]  /*11b30*/  IADD3.X R4, R2, c[0x0][0x16c], RZ, P4, !PT ;  /* 0x00005b0002047a10 */ /* 0x000fc600027fe4ff */
[----:B------:R-:W-:Y:S04]  /*11b40*/  STL [R1+0x32c], R5 ;  /* 0x00032c0501007387 */ /* 0x000fe80000100800 */
[----:B------:R1:W5:Y:S01]  /*11b50*/  LDL.LU R2, [R1+0x6cc] ;  /* 0x0006cc0001027983 */ /* 0x0003620000300800 */
[----:B---3--:R-:W-:-:S05]  /*11b60*/  IADD3.X R3, R3, c[0x0][0x16c], RZ, P1, !PT ;  /* 0x00005b0003037a10 */ /* 0x008fca0000ffe4ff */
[----:B------:R2:W-:Y:S02]  /*11b70*/  STL [R1+0x334], R3 ;  /* 0x0003340301007387 */ /* 0x0005e40000100800 */
[----:B--2---:R-:W-:Y:S02]  /*11b80*/  IADD3.X R3, R207, c[0x0][0x16c], RZ, P5, !PT ;  /* 0x00005b00cf037a10 */ /* 0x004fe40002ffe4ff */
[----:B------:R1:W5:Y:S04]  /*11b90*/  LDL.LU R207, [R1+0x6c8] ;  /* 0x0006c80001cf7983 */ /* 0x0003680000300800 */
[----:B------:R-:W-:Y:S01]  /*11ba0*/  STL [R1+0x33c], R4 ;  /* 0x00033c0401007387 */ /* 0x000fe20000100800 */
[----:B----4-:R-:W-:-:S03]  /*11bb0*/  IADD3.X R203, R206, c[0x0][0x164], RZ, P3, !PT ;  /* 0x00005900cecb7a10 */ /* 0x010fc60001ffe4ff */
[----:B------:R1:W5:Y:S04]  /*11bc0*/  LDL.LU R206, [R1+0x6c4] ;  /* 0x0006c40001ce7983 */ /* 0x0003680000300800 */
[----:B------:R2:W-:Y:S02]  /*11bd0*/  STL [R1+0x344], R3 ;  /* 0x0003440301007387 */ /* 0x0005e40000100800 */
[----:B--2---:R-:W-:Y:S02]  /*11be0*/  IMAD.IADD R3, R0, 0x1, R205 ;  /* 0x0000000100037824 */ /* 0x004fe400078e02cd */
[----:B------:R1:W5:Y:S04]  /*11bf0*/  LDL.LU R205, [R1+0x6c0] ;  /* 0x0006c00001cd7983 */ /* 0x0003680000300800 */
[----:B------:R1:W5:Y:S04]  /*11c00*/  LDL.LU R0, [R1+0x6bc] ;  /* 0x0006bc0001007983 */ /* 0x0003680000300800 */
[----:B------:R-:W2:Y:S04]  /*11c10*/  LDL R13, [R1+0x34c] ;  /* 0x00034c00010d7983 */ /* 0x000ea80000100800 */
[----:B------:R3:W-:Y:S02]  /*11c20*/  STL [R1+0x350], R3 ;  /* 0x0003500301007387 */ /* 0x0007e40000100800 */
[----:B---3--:R-:W-:-:S05]  /*11c30*/  LOP3.LUT R3, R3, 0x40, RZ, 0x3c, !PT ;  /* 0x0000004003037812 */ /* 0x008fca00078e3cff */
[----:B------:R1:W-:Y:S01]  /*11c40*/  STL [R1+0x354], R3 ;  /* 0x0003540301007387 */ /* 0x0003e20000100800 */
[----:B------:R-:W-:Y:S01]  /*11c50*/  SHF.R.U32.HI R196, RZ, 0x6, R139 ;  /* 0x00000006ffc47819 */ /* 0x000fe2000001168b */
[----:B------:R-:W-:-:S03]  /*11c60*/  USHF.R.S32.HI UR8, URZ, 0x1f, UR5 ;  /* 0x0000001f3f087899 */ /* 0x000fc60008011405 */
[----:B------:R-:W-:Y:S01]  /*11c70*/  SGXT.U32 R196, R196, 0x2 ;  /* 0x00000002c4c4781a */ /* 0x000fe20000000000 */
[----:B------:R-:W-:-:S03]  /*11c80*/  ULEA.HI UR8, UR8, UR5, URZ, 0x6 ;  /* 0x0000000508087291 */ /* 0x000fc6000f8f303f */
[C---:B------:R-:W-:Y:S02]  /*11c90*/  LOP3.LUT R137, R196.reuse, 0x3c, RZ, 0xfc, !PT ;  /* 0x0000003cc4897812 */ /* 0x040fe400078efcff */
[C---:B------:R-:W-:Y:S02]  /*11ca0*/  LOP3.LUT R138, R196.reuse, 0x38, RZ, 0xfc, !PT ;  /* 0x00000038c48a7812 */ /* 0x040fe400078efcff */
[C---:B------:R-:W-:Y:S02]  /*11cb0*/  LOP3.LUT R139, R196.reuse, 0x34, RZ, 0xfc, !PT ;  /* 0x00000034c48b7812 */ /* 0x040fe400078efcff */
[----:B------:R-:W-:Y:S01]  /*11cc0*/  LOP3.LUT R196, R196, 0x30, RZ, 0xfc, !PT ;  /* 0x00000030c4c47812 */ /* 0x000fe200078efcff */
[----:B------:R-:W-:Y:S01]  /*11cd0*/  IMAD R48, R137, c[0x0][0x188], RZ ;  /* 0x0000620089307a24 */ /* 0x000fe200078e02ff */
[----:B------:R-:W-:Y:S01]  /*11ce0*/  USHF.R.S32.HI UR8, URZ, 0x6, UR8 ;  /* 0x000000063f087899 */ /* 0x000fe20008011408 */
[----:B------:R-:W-:Y:S01]  /*11cf0*/  IMAD R50, R138, c[0x0][0x188], RZ ;  /* 0x000062008a327a24 */ /* 0x000fe200078e02ff */
[----:B------:R-:W-:Y:S01]  /*11d00*/  CS2R R128, SRZ ;  /* 0x0000000000807805 */ /* 0x000fe2000001ff00 */
[----:B------:R-:W-:Y:S01]  /*11d10*/  IMAD R49, R139, c[0x0][0x188], RZ ;  /* 0x000062008b317a24 */ /* 0x000fe200078e02ff */
[----:B------:R-:W-:Y:S01]  /*11d20*/  CS2R R130, SRZ ;  /* 0x0000000000827805 */ /* 0x000fe2000001ff00 */
[----:B------:R-:W-:Y:S01]  /*11d30*/  IMAD R48, R196, c[0x0][0x188], RZ ;  /* 0x00006200c4307a24 */ /* 0x000fe200078e02ff */
        /* <DEDUP_REMOVED lines=62> */
[----:B------:R-:W-:-:S02]  /*12120*/  USHF.L.U32 UR13, UR7, 0x2, URZ ;  /* 0x00000002070d7899 */ /* 0x000fc4000800063f */
[----:B------:R-:W-:Y:S02]  /*12130*/  USHF.L.U64.HI UR7, UR7, 0x2, UR12 ;  /* 0x0000000207077899 */ /* 0x000fe4000801020c */
[----:B------:R-:W-:Y:S02]  /*12140*/  UIADD3 UR9, UR9, -0x80, URZ ;  /* 0xffffff8009097890 */ /* 0x000fe4000fffe03f */
[----:B------:R-:W-:Y:S02]  /*12150*/  UMOV UR4, URZ ;  /* 0x0000003f00047c82 */ /* 0x000fe40008000000 */
[----:B------:R-:W-:Y:S02]  /*12160*/  UMOV UR10, 0x1 ;  /* 0x00000001000a7882 */ /* 0x000fe40000000000 */
[----:B------:R-:W-:Y:S02]  /*12170*/  USHF.L.U64.HI UR11, UR6, 0x2, UR11 ;  /* 0x00000002060b7899 */ /* 0x000fe4000801020b */
[----:B------:R-:W-:-:S02]  /*12180*/  UIADD3 UR12, UR8, -0x2, URZ ;  /* 0xfffffffe080c7890 */ /* 0x000fc4000fffe03f */
[----:B------:R-:W-:Y:S01]  /*12190*/  UMOV UR5, 0xffffffff ;  /* 0xffffffff00057882 */ /* 0x000fe20000000000 */
[C---:B--2---:R-:W-:Y:S02]  /*121a0*/  LOP3.LUT R15, R13.reuse, 0x20, RZ, 0x3c, !PT ;  /* 0x000000200d0f7812 */ /* 0x044fe400078e3cff */
[C---:B------:R-:W-:Y:S02]  /*121b0*/  LOP3.LUT R14, R13.reuse, 0x40, RZ, 0x3c, !PT ;  /* 0x000000400d0e7812 */ /* 0x040fe400078e3cff */
[----:B-1----:R-:W-:-:S06]  /*121c0*/  LOP3.LUT R12, R13, 0x60, RZ, 0x3c, !PT ;  /* 0x000000600d0c7812 */ /* 0x002fcc00078e3cff */
.L_x_2:
[----:B------:R-:W2:Y:S01]  /*121d0*/  LDL R12, [R1+0x350] ;  /* 0x00035000010c7983 */ /* 0x000ea20000100800 */
[----:B------:R-:W-:Y:S01]  /*121e0*/  UIADD3 UR5, UR5, 0x1, URZ ;  /* 0x0000000105057890 */ /* 0x000fe2000fffe03f */
[----:B------:R-:W-:-:S04]  /*121f0*/  DEPBAR.LE SB0, 0x2 ;  /* 0x000080800000791a */ /* 0x000fc80000000000 */
[----:B-----5:R-:W-:Y:S01]  /*12200*/  STL [R1+0x6bc], R206 ;  /* 0x0006bcce01007387 */ /* 0x020fe20000100800 */
[----:B------:R-:W-:-:S03]  /*12210*/  UISETP.GT.AND UP0, UPT, UR5, 0x1, UPT ;  /* 0x000000010500788c */ /* 0x000fc6000bf04270 */
[----:B------:R-:W3:Y:S01]  /*12220*/  LDL R194, [R1+0x354] ;  /* 0x0003540001c27983 */ /* 0x000ee20000100800 */
[----:B------:R-:W-:-:S03]  /*12230*/  USEL UR5, UR5, URZ, !UP0 ;  /* 0x0000003f05057287 */ /* 0x000fc6000c000000 */
[----:B------:R-:W1:Y:S03]  /*12240*/  S2R R15, SR_TID.X ;  /* 0x00000000000f7919 */ /* 0x000e660000002100 */
[----:B------:R-:W-:Y:S02]  /*12250*/  IMAD.U32 R3, RZ, RZ, UR5 ;  /* 0x00000005ff037e24 */ /* 0x000fe4000f8e00ff */
[----:B------:R-:W-:Y:S02]  /*12260*/  IMAD.U32 R200, RZ, RZ, UR5 ;  /* 0x00000005ffc87e24 */ /* 0x000fe4000f8e00ff */
[----:B------:R-:W-:Y:S02]  /*12270*/  IMAD.U32 R192, RZ, RZ, UR5 ;  /* 0x00000005ffc07e24 */ /* 0x000fe4000f8e00ff */
[----:B------:R-:W-:Y:S02]  /*12280*/  IMAD.U32 R201, RZ, RZ, UR5 ;  /* 0x00000005ffc97e24 */ /* 0x000fe4000f8e00ff */
[----:B------:R-:W-:Y:S01]  /*12290*/  IMAD.U32 R202, RZ, RZ, UR5 ;  /* 0x00000005ffca7e24 */ /* 0x000fe2000f8e00ff */
[----:B-1----:R-:W-:-:S02]  /*122a0*/  LOP3.LUT R14, R15, 0x1c, RZ, 0xc0, !PT ;  /* 0x0000001c0f0e7812 */ /* 0x002fc400078ec0ff */
[C---:B------:R-:W-:Y:S02]  /*122b0*/  LOP3.LUT R13, R15.reuse, 0x3, RZ, 0xc0, !PT ;  /* 0x000000030f0d7812 */ /* 0x040fe400078ec0ff */
[C---:B------:R-:W-:Y:S02]  /*122c0*/  LOP3.LUT R17, R15.reuse, 0x1c, RZ, 0xc0, !PT ;  /* 0x0000001c0f117812 */ /* 0x040fe400078ec0ff */
[----:B------:R-:W-:Y:S01]  /*122d0*/  LOP3.LUT R16, R15, 0x3, RZ, 0xc0, !PT ;  /* 0x000000030f107812 */ /* 0x000fe200078ec0ff */
[----:B------:R-:W-:-:S04]  /*122e0*/  IMAD R13, R13, 0x120, R14 ;  /* 0x000001200d0d7824 */ /* 0x000fc800078e020e */
[----:B------:R-:W-:Y:S01]  /*122f0*/  IMAD R16, R16, 0x120, R17 ;  /* 0x0000012010107824 */ /* 0x000fe200078e0211 */
[----:B------:R-:W-:-:S03]  /*12300*/  LOP3.LUT R13, R13, 0x20, RZ, 0x3c, !PT ;  /* 0x000000200d0d7812 */ /* 0x000fc600078e3cff */
[----:B------:R-:W-:Y:S01]  /*12310*/  IMAD R3, R3, 0x4000, R16 ;  /* 0x0000400003037824 */ /* 0x000fe200078e0210 */
[----:B------:R-:W-:Y:S01]  /*12320*/  BAR.SYNC.DEFER_BLOCKING 0x0 ;  /* 0x0000000000007b1d */ /* 0x000fe20000010000 */
[----:B------:R-:W-:Y:S01]  /*12330*/  IMAD R200, R200, 0x4000, R13 ;  /* 0x00004000c8c87824 */ /* 0x000fe200078e020d */
[C---:B------:R-:W-:Y:S02]  /*12340*/  LOP3.LUT R13, R15.reuse, 0x3, RZ, 0xc0, !PT ;  /* 0x000000030f0d7812 */ /* 0x040fe400078ec0ff */
[C---:B------:R-:W-:Y:S02]  /*12350*/  LOP3.LUT R16, R15.reuse, 0x1c, RZ, 0xc0, !PT ;  /* 0x0000001c0f107812 */ /* 0x040fe400078ec0ff */
[----:B------:R-:W-:Y:S01]  /*12360*/  LOP3.LUT R15, R15, 0x3, RZ, 0xc0, !PT ;  /* 0x000000030f0f7812 */ /* 0x000fe200078ec0ff */
[----:B------:R-:W-:-:S04]  /*12370*/  IMAD R13, R13, 0x120, R14 ;  /* 0x000001200d0d7824 */ /* 0x000fc800078e020e */
[----:B------:R-:W-:Y:S01]  /*12380*/  IMAD R15, R15, 0x120, R16 ;  /* 0x000001200f0f7824 */ /* 0x000fe200078e0210 */
[----:B------:R-:W-:-:S04]  /*12390*/  LOP3.LUT R13, R13, 0x60, RZ, 0x3c, !PT ;  /* 0x000000600d0d7812 */ /* 0x000fc800078e3cff */
[----:B------:R-:W-:Y:S01]  /*123a0*/  LOP3.LUT R15, R15, 0x40, RZ, 0x3c, !PT ;  /* 0x000000400f0f7812 */ /* 0x000fe200078e3cff */
[----:B------:R-:W-:-:S04]  /*123b0*/  IMAD R202, R202, 0x4000, R13 ;  /* 0x00004000caca7824 */ /* 0x000fc800078e020d */
[----:B------:R-:W-:Y:S01]  /*123c0*/  IMAD R201, R201, 0x4000, R15 ;  /* 0x00004000c9c97824 */ /* 0x000fe200078e020f */
[----:B------:R-:W-:Y:S04]  /*123d0*/  LDS R156, [R3+0x40000] ;  /* 0x04000000039c7984 */ /* 0x000fe80000000800 */
        /* <DEDUP_REMOVED lines=22> */
[----:B------:R-:W-:Y:S01]  /*12540*/  LDS R187, [R202+0x40c00] ;  /* 0x040c0000cabb7984 */ /* 0x000fe20000000800 */
[----:B--2---:R-:W-:-:S05]  /*12550*/  IMAD R192, R192, 0x20000, R12 ;  /* 0x00020000c0c07824 */ /* 0x004fca00078e020c */
[----:B------:R-:W1:Y:S04]  /*12560*/  LDSM.16.M88.4 R12, [R192] ;  /* 0x00000000c00c783b */ /* 0x000e680000000200 */
[----:B------:R-:W2:Y:S04]  /*12570*/  LDSM.16.M88.4 R40, [R192+0x4000] ;  /* 0x00400000c028783b */ /* 0x000ea80000000200 */
[----:B------:R-:W-:Y:S01]  /*12580*/  LDSM.16.M88.4 R140, [R192+0x8000] ;  /* 0x00800000c08c783b */ /* 0x000fe20000000200 */
[-C--:B-1----:R-:W-:Y:S03]  /*12590*/  HMMA.1688.F32.TF32 R44, R156, R12.reuse, R128 ;  /* 0x0000000c9c2c723c */ /* 0x082fe60000081080 */
[----:B------:R-:W1:Y:S05]  /*125a0*/  LDSM.16.M88.4 R128, [R192+0x14000] ;  /* 0x01400000c080783b */ /* 0x000e6a0000000200 */
[C---:B------:R-:W-:Y:S01]  /*125b0*/  HMMA.1688.F32.TF32 R32, R100.reuse, R12, R108 ;  /* 0x0000000c6420723c */ /* 0x040fe2000008106c */
[----:B------:R-:W4:Y:S07]  /*125c0*/  LDSM.16.M88.4 R108, [R192+0x10000] ;  /* 0x01000000c06c783b */ /* 0x000f2e0000000200 */
[-C--:B--2---:R-:W-:Y:S08]  /*125d0*/  HMMA.1688.F32.TF32 R28, R100, R40.reuse, R80 ;  /* 0x00000028641c723c */ /* 0x084ff00000081050 */
[----:B------:R-:W-:Y:S08]  /*125e0*/  HMMA.1688.F32.TF32 R80, R16, R40, R176 ;  /* 0x000000281050723c */ /* 0x000ff000000810b0 */
[----:B------:R-:W-:Y:S01]  /*125f0*/  HMMA.1688.F32.TF32 R52, R168, R12, R96 ;  /* 0x0000000ca834723c */ /* 0x000fe20000081060 */
[----:B------:R-:W2:Y:S07]  /*12600*/  LDSM.16.M88.4 R96, [R192+0xc000] ;  /* 0x00c00000c060783b */ /* 0x000eae0000000200 */
[C---:B-1----:R-:W-:Y:S01]  /*12610*/  HMMA.1688.F32.TF32 R176, R156.reuse, R128, R64 ;  /* 0x000000809cb0723c */ /* 0x042fe20000081040 */
[----:B------:R-:W1:Y:S07]  /*12620*/  LDSM.16.M88.4 R64, [R192+0x1c000] ;  /* 0x01c00000c040783b */ /* 0x000e6e0000000200 */
[C---:B----4-:R-:W-:Y:S01]  /*12630*/  HMMA.1688.F32.TF32 R172, R156.reuse, R108, R132 ;  /* 0x0000006c9cac723c */ /* 0x050fe20000081084 */
[----:B------:R-:W4:Y:S07]  /*12640*/  LDSM.16.M88.4 R132, [R192+0x18000] ;  /* 0x01800000c084783b */ /* 0x000f2e0000000200 */
[C---:B------:R-:W-:Y:S08]  /*12650*/  HMMA.1688.F32.TF32 R48, R156.reuse, R40, R48 ;  /* 0x000000289c30723c */ /* 0x040ff00000081030 */
[C---:B------:R-:W-:Y:S08]  /*12660*/  HMMA.1688.F32.TF32 R68, R156.reuse, R140, R68 ;  /* 0x0000008c9c44723c */ /* 0x040ff00000081044 */
[----:B--2---:R-:W-:Y:S08]  /*12670*/  HMMA.1688.F32.TF32 R84, R156, R96, R84 ;  /* 0x000000609c54723c */ /* 0x004ff00000081054 */
[----:B------:R-:W-:Y:S08]  /*12680*/  HMMA.1688.F32.TF32 R56, R168, R40, R56 ;  /* 0x00000028a838723c */ /* 0x000ff00000081038 */
[C---:B-1----:R-:W-:Y:S08]  /*12690*/  HMMA.1688.F32.TF32 R148, R156.reuse, R64, R148 ;  /* 0x000000409c94723c */ /* 0x042ff00000081094 */
[----:B----4-:R-:W-:Y:S08]  /*126a0*/  HMMA.1688.F32.TF32 R180, R156, R132, R152 ;  /* 0x000000849cb4723c */ /* 0x010ff00000081098 */
[C---:B------:R-:W-:Y:S08]  /*126b0*/  HMMA.1688.F32.TF32 R72, R168.reuse, R140, R72 ;  /* 0x0000008ca848723c */ /* 0x040ff00000081048 */
[C---:B------:R-:W-:Y:S08]  /*126c0*/  HMMA.1688.F32.TF32 R88, R168.reuse, R96, R88 ;  /* 0x00000060a858723c */ /* 0x040ff00000081058 */
[C---:B------:R-:W-:Y:S08]  /*126d0*/  HMMA.1688.F32.TF32 R124, R168.reuse, R108, R124 ;  /* 0x0000006ca87c723c */ /* 0x040ff0000008107c */
[C---:B------:R-:W-:Y:S08]  /*126e0*/  HMMA.1688.F32.TF32 R120, R168.reuse, R128, R120 ;  /* 0x00000080a878723c */ /* 0x040ff00000081078 */
[C---:B------:R-:W-:Y:S08]  /*126f0*/  HMMA.1688.F32.TF32 R152, R168.reuse, R132, R144 ;  /* 0x00000084a898723c */ /* 0x040ff00000081090 */
[----:B------:R-:W-:Y:S01]  /*12700*/  HMMA.1688.F32.TF32 R156, R168, R64, R112 ;  /* 0x00000040a89c723c */ /* 0x000fe20000081070 */
[----:B------:R-:W-:Y:S04]  /*12710*/  LDS R168, [R3+0x40880] ;  /* 0x0408800003a87984 */ /* 0x000fe80000000800 */
[----:B------:R-:W-:Y:S03]  /*12720*/  LDS R170, [R3+0x40c80] ;  /* 0x040c800003aa7984 */ /* 0x000fe60000000800 */
[C---:B------:R-:W-:Y:S01]  /*12730*/  HMMA.1688.F32.TF32 R60, R16.reuse, R12, R196 ;  /* 0x0000000c103c723c */ /* 0x040fe200000810c4 */
[----:B------:R-:W-:Y:S04]  /*12740*/  LDS R169, [R200+0x40880] ;  /* 0x04088000c8a97984 */ /* 0x000fe80000000800 */
[----:B------:R-:W1:Y:S03]  /*12750*/  LDS R171, [R200+0x40c80] ;  /* 0x040c8000c8ab7984 */ /* 0x000e660000000800 */
[C---:B------:R-:W-:Y:S08]  /*12760*/  HMMA.1688.F32.TF32 R164, R16.reuse, R140, R164 ;  /* 0x0000008c10a4723c */ /* 0x040ff000000810a4 */
[C---:B------:R-:W-:Y:S08]  /*12770*/  HMMA.1688.F32.TF32 R8, R16.reuse, R96, R8 ;  /* 0x000000601008723c */ /* 0x040ff00000081008 */
[C---:B------:R-:W-:Y:S08]  /*12780*/  HMMA.1688.F32.TF32 R36, R16.reuse, R108, R36 ;  /* 0x0000006c1024723c */ /* 0x040ff00000081024 */
[C---:B------:R-:W-:Y:S08]  /*12790*/  HMMA.1688.F32.TF32 R24, R16.reuse, R128, R24 ;  /* 0x000000801018723c */ /* 0x040ff00000081018 */
[C---:B------:R-:W-:Y:S08]  /*127a0*/  HMMA.1688.F32.TF32 R20, R16.reuse, R132, R20 ;  /* 0x000000841014723c */ /* 0x040ff00000081014 */
[----:B------:R-:W-:Y:S01]  /*127b0*/  HMMA.1688.F32.TF32 R4, R16, R64, R4 ;  /* 0x000000401004723c */ /* 0x000fe20000081004 */
[----:B------:R-:W-:Y:S04]  /*127c0*/  LDS R16, [R201+0x40880] ;  /* 0x04088000c9107984 */ /* 0x000fe80000000800 */
[----:B------:R-:W-:Y:S04]  /*127d0*/  LDS R18, [R201+0x40c80] ;  /* 0x040c8000c9127984 */ /* 0x000fe80000000800 */
[----:B------:R-:W-:Y:S04]  /*127e0*/  LDS R17, [R202+0x40880] ;  /* 0x04088000ca117984 */ /* 0x000fe80000000800 */
[----:B------:R-:W2:Y:S01]  /*127f0*/  LDS R19, [R202+0x40c80] ;  /* 0x040c8000ca137984 */ /* 0x000ea20000000800 */
[C---:B------:R-:W-:Y:S08]  /*12800*/  HMMA.1688.F32.TF32 R92, R100.reuse, R96, R92 ;  /* 0x00000060645c723c */ /* 0x040ff0000008105c */
[C---:B------:R-:W-:Y:S08]  /*12810*/  HMMA.1688.F32.TF32 R104, R100.reuse, R108, R104 ;  /* 0x0000006c6468723c */ /* 0x040ff00000081068 */
[C---:B------:R-:W-:Y:S08]  /*12820*/  HMMA.1688.F32.TF32 R116, R100.reuse, R128, R116 ;  /* 0x000000806474723c */ /* 0x040ff00000081074 */
[C---:B------:R-:W-:Y:S08]  /*12830*/  HMMA.1688.F32.TF32 R160, R100.reuse, R132, R160 ;  /* 0x0000008464a0723c */ /* 0x040ff000000810a0 */
[C---:B------:R-:W-:Y:S08]  /*12840*/  HMMA.1688.F32.TF32 R136, R100.reuse, R64, R136 ;  /* 0x000000406488723c */ /* 0x040ff00000081088 */
[----:B------:R-:W-:Y:S01]  /*12850*/  HMMA.1688.F32.TF32 R76, R100, R140, R76 ;  /* 0x0000008c644c723c */ /* 0x000fe2000008104c */
[----:B------:R-:W-:Y:S01]  /*12860*/  IMAD.U32 R193, RZ, RZ, UR5 ;  /* 0x00000005ffc17e24 */ /* 0x000fe2000f8e00ff */
[----:B------:R-:W-:Y:S03]  /*12870*/  LDS R140, [R3+0x41080] ;  /* 0x04108000038c7984 */ /* 0x000fe60000000800 */
[----:B---3--:R-:W-:Y:S01]  /*12880*/  IMAD R193, R193, 0x20000, R194 ;  /* 0x00020000c1c17824 */ /* 0x008fe200078e02c2 */
[----:B------:R-:W-:Y:S02]  /*12890*/  LDS R141, [R200+0x41080] ;  /* 0x04108000c88d7984 */ /* 0x000fe40000000800 */
[C---:B------:R-:W-:Y:S08]  /*128a0*/  HMMA.1688.F32.TF32 R84, R188.reuse, R98, R84 ;  /* 0x00000062bc54723c */ /* 0x040ff00000081054 */
[C---:B------:R-:W-:Y:S08]  /*128b0*/  HMMA.1688.F32.TF32 R100, R188.reuse, R110, R172 ;  /* 0x0000006ebc64723c */ /* 0x040ff000000810ac */
[----:B------:R-:W-:Y:S08]  /*128c0*/  HMMA.1688.F32.TF32 R112, R188, R130, R176 ;  /* 0x00000082bc70723c */ /* 0x000ff000000810b0 */
[-C--:B------:R-:W-:Y:S08]  /*128d0*/  HMMA.1688.F32.TF32 R88, R184, R98.reuse, R88 ;  /* 0x00000062b858723c */ /* 0x080ff00000081058 */
[----:B-1----:R-:W-:Y:S08]  /*128e0*/  HMMA.1688.F32.TF32 R92, R168, R98, R92 ;  /* 0x00000062a85c723c */ /* 0x002ff0000008105c */
[C---:B------:R-:W-:Y:S08]  /*128f0*/  HMMA.1688.F32.TF32 R144, R188.reuse, R134, R180 ;  /* 0x00000086bc90723c */ /* 0x040ff000000810b4 */
[----:B------:R-:W-:Y:S08]  /*12900*/  HMMA.1688.F32.TF32 R148, R188, R66, R148 ;  /* 0x00000042bc94723c */ /* 0x000ff00000081094 */
[C---:B------:R-:W-:Y:S08]  /*12910*/  HMMA.1688.F32.TF32 R124, R184.reuse, R110, R124 ;  /* 0x0000006eb87c723c */ /* 0x040ff0000008107c */
[C---:B------:R-:W-:Y:S08]  /*12920*/  HMMA.1688.F32.TF32 R120, R184.reuse, R130, R120 ;  /* 0x00000082b878723c */ /* 0x040ff00000081078 */
[C---:B------:R-:W-:Y:S08]  /*12930*/  HMMA.1688.F32.TF32 R152, R184.reuse, R134, R152 ;  /* 0x00000086b898723c */ /* 0x040ff00000081098 */
[----:B------:R-:W-:Y:S08]  /*12940*/  HMMA.1688.F32.TF32 R156, R184, R66, R156 ;  /* 0x00000042b89c723c */ /* 0x000ff0000008109c */
[C---:B------:R-:W-:Y:S08]  /*12950*/  HMMA.1688.F32.TF32 R104, R168.reuse, R110, R104 ;  /* 0x0000006ea868723c */ /* 0x040ff00000081068 */
[C---:B------:R-:W-:Y:S08]  /*12960*/  HMMA.1688.F32.TF32 R116, R168.reuse, R130, R116 ;  /* 0x00000082a874723c */ /* 0x040ff00000081074 */
[C---:B------:R-:W-:Y:S08]  /*12970*/  HMMA.1688.F32.TF32 R160, R168.reuse, R134, R160 ;  /* 0x00000086a8a0723c */ /* 0x040ff000000810a0 */
[----:B------:R-:W-:Y:S08]  /*12980*/  HMMA.1688.F32.TF32 R136, R168, R66, R136 ;  /* 0x00000042a888723c */ /* 0x000ff00000081088 */
[C---:B--2---:R-:W-:Y:S01]  /*12990*/  HMMA.1688.F32.TF32 R176, R16.reuse, R14, R60 ;  /* 0x0000000e10b0723c */ /* 0x044fe2000008103c */
[----:B------:R-:W-:Y:S04]  /*129a0*/  LDS R60, [R201+0x41080] ;  /* 0x04108000c93c7984 */ /* 0x000fe80000000800 */
[----:B------:R-:W-:Y:S03]  /*129b0*/  LDS R62, [R201+0x41480] ;  /* 0x04148000c93e7984 */ /* 0x000fe60000000800 */
[C---:B------:R-:W-:Y:S01]  /*129c0*/  HMMA.1688.F32.TF32 R172, R16.reuse, R42, R80 ;  /* 0x0000002a10ac723c */ /* 0x040fe20000081050 */
[----:B------:R-:W-:Y:S04]  /*129d0*/  LDS R61, [R202+0x41080] ;  /* 0x04108000ca3d7984 */ /* 0x000fe80000000800 */
[----:B------:R-:W-:Y:S03]  /*129e0*/  LDS R63, [R202+0x41480] ;  /* 0x04148000ca3f7984 */ /* 0x000fe60000000800 */
[C---:B------:R-:W-:Y:S01]  /*129f0*/  HMMA.1688.F32.TF32 R96, R16.reuse, R98, R8 ;  /* 0x000000621060723c */ /* 0x040fe20000081008 */
[----:B------:R-:W1:Y:S07]  /*12a00*/  LDSM.16.M88.4 R8, [R193+0x4000] ;  /* 0x00400000c108783b */ /* 0x000e6e0000000200 */
[C---:B------:R-:W-:Y:S01]  /*12a10*/  HMMA.1688.F32.TF32 R80, R16.reuse, R142, R164 ;  /* 0x0000008e1050723c */ /* 0x040fe200000810a4 */
[----:B------:R-:W-:Y:S04]  /*12a20*/  LDS R164, [R3+0x41000] ;  /* 0x0410000003a47984 */ /* 0x000fe80000000800 */
[----:B------:R-:W-:Y:S03]  /*12a30*/  LDS R166, [R3+0x41400] ;  /* 0x0414000003a67984 */ /* 0x000fe60000000800 */
[C---:B------:R-:W-:Y:S01]  /*12a40*/  HMMA.1688.F32.TF32 R108, R16.reuse, R110, R36 ;  /* 0x0000006e106c723c */ /* 0x040fe20000081024 */
[----:B------:R-:W-:Y:S04]  /*12a50*/  LDS R165, [R200+0x41000] ;  /* 0x04100000c8a57984 */ /* 0x000fe80000000800 */
[----:B------:R-:W-:Y:S03]  /*12a60*/  LDS R167, [R200+0x41400] ;  /* 0x04140000c8a77984 */ /* 0x000fe60000000800 */
[C---:B------:R-:W-:Y:S01]  /*12a70*/  HMMA.1688.F32.TF32 R128, R16.reuse, R130, R24 ;  /* 0x000000821080723c */ /* 0x040fe20000081018 */
[----:B------:R-:W-:Y:S07]  /*12a80*/  LDSM.16.M88.4 R24, [R193+0x8000] ;  /* 0x00800000c118783b */ /* 0x000fee0000000200 */
[C---:B------:R-:W-:Y:S01]  /*12a90*/  HMMA.1688.F32.TF32 R132, R16.reuse, R134, R20 ;  /* 0x000000861084723c */ /* 0x040fe20000081014 */
[----:B------:R-:W-:Y:S07]  /*12aa0*/  LDSM.16.M88.4 R20, [R193+0xc000] ;  /* 0x00c00000c114783b */ /* 0x000fee0000000200 */
[----:B------:R-:W-:Y:S01]  /*12ab0*/  HMMA.1688.F32.TF32 R64, R16, R66, R4 ;  /* 0x000000421040723c */ /* 0x000fe20000081004 */
[----:B------:R-:W2:Y:S04]  /*12ac0*/  LDSM.16.M88.4 R4, [R193+0x10000] ;  /* 0x01000000c104783b */ /* 0x000ea80000000200 */
[----:B------:R-:W3:Y:S03]  /*12ad0*/  LDSM.16.M88.4 R16, [R193+0x14000] ;  /* 0x01400000c110783b */ /* 0x000ee60000000200 */
[C---:B------:R-:W-:Y:S08]  /*12ae0*/  HMMA.1688.F32.TF32 R32, R168.reuse, R14, R32 ;  /* 0x0000000ea820723c */ /* 0x040ff00000081020 */
[C---:B------:R-:W-:Y:S08]  /*12af0*/  HMMA.1688.F32.TF32 R28, R168.reuse, R42, R28 ;  /* 0x0000002aa81c723c */ /* 0x040ff0000008101c */
[----:B------:R-:W-:Y:S01]  /*12b00*/  HMMA.1688.F32.TF32 R76, R168, R142, R76 ;  /* 0x0000008ea84c723c */ /* 0x000fe2000008104c */
[----:B------:R-:W-:Y:S04]  /*12b10*/  LDS R168, [R201+0x41000] ;  /* 0x04100000c9a87984 */ /* 0x000fe80000000800 */
[----:B------:R-:W-:Y:S04]  /*12b20*/  LDS R170, [R201+0x41400] ;  /* 0x04140000c9aa7984 */ /* 0x000fe80000000800 */
[----:B------:R-:W-:Y:S04]  /*12b30*/  LDS R169, [R202+0x41000] ;  /* 0x04100000caa97984 */ /* 0x000fe80000000800 */
[----:B------:R-:W4:Y:S01]  /*12b40*/  LDS R171, [R202+0x41400] ;  /* 0x04140000caab7984 */ /* 0x000f220000000800 */
[----:B-1----:R-:W-:Y:S08]  /*12b50*/  HMMA.1688.F32.TF32 R36, R60, R8, R172 ;  /* 0x000000083c24723c */ /* 0x002ff000000810ac */
[-C--:B------:R-:W-:Y:S08]  /*12b60*/  HMMA.1688.F32.TF32 R44, R188, R14.reuse, R44 ;  /* 0x0000000ebc2c723c */ /* 0x080ff0000008102c */
[----:B------:R-:W-:Y:S01]  /*12b70*/  HMMA.1688.F32.TF32 R52, R184, R14, R52 ;  /* 0x0000000eb834723c */ /* 0x000fe20000081034 */
[----:B------:R-:W1:Y:S07]  /*12b80*/  LDSM.16.M88.4 R12, [R193] ;  /* 0x00000000c10c783b */ /* 0x000e6e0000000200 */
[C---:B--2---:R-:W-:Y:S08]  /*12b90*/  HMMA.1688.F32.TF32 R172, R164.reuse, R4, R100 ;  /* 0x00000004a4ac723c */ /* 0x044ff00000081064 */
[----:B---3--:R-:W-:Y:S08]  /*12ba0*/  HMMA.1688.F32.TF32 R180, R164, R16, R112 ;  /* 0x00000010a4b4723c */ /* 0x008ff00000081070 */
[C---:B----4-:R-:W-:Y:S01]  /*12bb0*/  HMMA.1688.F32.TF32 R100, R168.reuse, R4, R124 ;  /* 0x00000004a864723c */ /* 0x050fe2000008107c */
[----:B------:R-:W2:Y:S07]  /*12bc0*/  LDSM.16.M88.4 R124, [R193+0x18000] ;  /* 0x01800000c17c783b */ /* 0x000eae0000000200 */
[----:B------:R-:W-:Y:S01]  /*12bd0*/  HMMA.1688.F32.TF32 R112, R168, R16, R120 ;  /* 0x00000010a870723c */ /* 0x000fe20000081078 */
[----:B------:R-:W3:Y:S07]  /*12be0*/  LDSM.16.M88.4 R120, [R193+0x1c000] ;  /* 0x01c00000c178783b */ /* 0x000eee0000000200 */
[----:B------:R-:W-:Y:S08]  /*12bf0*/  HMMA.1688.F32.TF32 R68, R188, R142, R68 ;  /* 0x0000008ebc44723c */ /* 0x000ff00000081044 */
[C---:B------:R-:W-:Y:S08]  /*12c00*/  HMMA.1688.F32.TF32 R56, R184.reuse, R42, R56 ;  /* 0x0000002ab838723c */ /* 0x040ff00000081038 */
[----:B------:R-:W-:Y:S01]  /*12c10*/  HMMA.1688.F32.TF32 R72, R184, R142, R72 ;  /* 0x0000008eb848723c */ /* 0x000fe20000081048 */
[----:B------:R-:W-:Y:S04]  /*12c20*/  LDS R142, [R3+0x41480] ;  /* 0x04148000038e7984 */ /* 0x000fe80000000800 */
[----:B------:R-:W4:Y:S03]  /*12c30*/  LDS R143, [R200+0x41480] ;  /* 0x04148000c88f7984 */ /* 0x000f260000000800 */
[----:B------:R-:W-:Y:S01]  /*12c40*/  HMMA.1688.F32.TF32 R48, R188, R42, R48 ;  /* 0x0000002abc30723c */ /* 0x000fe20000081030 */
[----:B------:R-:W-:Y:S04]  /*12c50*/  LDS R188, [R201+0x41800] ;  /* 0x04180000c9bc7984 */ /* 0x000fe80000000800 */
[----:B------:R-:W-:Y:S03]  /*12c60*/  LDS R190, [R201+0x41c00] ;  /* 0x041c0000c9be7984 */ /* 0x000fe60000000800 */
[-C--:B-1----:R-:W-:Y:S01]  /*12c70*/  HMMA.1688.F32.TF32 R40, R60, R12.reuse, R176 ;  /* 0x0000000c3c28723c */ /* 0x082fe200000810b0 */
[----:B------:R-:W-:Y:S04]  /*12c80*/  LDS R189, [R202+0x41800] ;  /* 0x04180000cabd7984 */ /* 0x000fe80000000800 */
[----:B------:R-:W-:Y:S03]  /*12c90*/  LDS R191, [R202+0x41c00] ;  /* 0x041c0000cabf7984 */ /* 0x000fe60000000800 */
[C---:B------:R-:W-:Y:S08]  /*12ca0*/  HMMA.1688.F32.TF32 R52, R168.reuse, R12, R52 ;  /* 0x0000000ca834723c */ /* 0x040ff00000081034 */
[C---:B------:R-:W-:Y:S08]  /*12cb0*/  HMMA.1688.F32.TF32 R56, R168.reuse, R8, R56 ;  /* 0x00000008a838723c */ /* 0x040ff00000081038 */
[C---:B------:R-:W-:Y:S08]  /*12cc0*/  HMMA.1688.F32.TF32 R72, R168.reuse, R24, R72 ;  /* 0x00000018a848723c */ /* 0x040ff00000081048 */
[C---:B------:R-:W-:Y:S08]  /*12cd0*/  HMMA.1688.F32.TF32 R88, R168.reuse, R20, R88 ;  /* 0x00000014a858723c */ /* 0x040ff00000081058 */
[C---:B--2---:R-:W-:Y:S08]  /*12ce0*/  HMMA.1688.F32.TF32 R176, R168.reuse, R124, R152 ;  /* 0x0000007ca8b0723c */ /* 0x044ff00000081098 */
[----:B---3--:R-:W-:Y:S01]  /*12cf0*/  HMMA.1688.F32.TF32 R156, R168, R120, R156 ;  /* 0x00000078a89c723c */ /* 0x008fe2000008109c */
[----:B------:R-:W-:Y:S04]  /*12d00*/  LDS R168, [R3+0x41880] ;  /* 0x0418800003a87984 */ /* 0x000fe80000000800 */
[----:B------:R-:W-:Y:S03]  /*12d10*/  LDS R170, [R3+0x41c80] ;  /* 0x041c800003aa7984 */ /* 0x000fe60000000800 */
[C---:B------:R-:W-:Y:S01]  /*12d20*/  HMMA.1688.F32.TF32 R44, R164.reuse, R12, R44 ;  /* 0x0000000ca42c723c */ /* 0x040fe2000008102c */
[----:B------:R-:W-:Y:S04]  /*12d30*/  LDS R169, [R200+0x41880] ;  /* 0x04188000c8a97984 */ /* 0x000fe80000000800 */
[----:B------:R-:W1:Y:S03]  /*12d40*/  LDS R171, [R200+0x41c80] ;  /* 0x041c8000c8ab7984 */ /* 0x000e660000000800 */
[C---:B------:R-:W-:Y:S08]  /*12d50*/  HMMA.1688.F32.TF32 R48, R164.reuse, R8, R48 ;  /* 0x00000008a430723c */ /* 0x040ff00000081030 */
[-C--:B------:R-:W-:Y:S08]  /*12d60*/  HMMA.1688.F32.TF32 R68, R164, R24.reuse, R68 ;  /* 0x00000018a444723c */ /* 0x080ff00000081044 */
[----:B------:R-:W-:Y:S08]  /*12d70*/  HMMA.1688.F32.TF32 R80, R60, R24, R80 ;  /* 0x000000183c50723c */ /* 0x000ff00000081050 */
[-C--:B------:R-:W-:Y:S08]  /*12d80*/  HMMA.1688.F32.TF32 R84, R164, R20.reuse, R84 ;  /* 0x00000014a454723c */ /* 0x080ff00000081054 */
[C---:B------:R-:W-:Y:S08]  /*12d90*/  HMMA.1688.F32.TF32 R96, R60.reuse, R20, R96 ;  /* 0x000000143c60723c */ /* 0x040ff00000081060 */
[C---:B------:R-:W-:Y:S08]  /*12da0*/  HMMA.1688.F32.TF32 R108, R60.reuse, R4, R108 ;  /* 0x000000043c6c723c */ /* 0x040ff0000008106c */
[----:B------:R-:W-:Y:S08]  /*12db0*/  HMMA.1688.F32.TF32 R128, R60, R16, R128 ;  /* 0x000000103c80723c */ /* 0x000ff00000081080 */
[C---:B------:R-:W-:Y:S08]  /*12dc0*/  HMMA.1688.F32.TF32 R184, R164.reuse, R124, R144 ;  /* 0x0000007ca4b8723c */ /* 0x040ff00000081090 */
[----:B------:R-:W-:Y:S01]  /*12dd0*/  HMMA.1688.F32.TF32 R148, R164, R120, R148 ;  /* 0x00000078a494723c */ /* 0x000fe20000081094 */
[----:B------:R-:W-:Y:S04]  /*12de0*/  LDS R164, [R3+0x41800] ;  /* 0x0418000003a47984 */ /* 0x000fe80000000800 */
[----:B------:R-:W-:Y:S03]  /*12df0*/  LDS R166, [R3+0x41c00] ;  /* 0x041c000003a67984 */ /* 0x000fe60000000800 */
[C---:B------:R-:W-:Y:S01]  /*12e00*/  HMMA.1688.F32.TF32 R132, R60.reuse, R124, R132 ;  /* 0x0000007c3c84723c */ /* 0x040fe20000081084 */
[----:B------:R-:W-:Y:S04]  /*12e10*/  LDS R165, [R200+0x41800] ;  /* 0x04180000c8a57984 */ /* 0x000fe80000000800 */
[----:B------:R-:W2:Y:S03]  /*12e20*/  LDS R167, [R200+0x41c00] ;  /* 0x041c0000c8a77984 */ /* 0x000ea60000000800 */
[----:B------:R-:W-:Y:S01]  /*12e30*/  HMMA.1688.F32.TF32 R64, R60, R120, R64 ;  /* 0x000000783c40723c */ /* 0x000fe20000081040 */
[----:B------:R-:W-:Y:S04]  /*12e40*/  LDS R60, [R201+0x41880] ;  /* 0x04188000c93c7984 */ /* 0x000fe80000000800 */
[----:B------:R-:W-:Y:S04]  /*12e50*/  LDS R62, [R201+0x41c80] ;  /* 0x041c8000c93e7984 */ /* 0x000fe80000000800 */
[----:B------:R-:W-:Y:S04]  /*12e60*/  LDS R61, [R202+0x41880] ;  /* 0x04188000ca3d7984 */ /* 0x000fe80000000800 */
[----:B------:R-:W3:Y:S01]  /*12e70*/  LDS R63, [R202+0x41c80] ;  /* 0x041c8000ca3f7984 */ /* 0x000ee20000000800 */
[C---:B----4-:R-:W-:Y:S08]  /*12e80*/  HMMA.1688.F32.TF32 R32, R140.reuse, R12, R32 ;  /* 0x0000000c8c20723c */ /* 0x050ff00000081020 */
[C---:B------:R-:W-:Y:S08]  /*12e90*/  HMMA.1688.F32.TF32 R28, R140.reuse, R8, R28 ;  /* 0x000000088c1c723c */ /* 0x040ff0000008101c */
[C---:B------:R-:W-:Y:S01]  /*12ea0*/  HMMA.1688.F32.TF32 R76, R140.reuse, R24, R76 ;  /* 0x000000188c4c723c */ /* 0x040fe2000008104c */
[----:B------:R-:W-:Y:S04]  /*12eb0*/  LDS R24, [R201+0x42080] ;  /* 0x04208000c9187984 */ /* 0x000fe80000000800 */
[----:B------:R-:W-:Y:S03]  /*12ec0*/  LDS R25, [R202+0x42080] ;  /* 0x04208000ca197984 */ /* 0x000fe60000000800 */
[C---:B------:R-:W-:Y:S01]  /*12ed0*/  HMMA.1688.F32.TF32 R92, R140.reuse, R20, R92 ;  /* 0x000000148c5c723c */ /* 0x040fe2000008105c */
[----:B------:R-:W-:Y:S04]  /*12ee0*/  LDS R20, [R3+0x42000] ;  /* 0x0420000003147984 */ /* 0x000fe80000000800 */
[----:B------:R-:W-:Y:S03]  /*12ef0*/  LDS R21, [R200+0x42000] ;  /* 0x04200000c8157984 */ /* 0x000fe60000000800 */
[C---:B------:R-:W-:Y:S08]  /*12f00*/  HMMA.1688.F32.TF32 R104, R140.reuse, R4, R104 ;  /* 0x000000048c68723c */ /* 0x040ff00000081068 */
[C---:B------:R-:W-:Y:S08]  /*12f10*/  HMMA.1688.F32.TF32 R116, R140.reuse, R16, R116 ;  /* 0x000000108c74723c */ /* 0x040ff00000081074 */
[C---:B------:R-:W-:Y:S08]  /*12f20*/  HMMA.1688.F32.TF32 R160, R140.reuse, R124, R160 ;  /* 0x0000007c8ca0723c */ /* 0x040ff000000810a0 */
[----:B------:R-:W-:Y:S08]  /*12f30*/  HMMA.1688.F32.TF32 R136, R140, R120, R136 ;  /* 0x000000788c88723c */ /* 0x000ff00000081088 */
[C---:B-1----:R-:W-:Y:S08]  /*12f40*/  HMMA.1688.F32.TF32 R32, R168.reuse, R14, R32 ;  /* 0x0000000ea820723c */ /* 0x042ff00000081020 */
[C---:B------:R-:W-:Y:S08]  /*12f50*/  HMMA.1688.F32.TF32 R28, R168.reuse, R10, R28 ;  /* 0x0000000aa81c723c */ /* 0x040ff0000008101c */
[C---:B------:R-:W-:Y:S08]  /*12f60*/  HMMA.1688.F32.TF32 R76, R168.reuse, R26, R76 ;  /* 0x0000001aa84c723c */ /* 0x040ff0000008104c */
[C---:B------:R-:W-:Y:S08]  /*12f70*/  HMMA.1688.F32.TF32 R92, R168.reuse, R22, R92 ;  /* 0x00000016a85c723c */ /* 0x040ff0000008105c */
[C---:B------:R-:W-:Y:S08]  /*12f80*/  HMMA.1688.F32.TF32 R104, R168.reuse, R6, R104 ;  /* 0x00000006a868723c */ /* 0x040ff00000081068 */
[C---:B------:R-:W-:Y:S08]  /*12f90*/  HMMA.1688.F32.TF32 R116, R168.reuse, R18, R116 ;  /* 0x00000012a874723c */ /* 0x040ff00000081074 */
[C---:B------:R-:W-:Y:S08]  /*12fa0*/  HMMA.1688.F32.TF32 R160, R168.reuse, R126, R160 ;  /* 0x0000007ea8a0723c */ /* 0x040ff000000810a0 */
[----:B------:R-:W-:Y:S08]  /*12fb0*/  HMMA.1688.F32.TF32 R136, R168, R122, R136 ;  /* 0x0000007aa888723c */ /* 0x000ff00000081088 */
[-C--:B--2---:R-:W-:Y:S08]  /*12fc0*/  HMMA.1688.F32.TF32 R48, R164, R10.reuse, R48 ;  /* 0x0000000aa430723c */ /* 0x084ff00000081030 */
[-C--:B------:R-:W-:Y:S08]  /*12fd0*/  HMMA.1688.F32.TF32 R56, R188, R10.reuse, R56 ;  /* 0x0000000abc38723c */ /* 0x080ff00000081038 */
[----:B---3--:R-:W-:Y:S01]  /*12fe0*/  HMMA.1688.F32.TF32 R168, R60, R10, R36 ;  /* 0x0000000a3ca8723c */ /* 0x008fe20000081024 */
[----:B------:R-:W-:Y:S04]  /*12ff0*/  LDS R36, [R3+0x42080] ;  /* 0x0420800003247984 */ /* 0x000fe80000000800 */
[----:B------:R-:W-:Y:S04]  /*13000*/  LDS R38, [R3+0x42480] ;  /* 0x0424800003267984 */ /* 0x000fe80000000800 */
[----:B------:R-:W-:Y:S04]  /*13010*/  LDS R37, [R200+0x42080] ;  /* 0x04208000c8257984 */ /* 0x000fe80000000800 */
[----:B------:R-:W-:Y:S04]  /*13020*/  LDS R39, [R200+0x42480] ;  /* 0x04248000c8277984 */ /* 0x000fe80000000800 */
[----:B------:R-:W1:Y:S01]  /*13030*/  LDSM.16.M88.4 R8, [R192+0x4080] ;  /* 0x00408000c008783b */ /* 0x000e620000000200 */
[C---:B------:R-:W-:Y:S08]  /*13040*/  HMMA.1688.F32.TF32 R44, R164.reuse, R14, R44 ;  /* 0x0000000ea42c723c */ /* 0x040ff0000008102c */
[C---:B------:R-:W-:Y:S08]  /*13050*/  HMMA.1688.F32.TF32 R68, R164.reuse, R26, R68 ;  /* 0x0000001aa444723c */ /* 0x040ff00000081044 */
[C---:B------:R-:W-:Y:S08]  /*13060*/  HMMA.1688.F32.TF32 R84, R164.reuse, R22, R84 ;  /* 0x00000016a454723c */ /* 0x040ff00000081054 */
[C---:B------:R-:W-:Y:S08]  /*13070*/  HMMA.1688.F32.TF32 R140, R164.reuse, R6, R172 ;  /* 0x00000006a48c723c */ /* 0x040ff000000810ac */
[C---:B------:R-:W-:Y:S08]  /*13080*/  HMMA.1688.F32.TF32 R144, R164.reuse, R18, R180 ;  /* 0x00000012a490723c */ /* 0x040ff000000810b4 */
[C---:B------:R-:W-:Y:S08]  /*13090*/  HMMA.1688.F32.TF32 R152, R164.reuse, R126, R184 ;  /* 0x0000007ea498723c */ /* 0x040ff000000810b8 */
[----:B------:R-:W-:Y:S08]  /*130a0*/  HMMA.1688.F32.TF32 R148, R164, R122, R148 ;  /* 0x0000007aa494723c */ /* 0x000ff00000081094 */
[C---:B------:R-:W-:Y:S08]  /*130b0*/  HMMA.1688.F32.TF32 R164, R188.reuse, R18, R112 ;  /* 0x00000012bca4723c */ /* 0x040ff00000081070 */
[C---:B------:R-:W-:Y:S08]  /*130c0*/  HMMA.1688.F32.TF32 R52, R188.reuse, R14, R52 ;  /* 0x0000000ebc34723c */ /* 0x040ff00000081034 */
[C---:B------:R-:W-:Y:S08]  /*130d0*/  HMMA.1688.F32.TF32 R72, R188.reuse, R26, R72 ;  /* 0x0000001abc48723c */ /* 0x040ff00000081048 */
[C---:B------:R-:W-:Y:S08]  /*130e0*/  HMMA.1688.F32.TF32 R88, R188.reuse, R22, R88 ;  /* 0x00000016bc58723c */ /* 0x040ff00000081058 */
[----:B------:R-:W-:Y:S08]  /*130f0*/  HMMA.1688.F32.TF32 R112, R188, R126, R176 ;  /* 0x0000007ebc70723c */ /* 0x000ff000000810b0 */
[C---:B------:R-:W-:Y:S01]  /*13100*/  HMMA.1688.F32.TF32 R172, R60.reuse, R14, R40 ;  /* 0x0000000e3cac723c */ /* 0x040fe20000081028 */
[----:B------:R-:W-:Y:S04]  /*13110*/  LDSM.16.M88.4 R12, [R192+0x80] ;  /* 0x00008000c00c783b */ /* 0x000fe80000000200 */
[----:B------:R-:W-:Y:S03]  /*13120*/  LDS R40, [R201+0x42000] ;  /* 0x04200000c9287984 */ /* 0x000fe60000000800 */
[C---:B------:R-:W-:Y:S01]  /*13130*/  HMMA.1688.F32.TF32 R80, R60.reuse, R26, R80 ;  /* 0x0000001a3c50723c */ /* 0x040fe20000081050 */
[----:B------:R-:W-:Y:S04]  /*13140*/  LDS R26, [R201+0x42480] ;  /* 0x04248000c91a7984 */ /* 0x000fe80000000800 */
[----:B------:R-:W2:Y:S03]  /*13150*/  LDS R27, [R202+0x42480] ;  /* 0x04248000ca1b7984 */ /* 0x000ea60000000800 */
[C---:B------:R-:W-:Y:S01]  /*13160*/  HMMA.1688.F32.TF32 R96, R60.reuse, R22, R96 ;  /* 0x000000163c60723c */ /* 0x040fe20000081060 */
[----:B------:R-:W-:Y:S04]  /*13170*/  LDS R22, [R3+0x42400] ;  /* 0x0424000003167984 */ /* 0x000fe80000000800 */
[----:B------:R-:W-:Y:S03]  /*13180*/  LDS R23, [R200+0x42400] ;  /* 0x04240000c8177984 */ /* 0x000fe60000000800 */
[C---:B------:R-:W-:Y:S01]  /*13190*/  HMMA.1688.F32.TF32 R128, R60.reuse, R18, R128 ;  /* 0x000000123c80723c */ /* 0x040fe20000081080 */
[----:B------:R-:W3:Y:S04]  /*131a0*/  LDSM.16.M88.4 R16, [R192+0x14080] ;  /* 0x01408000c010783b */ /* 0x000ee80000000200 */
[----:B------:R-:W-:Y:S03]  /*131b0*/  LDS R42, [R201+0x42400] ;  /* 0x04240000c92a7984 */ /* 0x000fe60000000800 */
[----:B------:R-:W-:Y:S01]  /*131c0*/  HMMA.1688.F32.TF32 R132, R60, R126, R132 ;  /* 0x0000007e3c84723c */ /* 0x000fe20000081084 */
[----:B------:R-:W-:Y:S04]  /*131d0*/  LDS R41, [R202+0x42000] ;  /* 0x04200000ca297984 */ /* 0x000fe80000000800 */
[----:B------:R-:W-:Y:S03]  /*131e0*/  LDS R43, [R202+0x42400] ;  /* 0x04240000ca2b7984 */ /* 0x000fe60000000800 */
[----:B-1----:R-:W-:Y:S01]  /*131f0*/  HMMA.1688.F32.TF32 R124, R36, R8, R28 ;  /* 0x00000008247c723c */ /* 0x002fe2000008101c */
[----:B------:R-:W1:Y:S07]  /*13200*/  LDSM.16.M88.4 R28, [R192+0x10080] ;  /* 0x01008000c01c783b */ /* 0x000e6e0000000200 */
[-C--:B------:R-:W-:Y:S08]  /*13210*/  HMMA.1688.F32.TF32 R100, R188, R6.reuse, R100 ;  /* 0x00000006bc64723c */ /* 0x080ff00000081064 */
[----:B------:R-:W-:Y:S08]  /*13220*/  HMMA.1688.F32.TF32 R108, R60, R6, R108 ;  /* 0x000000063c6c723c */ /* 0x000ff0000008106c */
[----:B--2---:R-:W-:Y:S08]  /*13230*/  HMMA.1688.F32.TF32 R4, R24, R12, R172 ;  /* 0x0000000c1804723c */ /* 0x004ff000000810ac */
[----:B---3--:R-:W-:Y:S08]  /*13240*/  HMMA.1688.F32.TF32 R176, R20, R16, R144 ;  /* 0x0000001014b0723c */ /* 0x008ff00000081090 */
[-C--:B------:R-:W-:Y:S01]  /*13250*/  HMMA.1688.F32.TF32 R156, R188, R122.reuse, R156 ;  /* 0x0000007abc9c723c */ /* 0x080fe2000008109c */
[----:B------:R-:W-:Y:S04]  /*13260*/  LDS R188, [R201+0x42800] ;  /* 0x04280000c9bc7984 */ /* 0x000fe80000000800 */
[----:B------:R-:W-:Y:S03]  /*13270*/  LDS R190, [R201+0x42c00] ;  /* 0x042c0000c9be7984 */ /* 0x000fe60000000800 */
[----:B------:R-:W-:Y:S01]  /*13280*/  HMMA.1688.F32.TF32 R64, R60, R122, R64 ;  /* 0x0000007a3c40723c */ /* 0x000fe20000081040 */
[----:B------:R-:W2:Y:S04]  /*13290*/  LDSM.16.M88.4 R120, [R192+0x8080] ;  /* 0x00808000c078783b */ /* 0x000ea80000000200 */
[----:B------:R-:W3:Y:S03]  /*132a0*/  LDSM.16.M88.4 R60, [R192+0xc080] ;  /* 0x00c08000c03c783b */ /* 0x000ee60000000200 */
[----:B-1----:R-:W-:Y:S01]  /*132b0*/  HMMA.1688.F32.TF32 R172, R20, R28, R140 ;  /* 0x0000001c14ac723c */ /* 0x002fe2000008108c */
[----:B------:R-:W1:Y:S04]  /*132c0*/  LDSM.16.M88.4 R140, [R192+0x18080] ;  /* 0x01808000c08c783b */ /* 0x000e680000000200 */
[----:B------:R-:W-:Y:S03]  /*132d0*/  LDS R189, [R202+0x42800] ;  /* 0x04280000cabd7984 */ /* 0x000fe60000000800 */
[----:B------:R-:W-:Y:S01]  /*132e0*/  HMMA.1688.F32.TF32 R144, R24, R16, R128 ;  /* 0x000000101890723c */ /* 0x000fe20000081080 */
[----:B------:R-:W4:Y:S04]  /*132f0*/  LDSM.16.M88.4 R128, [R192+0x1c080] ;  /* 0x01c08000c080783b */ /* 0x000f280000000200 */
[----:B------:R-:W-:Y:S03]  /*13300*/  LDS R191, [R202+0x42c00] ;  /* 0x042c0000cabf7984 */ /* 0x000fe60000000800 */
[C---:B------:R-:W-:Y:S08]  /*13310*/  HMMA.1688.F32.TF32 R32, R36.reuse, R12, R32 ;  /* 0x0000000c2420723c */ /* 0x040ff00000081020 */
[C---:B------:R-:W-:Y:S08]  /*13320*/  HMMA.1688.F32.TF32 R104, R36.reuse, R28, R104 ;  /* 0x0000001c2468723c */ /* 0x040ff00000081068 */
[C---:B------:R-:W-:Y:S08]  /*13330*/  HMMA.1688.F32.TF32 R116, R36.reuse, R16, R116 ;  /* 0x000000102474723c */ /* 0x040ff00000081074 */
[C---:B--2---:R-:W-:Y:S08]  /*13340*/  HMMA.1688.F32.TF32 R76, R36.reuse, R120, R76 ;  /* 0x00000078244c723c */ /* 0x044ff0000008104c */
[C---:B---3--:R-:W-:Y:S08]  /*13350*/  HMMA.1688.F32.TF32 R92, R36.reuse, R60, R92 ;  /* 0x0000003c245c723c */ /* 0x048ff0000008105c */
[C---:B-1----:R-:W-:Y:S08]  /*13360*/  HMMA.1688.F32.TF32 R160, R36.reuse, R140, R160 ;  /* 0x0000008c24a0723c */ /* 0x042ff000000810a0 */
[----:B----4-:R-:W-:Y:S01]  /*13370*/  HMMA.1688.F32.TF32 R136, R36, R128, R136 ;  /* 0x000000802488723c */ /* 0x010fe20000081088 */
        /* <DEDUP_REMOVED lines=9> */
[-C--:B------:R-:W-:Y:S01]  /*13410*/  HMMA.1688.F32.TF32 R184, R20, R128.reuse, R148 ;  /* 0x0000008014b8723c */ /* 0x080fe20000081094 */
[----:B------:R-:W-:Y:S04]  /*13420*/  LDS R20, [R201+0x42880] ;  /* 0x04288000c9147984 */ /* 0x000fe80000000800 */
[----:B------:R-:W-:Y:S03]  /*13430*/  LDS R22, [R201+0x42c80] ;  /* 0x042c8000c9167984 */ /* 0x000fe60000000800 */
[----:B------:R-:W-:Y:S01]  /*13440*/  HMMA.1688.F32.TF32 R152, R40, R128, R156 ;  /* 0x000000802898723c */ /* 0x000fe2000008109c */
[----:B------:R-:W-:Y:S04]  /*13450*/  LDS R21, [R202+0x42880] ;  /* 0x04288000ca157984 */ /* 0x000fe80000000800 */
[----:B------:R-:W2:Y:S04]  /*13460*/  LDS R23, [R202+0x42c80] ;  /* 0x042c8000ca177984 */ /* 0x000ea80000000800 */
[----:B------:R-:W-:Y:S04]  /*13470*/  LDS R156, [R3+0x42880] ;  /* 0x04288000039c7984 */ /* 0x000fe80000000800 */
[----:B------:R-:W-:Y:S04]  /*13480*/  LDS R158, [R3+0x42c80] ;  /* 0x042c8000039e7984 */ /* 0x000fe80000000800 */
[----:B------:R-:W-:Y:S04]  /*13490*/  LDS R157, [R200+0x42880] ;  /* 0x04288000c89d7984 */ /* 0x000fe80000000800 */
[----:B------:R-:W3:Y:S01]  /*134a0*/  LDS R159, [R200+0x42c80] ;  /* 0x042c8000c89f7984 */ /* 0x000ee20000000800 */
[----:B------:R-:W-:Y:S08]  /*134b0*/  HMMA.1688.F32.TF32 R168, R24, R8, R168 ;  /* 0x0000000818a8723c */ /* 0x000ff000000810a8 */
[-C--:B------:R-:W-:Y:S08]  /*134c0*/  HMMA.1688.F32.TF32 R88, R40, R60.reuse, R88 ;  /* 0x0000003c2858723c */ /* 0x080ff00000081058 */
[C---:B------:R-:W-:Y:S08]  /*134d0*/  HMMA.1688.F32.TF32 R96, R24.reuse, R60, R96 ;  /* 0x0000003c1860723c */ /* 0x040ff00000081060 */
[C---:B------:R-:W-:Y:S08]  /*134e0*/  HMMA.1688.F32.TF32 R80, R24.reuse, R120, R80 ;  /* 0x000000781850723c */ /* 0x040ff00000081050 */
[C---:B------:R-:W-:Y:S08]  /*134f0*/  HMMA.1688.F32.TF32 R108, R24.reuse, R28, R108 ;  /* 0x0000001c186c723c */ /* 0x040ff0000008106c */
[C---:B------:R-:W-:Y:S08]  /*13500*/  HMMA.1688.F32.TF32 R132, R24.reuse, R140, R132 ;  /* 0x0000008c1884723c */ /* 0x040ff00000081084 */
[----:B------:R-:W-:Y:S08]  /*13510*/  HMMA.1688.F32.TF32 R64, R24, R128, R64 ;  /* 0x000000801840723c */ /* 0x000ff00000081040 */
[----:B-1----:R-:W-:Y:S08]  /*13520*/  HMMA.1688.F32.TF32 R24, R36, R142, R180 ;  /* 0x0000008e2418723c */ /* 0x002ff000000810b4 */
[----:B------:R-:W-:Y:S08]  /*13530*/  HMMA.1688.F32.TF32 R148, R40, R140, R112 ;  /* 0x0000008c2894723c */ /* 0x000ff00000081070 */
[----:B--2---:R-:W-:Y:S08]  /*13540*/  HMMA.1688.F32.TF32 R180, R20, R10, R168 ;  /* 0x0000000a14b4723c */ /* 0x004ff000000810a8 */
[C---:B------:R-:W-:Y:S08]  /*13550*/  HMMA.1688.F32.TF32 R84, R36.reuse, R62, R84 ;  /* 0x0000003e2454723c */ /* 0x040ff00000081054 */
[----:B------:R-:W-:Y:S08]  /*13560*/  HMMA.1688.F32.TF32 R112, R36, R18, R176 ;  /* 0x000000122470723c */ /* 0x000ff000000810b0 */
[-C--:B------:R-:W-:Y:S08]  /*13570*/  HMMA.1688.F32.TF32 R88, R188, R62.reuse, R88 ;  /* 0x0000003ebc58723c */ /* 0x080ff00000081058 */
[-C--:B---3--:R-:W-:Y:S08]  /*13580*/  HMMA.1688.F32.TF32 R92, R156, R62.reuse, R92 ;  /* 0x0000003e9c5c723c */ /* 0x088ff0000008105c */
[----:B------:R-:W-:Y:S08]  /*13590*/  HMMA.1688.F32.TF32 R168, R20, R62, R96 ;  /* 0x0000003e14a8723c */ /* 0x000ff00000081060 */
[C---:B------:R-:W-:Y:S08]  /*135a0*/  HMMA.1688.F32.TF32 R52, R40.reuse, R12, R52 ;  /* 0x0000000c2834723c */ /* 0x040ff00000081034 */
[C---:B------:R-:W-:Y:S08]  /*135b0*/  HMMA.1688.F32.TF32 R56, R40.reuse, R8, R56 ;  /* 0x000000082838723c */ /* 0x040ff00000081038 */
[C---:B------:R-:W-:Y:S01]  /*135c0*/  HMMA.1688.F32.TF32 R72, R40.reuse, R120, R72 ;  /* 0x000000782848723c */ /* 0x040fe20000081048 */
[----:B------:R-:W-:Y:S04]  /*135d0*/  LDS R120, [R201+0x43000] ;  /* 0x04300000c9787984 */ /* 0x000fe80000000800 */
[----:B------:R-:W-:Y:S03]  /*135e0*/  LDS R121, [R202+0x43000] ;  /* 0x04300000ca797984 */ /* 0x000fe60000000800 */
[C---:B------:R-:W-:Y:S08]  /*135f0*/  HMMA.1688.F32.TF32 R100, R40.reuse, R28, R100 ;  /* 0x0000001c2864723c */ /* 0x040ff00000081064 */
[----:B------:R-:W-:Y:S08]  /*13600*/  HMMA.1688.F32.TF32 R164, R40, R16, R164 ;  /* 0x0000001028a4723c */ /* 0x000ff000000810a4 */
[C---:B------:R-:W-:Y:S08]  /*13610*/  HMMA.1688.F32.TF32 R32, R156.reuse, R14, R32 ;  /* 0x0000000e9c20723c */ /* 0x040ff00000081020 */
        /* <DEDUP_REMOVED lines=14> */
[----:B------:R-:W-:Y:S04]  /*13700*/  LDS R108, [R3+0x43080] ;  /* 0x04308000036c7984 */ /* 0x000fe80000000800 */
[----:B------:R-:W-:Y:S03]  /*13710*/  LDS R110, [R3+0x43480] ;  /* 0x04348000036e7984 */ /* 0x000fe60000000800 */
[C---:B------:R-:W-:Y:S01]  /*13720*/  HMMA.1688.F32.TF32 R144, R20.reuse, R18, R144 ;  /* 0x000000121490723c */ /* 0x040fe20000081090 */
[----:B------:R-:W-:Y:S04]  /*13730*/  LDS R109, [R200+0x43080] ;  /* 0x04308000c86d7984 */ /* 0x000fe80000000800 */
[----:B------:R-:W-:Y:S03]  /*13740*/  LDS R111, [R200+0x43480] ;  /* 0x04348000c86f7984 */ /* 0x000fe60000000800 */
[C---:B------:R-:W-:Y:S08]  /*13750*/  HMMA.1688.F32.TF32 R132, R20.reuse, R142, R132 ;  /* 0x0000008e1484723c */ /* 0x040ff00000081084 */
[----:B------:R-:W-:Y:S01]  /*13760*/  HMMA.1688.F32.TF32 R64, R20, R130, R64 ;  /* 0x000000821440723c */ /* 0x000fe20000081040 */
[----:B------:R-:W1:Y:S07]  /*13770*/  LDSM.16.M88.4 R20, [R193+0x4080] ;  /* 0x00408000c114783b */ /* 0x000e6e0000000200 */
[C---:B------:R-:W-:Y:S01]  /*13780*/  HMMA.1688.F32.TF32 R40, R36.reuse, R30, R172 ;  /* 0x0000001e2428723c */ /* 0x040fe200000810ac */
[----:B------:R-:W-:Y:S04]  /*13790*/  LDS R172, [R3+0x43000] ;  /* 0x0430000003ac7984 */ /* 0x000fe80000000800 */
[----:B------:R-:W-:Y:S04]  /*137a0*/  LDS R174, [R3+0x43400] ;  /* 0x0434000003ae7984 */ /* 0x000fe80000000800 */
[----:B------:R-:W-:Y:S04]  /*137b0*/  LDS R173, [R200+0x43000] ;  /* 0x04300000c8ad7984 */ /* 0x000fe80000000800 */
[----:B------:R-:W2:Y:S01]  /*137c0*/  LDS R175, [R200+0x43400] ;  /* 0x04340000c8af7984 */ /* 0x000ea20000000800 */
[-C--:B------:R-:W-:Y:S08]  /*137d0*/  HMMA.1688.F32.TF32 R68, R36, R122.reuse, R68 ;  /* 0x0000007a2444723c */ /* 0x080ff00000081044 */
[C---:B------:R-:W-:Y:S01]  /*137e0*/  HMMA.1688.F32.TF32 R72, R188.reuse, R122, R72 ;  /* 0x0000007abc48723c */ /* 0x040fe20000081048 */
[----:B------:R-:W-:Y:S04]  /*137f0*/  LDS R122, [R201+0x43400] ;  /* 0x04340000c97a7984 */ /* 0x000fe80000000800 */
[----:B------:R-:W3:Y:S03]  /*13800*/  LDS R123, [R202+0x43400] ;  /* 0x04340000ca7b7984 */ /* 0x000ee60000000800 */
[----:B------:R-:W-:Y:S08]  /*13810*/  HMMA.1688.F32.TF32 R100, R188, R30, R100 ;  /* 0x0000001ebc64723c */ /* 0x000ff00000081064 */
[----:B-1----:R-:W-:Y:S08]  /*13820*/  HMMA.1688.F32.TF32 R28, R156, R20, R180 ;  /* 0x000000149c1c723c */ /* 0x002ff000000810b4 */
[----:B------:R-:W-:Y:S08]  /*13830*/  HMMA.1688.F32.TF32 R148, R188, R142, R148 ;  /* 0x0000008ebc94723c */ /* 0x000ff00000081094 */
[-C--:B--2---:R-:W-:Y:S01]  /*13840*/  HMMA.1688.F32.TF32 R180, R172, R4.reuse, R40 ;  /* 0x00000004acb4723c */ /* 0x084fe20000081028 */
[----:B------:R-:W1:Y:S07]  /*13850*/  LDSM.16.M88.4 R40, [R193+0x1c080] ;  /* 0x01c08000c128783b */ /* 0x000e6e0000000200 */
[----:B------:R-:W-:Y:S01]  /*13860*/  HMMA.1688.F32.TF32 R140, R156, R4, R60 ;  /* 0x000000049c8c723c */ /* 0x000fe2000008103c */
[----:B------:R-:W2:Y:S07]  /*13870*/  LDSM.16.M88.4 R60, [R193+0x18080] ;  /* 0x01808000c13c783b */ /* 0x000eae0000000200 */
[C---:B------:R-:W-:Y:S08]  /*13880*/  HMMA.1688.F32.TF32 R44, R36.reuse, R14, R44 ;  /* 0x0000000e242c723c */ /* 0x040ff0000008102c */
[C---:B------:R-:W-:Y:S08]  /*13890*/  HMMA.1688.F32.TF32 R48, R36.reuse, R10, R48 ;  /* 0x0000000a2430723c */ /* 0x040ff00000081030 */
[----:B------:R-:W-:Y:S08]  /*138a0*/  HMMA.1688.F32.TF32 R36, R36, R130, R184 ;  /* 0x000000822424723c */ /* 0x000ff000000810b8 */
[C---:B------:R-:W-:Y:S01]  /*138b0*/  HMMA.1688.F32.TF32 R52, R188.reuse, R14, R52 ;  /* 0x0000000ebc34723c */ /* 0x040fe20000081034 */
[----:B------:R-:W4:Y:S07]  /*138c0*/  LDSM.16.M88.4 R12, [R193+0x80] ;  /* 0x00008000c10c783b */ /* 0x000f2e0000000200 */
[C---:B------:R-:W-:Y:S01]  /*138d0*/  HMMA.1688.F32.TF32 R164, R188.reuse, R18, R164 ;  /* 0x00000012bca4723c */ /* 0x040fe200000810a4 */
[----:B------:R-:W2:Y:S07]  /*138e0*/  LDSM.16.M88.4 R16, [R193+0x8080] ;  /* 0x00808000c110783b */ /* 0x000eae0000000200 */
[----:B------:R-:W-:Y:S01]  /*138f0*/  HMMA.1688.F32.TF32 R56, R188, R10, R56 ;  /* 0x0000000abc38723c */ /* 0x000fe20000081038 */
[----:B------:R-:W4:Y:S07]  /*13900*/  LDSM.16.M88.4 R8, [R193+0xc080] ;  /* 0x00c08000c108783b */ /* 0x000f2e0000000200 */
[----:B------:R-:W-:Y:S08]  /*13910*/  HMMA.1688.F32.TF32 R80, R108, R20, R124 ;  /* 0x000000146c50723c */ /* 0x000ff0000008107c */
[----:B---3--:R-:W-:Y:S01]  /*13920*/  HMMA.1688.F32.TF32 R124, R120, R4, R100 ;  /* 0x00000004787c723c */ /* 0x008fe20000081064 */
[----:B------:R1:W3:Y:S07]  /*13930*/  LDSM.16.M88.4 R100, [R193+0x14080] ;  /* 0x01408000c164783b */ /* 0x0002ee0000000200 */
[----:B-1----:R-:W-:Y:S08]  /*13940*/  HMMA.1688.F32.TF32 R192, R172, R40, R36 ;  /* 0x00000028acc0723c */ /* 0x002ff00000081024 */
[----:B--2---:R-:W-:Y:S01]  /*13950*/  HMMA.1688.F32.TF32 R36, R120, R60, R148 ;  /* 0x0000003c7824723c */ /* 0x004fe20000081094 */
[----:B------:R-:W-:Y:S04]  /*13960*/  LDS R148, [R3+0x43800] ;  /* 0x0438000003947984 */ /* 0x000fe80000000800 */
[----:B------:R-:W-:Y:S04]  /*13970*/  LDS R150, [R3+0x43c00] ;  /* 0x043c000003967984 */ /* 0x000fe80000000800 */
[----:B------:R-:W-:Y:S04]  /*13980*/  LDS R149, [R200+0x43800] ;  /* 0x04380000c8957984 */ /* 0x000fe80000000800 */
[----:B------:R-:W1:Y:S01]  /*13990*/  LDS R151, [R200+0x43c00] ;  /* 0x043c0000c8977984 */ /* 0x000e620000000800 */
[----:B------:R-:W-:Y:S08]  /*139a0*/  HMMA.1688.F32.TF32 R152, R188, R130, R152 ;  /* 0x00000082bc98723c */ /* 0x000ff00000081098 */
[C---:B----4-:R-:W-:Y:S08]  /*139b0*/  HMMA.1688.F32.TF32 R128, R172.reuse, R12, R44 ;  /* 0x0000000cac80723c */ /* 0x050ff0000008102c */
[C---:B------:R-:W-:Y:S08]  /*139c0*/  HMMA.1688.F32.TF32 R48, R172.reuse, R20, R48 ;  /* 0x00000014ac30723c */ /* 0x040ff00000081030 */
[C---:B------:R-:W-:Y:S08]  /*139d0*/  HMMA.1688.F32.TF32 R68, R172.reuse, R16, R68 ;  /* 0x00000010ac44723c */ /* 0x040ff00000081044 */
[----:B------:R-:W-:Y:S08]  /*139e0*/  HMMA.1688.F32.TF32 R84, R172, R8, R84 ;  /* 0x00000008ac54723c */ /* 0x000ff00000081054 */
[C---:B------:R-:W-:Y:S08]  /*139f0*/  HMMA.1688.F32.TF32 R44, R108.reuse, R12, R32 ;  /* 0x0000000c6c2c723c */ /* 0x040ff00000081020 */
[C---:B------:R-:W-:Y:S08]  /*13a00*/  HMMA.1688.F32.TF32 R76, R108.reuse, R16, R76 ;  /* 0x000000106c4c723c */ /* 0x040ff0000008104c */
[C---:B------:R-:W-:Y:S08]  /*13a10*/  HMMA.1688.F32.TF32 R92, R108.reuse, R8, R92 ;  /* 0x000000086c5c723c */ /* 0x040ff0000008105c */
[C---:B------:R-:W-:Y:S08]  /*13a20*/  HMMA.1688.F32.TF32 R104, R108.reuse, R4, R104 ;  /* 0x000000046c68723c */ /* 0x040ff00000081068 */
[C---:B---3--:R-:W-:Y:S08]  /*13a30*/  HMMA.1688.F32.TF32 R116, R108.reuse, R100, R116 ;  /* 0x000000646c74723c */ /* 0x048ff00000081074 */
[C---:B------:R-:W-:Y:S08]  /*13a40*/  HMMA.1688.F32.TF32 R160, R108.reuse, R60, R160 ;  /* 0x0000003c6ca0723c */ /* 0x040ff000000810a0 */
[----:B------:R-:W-:Y:S01]  /*13a50*/  HMMA.1688.F32.TF32 R136, R108, R40, R136 ;  /* 0x000000286c88723c */ /* 0x000fe20000081088 */
[----:B------:R-:W-:Y:S04]  /*13a60*/  LDS R108, [R201+0x43800] ;  /* 0x04380000c96c7984 */ /* 0x000fe80000000800 */
[----:B------:R-:W-:Y:S04]  /*13a70*/  LDS R110, [R201+0x43c00] ;  /* 0x043c0000c96e7984 */ /* 0x000fe80000000800 */
[----:B------:R-:W-:Y:S04]  /*13a80*/  LDS R109, [R202+0x43800] ;  /* 0x04380000ca6d7984 */ /* 0x000fe80000000800 */
[----:B------:R-:W2:Y:S01]  /*13a90*/  LDS R111, [R202+0x43c00] ;  /* 0x043c0000ca6f7984 */ /* 0x000ea20000000800 */
[C---:B------:R-:W-:Y:S08]  /*13aa0*/  HMMA.1688.F32.TF32 R184, R172.reuse, R100, R112 ;  /* 0x00000064acb8723c */ /* 0x040ff00000081070 */
[----:B------:R-:W-:Y:S08]  /*13ab0*/  HMMA.1688.F32.TF32 R188, R172, R60, R24 ;  /* 0x0000003cacbc723c */ /* 0x000ff00000081018 */
[C---:B-1----:R-:W-:Y:S08]  /*13ac0*/  HMMA.1688.F32.TF32 R128, R148.reuse, R14, R128 ;  /* 0x0000000e9480723c */ /* 0x042ff00000081080 */
[----:B------:R-:W-:Y:S08]  /*13ad0*/  HMMA.1688.F32.TF32 R48, R148, R22, R48 ;  /* 0x000000169430723c */ /* 0x000ff00000081030 */
[----:B------:R-:W-:Y:S08]  /*13ae0*/  HMMA.1688.F32.TF32 R96, R120, R12, R52 ;  /* 0x0000000c7860723c */ /* 0x000ff00000081034 */
[----:B------:R-:W-:Y:S08]  /*13af0*/  HMMA.1688.F32.TF32 R68, R148, R18, R68 ;  /* 0x000000129444723c */ /* 0x000ff00000081044 */
[----:B------:R-:W-:Y:S08]  /*13b00*/  HMMA.1688.F32.TF32 R56, R120, R20, R56 ;  /* 0x000000147838723c */ /* 0x000ff00000081038 */
[----:B------:R-:W-:Y:S08]  /*13b10*/  HMMA.1688.F32.TF32 R84, R148, R10, R84 ;  /* 0x0000000a9454723c */ /* 0x000ff00000081054 */
[----:B------:R-:W-:Y:S01]  /*13b20*/  HMMA.1688.F32.TF32 R172, R156, R60, R132 ;  /* 0x0000003c9cac723c */ /* 0x000fe20000081084 */
[----:B------:R-:W3:Y:S04]  /*13b30*/  LDL R60, [R1+0x3b0] ;  /* 0x0003b000013c7983 */ /* 0x000ee80000100800 */
[----:B------:R-:W2:Y:S03]  /*13b40*/  LDL R61, [R1+0x3ac] ;  /* 0x0003ac00013d7983 */ /* 0x000ea60000100800 */
[----:B------:R-:W-:Y:S08]  /*13b50*/  HMMA.1688.F32.TF32 R72, R120, R16, R72 ;  /* 0x000000107848723c */ /* 0x000ff00000081048 */
[----:B------:R-:W-:Y:S08]  /*13b60*/  HMMA.1688.F32.TF32 R132, R148, R6, R180 ;  /* 0x000000069484723c */ /* 0x000ff000000810b4 */
[C---:B------:R-:W-:Y:S08]  /*13b70*/  HMMA.1688.F32.TF32 R196, R156.reuse, R12, R196 ;  /* 0x0000000c9cc4723c */ /* 0x040ff000000810c4 */
[C---:B------:R-:W-:Y:S01]  /*13b80*/  HMMA.1688.F32.TF32 R32, R156.reuse, R16, R176 ;  /* 0x000000109c20723c */ /* 0x040fe200000810b0 */
[----:B------:R-:W-:Y:S04]  /*13b90*/  LDS R177, [R200+0x43880] ;  /* 0x04388000c8b17984 */ /* 0x000fe80000000800 */
[----:B------:R1:W-:Y:S03]  /*13ba0*/  LDS R179, [R200+0x43c80] ;  /* 0x043c8000c8b37984 */ /* 0x0003e60000000800 */
[C---:B------:R-:W-:Y:S01]  /*13bb0*/  HMMA.1688.F32.TF32 R52, R156.reuse, R8, R168 ;  /* 0x000000089c34723c */ /* 0x040fe200000810a8 */
[----:B------:R-:W-:Y:S04]  /*13bc0*/  LDS R176, [R3+0x43880] ;  /* 0x0438800003b07984 */ /* 0x000fe80000000800 */
[----:B-1----:R-:W3:Y:S03]  /*13bd0*/  LDL R200, [R1+0x384] ;  /* 0x0003840001c87983 */ /* 0x002ee60000100800 */
[C---:B------:R-:W-:Y:S01]  /*13be0*/  HMMA.1688.F32.TF32 R24, R156.reuse, R100, R144 ;  /* 0x000000649c18723c */ /* 0x040fe20000081090 */
[----:B------:R-:W1:Y:S04]  /*13bf0*/  LDS R178, [R3+0x43c80] ;  /* 0x043c800003b27984 */ /* 0x000e680000000800 */
[----:B------:R-:W-:Y:S03]  /*13c00*/  LDS R168, [R201+0x43880] ;  /* 0x04388000c9a87984 */ /* 0x000fe60000000800 */
[----:B------:R-:W-:Y:S01]  /*13c10*/  HMMA.1688.F32.TF32 R156, R156, R40, R64 ;  /* 0x000000289c9c723c */ /* 0x000fe20000081040 */
[----:B------:R-:W-:Y:S04]  /*13c20*/  LDS R170, [R201+0x43c80] ;  /* 0x043c8000c9aa7984 */ /* 0x000fe80000000800 */
[----:B------:R-:W-:Y:S03]  /*13c30*/  LDS R169, [R202+0x43880] ;  /* 0x04388000caa97984 */ /* 0x000fe60000000800 */
[----:B------:R-:W-:Y:S01]  /*13c40*/  HMMA.1688.F32.TF32 R88, R120, R8, R88 ;  /* 0x000000087858723c */ /* 0x000fe20000081058 */
[----:B------:R-:W1:Y:S07]  /*13c50*/  LDS R171, [R202+0x43c80] ;  /* 0x043c8000caab7984 */ /* 0x000e6e0000000800 */
[----:B------:R-:W-:Y:S08]  /*13c60*/  HMMA.1688.F32.TF32 R64, R148, R102, R184 ;  /* 0x000000669440723c */ /* 0x000ff000000810b8 */
[C---:B------:R-:W-:Y:S01]  /*13c70*/  HMMA.1688.F32.TF32 R164, R120.reuse, R100, R164 ;  /* 0x0000006478a4723c */ /* 0x040fe200000810a4 */
[----:B------:R-:W3:Y:S04]  /*13c80*/  LDL R101, [R1+0x380] ;  /* 0x0003800001657983 */ /* 0x000ee80000100800 */
[----:B------:R-:W3:Y:S03]  /*13c90*/  LDL R100, [R1+0x37c] ;  /* 0x00037c0001647983 */ /* 0x000ee60000100800 */
[----:B------:R-:W-:Y:S01]  /*13ca0*/  HMMA.1688.F32.TF32 R112, R120, R40, R152 ;  /* 0x000000287870723c */ /* 0x000fe20000081098 */
[----:B------:R-:W-:Y:S04]  /*13cb0*/  STL [R1+0x6cc], R128 ;  /* 0x0006cc8001007387 */ /* 0x000fe80000100800 */
[----:B------:R-:W-:Y:S03]  /*13cc0*/  STL [R1+0x6c8], R129 ;  /* 0x0006c88101007387 */ /* 0x000fe60000100800 */
[C---:B------:R-:W-:Y:S01]  /*13cd0*/  HMMA.1688.F32.TF32 R152, R148.reuse, R62, R188 ;  /* 0x0000003e9498723c */ /* 0x040fe200000810bc */
[----:B------:R-:W-:Y:S04]  /*13ce0*/  STL [R1+0x6c4], R130 ;  /* 0x0006c48201007387 */ /* 0x000fe80000100800 */
[----:B------:R-:W-:Y:S03]  /*13cf0*/  STL [R1+0x6c0], R131 ;  /* 0x0006c08301007387 */ /* 0x000fe60000100800 */
[----:B------:R-:W-:Y:S01]  /*13d00*/  HMMA.1688.F32.TF32 R148, R148, R42, R192 ;  /* 0x0000002a9494723c */ /* 0x000fe200000810c0 */
[----:B------:R-:W-:Y:S04]  /*13d10*/  STL [R1+0x6dc], R48 ;  /* 0x0006dc3001007387 */ /* 0x000fe80000100800 */
[----:B------:R-:W-:Y:S04]  /*13d20*/  STL [R1+0x6d8], R49 ;  /* 0x0006d83101007387 */ /* 0x000fe80000100800 */
[----:B------:R-:W-:Y:S01]  /*13d30*/  STL [R1+0x6d4], R50 ;  /* 0x0006d43201007387 */ /* 0x000fe20000100800 */
[C---:B--2---:R-:W-:Y:S03]  /*13d40*/  HMMA.1688.F32.TF32 R96, R108.reuse, R14, R96 ;  /* 0x0000000e6c60723c */ /* 0x044fe60000081060 */
[----:B------:R-:W-:Y:S04]  /*13d50*/  STL [R1+0x6d0], R51 ;  /* 0x0006d03301007387 */ /* 0x000fe80000100800 */
[----:B------:R-:W-:Y:S04]  /*13d60*/  STL [R1+0x6ec], R68 ;  /* 0x0006ec4401007387 */ /* 0x000fe80000100800 */
[----:B------:R-:W-:Y:S01]  /*13d70*/  STL [R1+0x6e8], R69 ;  /* 0x0006e84501007387 */ /* 0x000fe20000100800 */
[C---:B------:R-:W-:Y:S03]  /*13d80*/  HMMA.1688.F32.TF32 R56, R108.reuse, R22, R56 ;  /* 0x000000166c38723c */ /* 0x040fe60000081038 */
[----:B------:R-:W-:Y:S04]  /*13d90*/  STL [R1+0x6e4], R70 ;  /* 0x0006e44601007387 */ /* 0x000fe80000100800 */
        /* <DEDUP_REMOVED lines=28> */
[----:B------:R-:W-:Y:S03]  /*13f60*/  HMMA.1688.F32.TF32 R112, R108, R42, R112 ;  /* 0x0000002a6c70723c */ /* 0x000fe60000081070 */
[----:B------:R-:W-:Y:S04]  /*13f70*/  STL [R1+0x744], R98 ;  /* 0x0007446201007387 */ /* 0x000fe80000100800 */
[----:B------:R-:W-:Y:S04]  /*13f80*/  STL [R1+0x740], R99 ;  /* 0x0007406301007387 */ /* 0x000fe80000100800 */
[----:B------:R-:W-:Y:S04]  /*13f90*/  STL [R1+0x75c], R56 ;  /* 0x00075c3801007387 */ /* 0x000fe80000100800 */
[----:B------:R-:W-:Y:S01]  /*13fa0*/  STL [R1+0x758], R57 ;  /* 0x0007583901007387 */ /* 0x000fe20000100800 */
[C---:B-1----:R-:W-:Y:S03]  /*13fb0*/  HMMA.1688.F32.TF32 R108, R176.reuse, R14, R44 ;  /* 0x0000000eb06c723c */ /* 0x042fe6000008102c */
        /* <DEDUP_REMOVED lines=88> */
[----:B------:R1:W-:Y:S04]  /*14540*/  STL [R1+0x870], R11 ;  /* 0x0008700b01007387 */ /* 0x0003e80000100800 */
        /* <DEDUP_REMOVED lines=13> */
[----:B------:R1:W-:Y:S04]  /*14620*/  STL [R1+0x8b8], R5 ;  /* 0x0008b80501007387 */ /* 0x0003e80000100800 */
[----:B------:R2:W-:Y:S04]  /*14630*/  STL [R1+0x8b4], R6 ;  /* 0x0008b40601007387 */ /* 0x0005e80000100800 */
[----:B------:R2:W-:Y:S04]  /*14640*/  STL [R1+0x8b0], R7 ;  /* 0x0008b00701007387 */ /* 0x0005e80000100800 */
[----:B-1----:R-:W4:Y:S04]  /*14650*/  LDL R11, [R1+0x3a8] ;  /* 0x0003a800010b7983 */ /* 0x002f280000100800 */
[----:B------:R-:W4:Y:S04]  /*14660*/  LDL R10, [R1+0x378] ;  /* 0x00037800010a7983 */ /* 0x000f280000100800 */
[----:B--2---:R-:W2:Y:S04]  /*14670*/  LDL R4, [R1+0x3a4] ;  /* 0x0003a40001047983 */ /* 0x004ea80000100800 */
[----:B------:R-:W2:Y:S04]  /*14680*/  LDL R5, [R1+0x374] ;  /* 0x0003740001057983 */ /* 0x000ea80000100800 */
[----:B------:R-:W1:Y:S04]  /*14690*/  S2R R12, SR_TID.X ;  /* 0x00000000000c7919 */ /* 0x000e680000002100 */
[----:B------:R-:W3:Y:S04]  /*146a0*/  S2R R41, SR_TID.X ;  /* 0x0000000000297919 */ /* 0x000ee80000002100 */
[----:B------:R-:W3:Y:S04]  /*146b0*/  S2R R17, SR_TID.X ;  /* 0x0000000000117919 */ /* 0x000ee80000002100 */
[----:B------:R-:W3:Y:S01]  /*146c0*/  S2R R13, SR_TID.X ;  /* 0x00000000000d7919 */ /* 0x000ee20000002100 */
[----:B------:R-:W-:-:S02]  /*146d0*/  UISETP.GE.AND UP1, UPT, UR4, UR12, UPT ;  /* 0x0000000c0400728c */ /* 0x000fc4000bf26270 */
[----:B------:R-:W-:Y:S01]  /*146e0*/  UIADD3 UR10, UR10, 0x1, URZ ;  /* 0x000000010a0a7890 */ /* 0x000fe2000fffe03f */
[----:B------:R-:W2:Y:S04]  /*146f0*/  LDL R9, [R1+0x3a0] ;  /* 0x0003a00001097983 */ /* 0x000ea80000100800 */
[----:B------:R-:W2:Y:S01]  /*14700*/  LDL R8, [R1+0x370] ;  /* 0x0003700001087983 */ /* 0x000ea20000100800 */
[----:B-1----:R-:W-:-:S03]  /*14710*/  LOP3.LUT R40, R12, 0xc0, RZ, 0xc0, !PT ;  /* 0x000000c00c287812 */ /* 0x002fc600078ec0ff */
[----:B------:R-:W2:Y:S01]  /*14720*/  LDL R6, [R1+0x39c] ;  /* 0x00039c0001067983 */ /* 0x000ea20000100800 */
[----:B---3--:R-:W-:Y:S01]  /*14730*/  IMAD.SHL.U32 R16, R41, 0x4, RZ ;  /* 0x0000000429107824 */ /* 0x008fe200078e00ff */
[----:B------:R-:W-:Y:S02]  /*14740*/  SHF.R.U32.HI R40, RZ, 0x1, R40 ;  /* 0x00000001ff287819 */ /* 0x000fe40000011628 */
[----:B------:R-:W3:Y:S02]  /*14750*/  LDL R7, [R1+0x36c] ;  /* 0x00036c0001077983 */ /* 0x000ee40000100800 */
[----:B------:R-:W-:Y:S02]  /*14760*/  LOP3.LUT R40, R40, 0x3fc, R16, 0x78, !PT ;  /* 0x000003fc28287812 */ /* 0x000fe400078e7810 */
[----:B------:R-:W1:Y:S01]  /*14770*/  S2R R16, SR_TID.X ;  /* 0x0000000000107919 */ /* 0x000e620000002100 */
[----:B------:R-:W-:Y:S02]  /*14780*/  SHF.R.U32.HI R206, RZ, 0x6, R17 ;  /* 0x00000006ffce7819 */ /* 0x000fe40000011611 */
[----:B------:R-:W-:-:S02]  /*14790*/  SHF.R.U32.HI R13, RZ, 0x6, R13 ;  /* 0x00000006ff0d7819 */ /* 0x000fc4000001160d */
[----:B------:R-:W-:Y:S02]  /*147a0*/  SGXT.U32 R206, R206, 0x2 ;  /* 0x00000002cece781a */ /* 0x000fe40000000000 */
[----:B------:R-:W-:Y:S02]  /*147b0*/  SGXT.U32 R13, R13, 0x2 ;  /* 0x000000020d0d781a */ /* 0x000fe40000000000 */
[----:B------:R-:W-:Y:S02]  /*147c0*/  ISETP.GE.AND P0, PT, R206, UR9, PT ;  /* 0x00000009ce007c0c */ /* 0x000fe4000bf06270 */
[----:B------:R-:W-:Y:S02]  /*147d0*/  PLOP3.LUT P1, PT, PT, PT, UP1, 0x40, 0x0 ;  /* 0x000000000000781c */ /* 0x000fe40003f2e818 */
[----:B------:R-:W-:Y:S01]  /*147e0*/  SEL R3, RZ, 0x4, P0 ;  /* 0x00000004ff037807 */ /* 0x000fe20000000000 */
[----:B------:R-:W-:Y:S01]  /*147f0*/  UISETP.GT.AND UP0, UPT, UR10, 0x1, UPT ;  /* 0x000000010a00788c */ /* 0x000fe2000bf04270 */
[----:B------:R-:W-:-:S02]  /*14800*/  IMAD R13, R13, c[0x0][0x188], RZ ;  /* 0x000062000d0d7a24 */ /* 0x000fc400078e02ff */
[----:B------:R-:W-:Y:S01]  /*14810*/  SEL R3, R3, RZ, P1 ;  /* 0x000000ff03037207 */ /* 0x000fe20000800000 */
[----:B------:R-:W-:Y:S01]  /*14820*/  USEL UR10, UR10, URZ, !UP0 ;  /* 0x0000003f0a0a7287 */ /* 0x000fe2000c000000 */
[----:B------:R-:W-:Y:S01]  /*14830*/  IMAD.SHL.U32 R13, R13, 0x4, RZ ;  /* 0x000000040d0d7824 */ /* 0x000fe200078e00ff */
[----:B------:R-:W-:Y:S01]  /*14840*/  SHF.R.U32.HI R41, RZ, 0x6, R41 ;  /* 0x00000006ff297819 */ /* 0x000fe20000011629 */
[----:B------:R-:W-:Y:S01]  /*14850*/  BAR.SYNC.DEFER_BLOCKING 0x0 ;  /* 0x0000000000007b1d */ /* 0x000fe20000010000 */
[----:B------:R-:W-:Y:S02]  /*14860*/  ISETP.NE.U32.AND P1, PT, R3, RZ, PT ;  /* 0x000000ff0300720c */ /* 0x000fe40003f25070 */
[----:B------:R-:W-:Y:S02]  /*14870*/  SGXT.U32 R41, R41, 0x2 ;  /* 0x000000022929781a */ /* 0x000fe40000000000 */
[----:B-1----:R-:W-:Y:S01]  /*14880*/  SHF.R.U32.HI R16, RZ, 0x6, R16 ;  /* 0x00000006ff107819 */ /* 0x002fe20000011610 */
[----:B------:R-:W-:Y:S01]  /*14890*/  IMAD.U32 R3, RZ, RZ, UR10 ;  /* 0x0000000aff037e24 */ /* 0x000fe2000f8e00ff */
[----:B------:R-:W-:-:S02]  /*148a0*/  IADD3 R12, P0, R13, R204, RZ ;  /* 0x000000cc0d0c7210 */ /* 0x000fc40007f1e0ff */
[----:B------:R-:W-:Y:S02]  /*148b0*/  LOP3.LUT R41, R41, 0x4, RZ, 0xfc, !PT ;  /* 0x0000000429297812 */ /* 0x000fe400078efcff */
[----:B------:R-:W-:Y:S01]  /*148c0*/  SGXT.U32 R16, R16, 0x2 ;  /* 0x000000021010781a */ /* 0x000fe20000000000 */
[----:B------:R-:W-:Y:S02]  /*148d0*/  IMAD.X R13, R203, 0x1, R200, P0 ;  /* 0x00000001cb0d7824 */ /* 0x000fe400000e06c8 */
[----:B------:R-:W-:Y:S01]  /*148e0*/  IMAD R3, R3, 0x4000, R40 ;  /* 0x0000400003037824 */ /* 0x000fe200078e0228 */
[----:B------:R-:W-:Y:S02]  /*148f0*/  ISETP.GE.AND P0, PT, R41, UR9, PT ;  /* 0x0000000929007c0c */ /* 0x000fe4000bf06270 */
[----:B------:R-:W-:Y:S02]  /*14900*/  LOP3.LUT R16, R16, 0x8, RZ, 0xfc, !PT ;  /* 0x0000000810107812 */ /* 0x000fe400078efcff */
[----:B------:R-:W-:Y:S01]  /*14910*/  @!PT LDS RZ, [RZ] ;  /* 0x00000000fffff984 */ /* 0x000fe20000000800 */
[----:B------:R-:W-:Y:S01]  /*14920*/  @!PT LDS RZ, [RZ] ;  /* 0x00000000fffff984 */ /* 0x000fe20000000800 */
[----:B------:R-:W-:Y:S01]  /*14930*/  @!PT LDS RZ, [RZ] ;  /* 0x00000000fffff984 */ /* 0x000fe20000000800 */
[----:B------:R1:W-:Y:S01]  /*14940*/  LDGSTS.E [R3+0x40000], [R12.64], P1 ;  /* 0x400000000c037fae */ /* 0x0003e2000892184e */
[----:B------:R-:W-:-:S02]  /*14950*/  PLOP3.LUT P1, PT, PT, PT, UP1, 0x40, 0x0 ;  /* 0x000000000000781c */ /* 0x000fc40003f2e818 */
[----:B-1----:R-:W-:Y:S02]  /*14960*/  SEL R12, RZ, 0x4, P0 ;  /* 0x00000004ff0c7807 */ /* 0x002fe40000000000 */
[----:B------:R-:W-:Y:S02]  /*14970*/  ISETP.GE.AND P0, PT, R16, UR9, PT ;  /* 0x0000000910007c0c */ /* 0x000fe4000bf06270 */
[----:B------:R-:W1:Y:S01]  /*14980*/  S2R R16, SR_TID.X ;  /* 0x0000000000107919 */ /* 0x000e620000002100 */
[----:B------:R-:W-:Y:S02]  /*14990*/  SEL R12, R12, RZ, P1 ;  /* 0x000000ff0c0c7207 */ /* 0x000fe40000800000 */
[----:B------:R-:W-:Y:S02]  /*149a0*/  PLOP3.LUT P1, PT, PT, PT, UP1, 0x40, 0x0 ;  /* 0x000000000000781c */ /* 0x000fe40003f2e818 */
[----:B------:R-:W-:Y:S02]  /*149b0*/  SEL R13, RZ, 0x4, P0 ;  /* 0x00000004ff0d7807 */ /* 0x000fe40000000000 */
[----:B------:R-:W-:-:S02]  /*149c0*/  ISETP.NE.U32.AND P0, PT, R12, RZ, PT ;  /* 0x000000ff0c00720c */ /* 0x000fc40003f05070 */
[----:B------:R-:W-:Y:S02]  /*149d0*/  SEL R13, R13, RZ, P1 ;  /* 0x000000ff0d0d7207 */ /* 0x000fe40000800000 */
[----:B------:R-:W-:Y:S02]  /*149e0*/  IADD3 R12, P2, R60, R204, RZ ;  /* 0x000000cc3c0c7210 */ /* 0x000fe40007f5e0ff */
[----:B------:R-:W-:-:S03]  /*149f0*/  ISETP.NE.U32.AND P1, PT, R13, RZ, PT ;  /* 0x000000ff0d00720c */ /* 0x000fc60003f25070 */
[----:B------:R-:W-:-:S05]  /*14a00*/  IMAD.X R13, R203, 0x1, R101, P2 ;  /* 0x00000001cb0d7824 */ /* 0x000fca00010e0665 */
[----:B------:R1:W-:Y:S02]  /*14a10*/  LDGSTS.E [R3+0x40400], [R12.64], P0 ;  /* 0x404000000c037fae */ /* 0x0003e4000812184e */
[--C-:B-1----:R-:W-:Y:S02]  /*14a20*/  SHF.R.U32.HI R101, RZ, 0x6, R16.reuse ;  /* 0x00000006ff657819 */ /* 0x102fe40000011610 */
[----:B------:R-:W-:Y:S02]  /*14a30*/  SHF.R.U32.HI R16, RZ, 0x6, R16 ;  /* 0x00000006ff107819 */ /* 0x000fe40000011610 */
[----:B------:R-:W-:Y:S02]  /*14a40*/  SGXT.U32 R101, R101, 0x2 ;  /* 0x000000026565781a */ /* 0x000fe40000000000 */
[----:B------:R-:W-:Y:S02]  /*14a50*/  SGXT.U32 R16, R16, 0x2 ;  /* 0x000000021010781a */ /* 0x000fe40000000000 */
[----:B------:R-:W-:-:S02]  /*14a60*/  LOP3.LUT R101, R101, 0xc, RZ, 0xfc, !PT ;  /* 0x0000000c65657812 */ /* 0x000fc400078efcff */
[----:B------:R-:W-:Y:S02]  /*14a70*/  LOP3.LUT R16, R16, 0x10, RZ, 0xfc, !PT ;  /* 0x0000001010107812 */ /* 0x000fe400078efcff */
[----:B------:R-:W-:-:S04]  /*14a80*/  ISETP.GE.AND P0, PT, R101, UR9, PT ;  /* 0x0000000965007c0c */ /* 0x000fc8000bf06270 */
[----:B------:R-:W-:Y:S02]  /*14a90*/  SEL R12, RZ, 0x4, P0 ;  /* 0x00000004ff0c7807 */ /* 0x000fe40000000000 */
[----:B------:R-:W-:Y:S02]  /*14aa0*/  ISETP.GE.AND P0, PT, R16, UR9, PT ;  /* 0x0000000910007c0c */ /* 0x000fe4000bf06270 */
[----:B------:R-:W1:Y:S01]  /*14ab0*/  S2R R16, SR_TID.X ;  /* 0x0000000000107919 */ /* 0x000e620000002100 */
[----:B------:R-:W-:-:S05]  /*14ac0*/  IADD3 R14, P2, R61, R204, RZ ;  /* 0x000000cc3d0e7210 */ /* 0x000fca0007f5e0ff */
[----:B------:R-:W-:-:S05]  /*14ad0*/  IMAD.X R15, R203, 0x1, R100, P2 ;  /* 0x00000001cb0f7824 */ /* 0x000fca00010e0664 */
[----:B------:R2:W-:Y:S01]  /*14ae0*/  LDGSTS.E [R3+0x40800], [R14.64], P1 ;  /* 0x408000000e037fae */ /* 0x0005e2000892184e */
[----:B------:R-:W-:-:S04]  /*14af0*/  PLOP3.LUT P1, PT, PT, PT, UP1, 0x40, 0x0 ;  /* 0x000000000000781c */ /* 0x000fc80003f2e818 */
[----:B------:R-:W-:Y:S02]  /*14b00*/  SEL R12, R12, RZ, P1 ;  /* 0x000000ff0c0c7207 */ /* 0x000fe40000800000 */
[----:B------:R-:W-:Y:S02]  /*14b10*/  PLOP3.LUT P1, PT, PT, PT, UP1, 0x40, 0x0 ;  /* 0x000000000000781c */ /* 0x000fe40003f2e818 */
[----:B------:R-:W-:Y:S02]  /*14b20*/  SEL R13, RZ, 0x4, P0 ;  /* 0x00000004ff0d7807 */ /* 0x000fe40000000000 */
[----:B------:R-:W-:Y:S02]  /*14b30*/  ISETP.NE.U32.AND P0, PT, R12, RZ, PT ;  /* 0x000000ff0c00720c */ /* 0x000fe40003f05070 */
[----:B-1----:R-:W-:Y:S02]  /*14b40*/  SHF.R.U32.HI R101, RZ, 0x6, R16 ;  /* 0x00000006ff657819 */ /* 0x002fe40000011610 */
[----:B------:R-:W-:-:S02]  /*14b50*/  SEL R13, R13, RZ, P1 ;  /* 0x000000ff0d0d7207 */ /* 0x000fc40000800000 */
[----:B------:R-:W-:Y:S02]  /*14b60*/  SGXT.U32 R101, R101, 0x2 ;  /* 0x000000026565781a */ /* 0x000fe40000000000 */
[----:B------:R-:W-:Y:S02]  /*14b70*/  ISETP.NE.U32.AND P1, PT, R13, RZ, PT ;  /* 0x000000ff0d00720c */ /* 0x000fe40003f25070 */
[----:B------:R-:W-:-:S04]  /*14b80*/  SHF.R.U32.HI R16, RZ, 0x6, R16 ;  /* 0x00000006ff107819 */ /* 0x000fc80000011610 */
[----:B------:R-:W-:Y:S02]  /*14b90*/  SGXT.U32 R16, R16, 0x2 ;  /* 0x000000021010781a */ /* 0x000fe40000000000 */
[-C--:B----4-:R-:W-:Y:S02]  /*14ba0*/  IADD3 R12, P2, R11, R204.reuse, RZ ;  /* 0x000000cc0b0c7210 */ /* 0x090fe40007f5e0ff */
[----:B------:R-:W4:Y:S03]  /*14bb0*/  LDL R11, [R1+0x398] ;  /* 0x00039800010b7983 */ /* 0x000f260000100800 */
[----:B------:R-:W-:Y:S02]  /*14bc0*/  IMAD.X R13, R203, 0x1, R10, P2 ;  /* 0x00000001cb0d7824 */ /* 0x000fe400010e060a */
[----:B------:R-:W4:Y:S01]  /*14bd0*/  LDL R10, [R1+0x368] ;  /* 0x00036800010a7983 */ /* 0x000f220000100800 */
[----:B--2---:R-:W-:-:S02]  /*14be0*/  IADD3 R14, P2, R4, R204, RZ ;  /* 0x000000cc040e7210 */ /* 0x004fc40007f5e0ff */
[----:B------:R-:W-:Y:S01]  /*14bf0*/  LOP3.LUT R4, R101, 0x14, RZ, 0xfc, !PT ;  /* 0x0000001465047812 */ /* 0x000fe200078efcff */
[----:B------:R1:W-:Y:S03]  /*14c00*/  LDGSTS.E [R3+0x40c00], [R12.64], P0 ;  /* 0x40c000000c037fae */ /* 0x0003e6000812184e */
[----:B------:R-:W-:Y:S02]  /*14c10*/  ISETP.GE.AND P0, PT, R4, UR9, PT ;  /* 0x0000000904007c0c */ /* 0x000fe4000bf06270 */
[----:B------:R-:W-:Y:S02]  /*14c20*/  LOP3.LUT R4, R16, 0x18, RZ, 0xfc, !PT ;  /* 0x0000001810047812 */ /* 0x000fe400078efcff */
[----:B-1----:R-:W-:Y:S02]  /*14c30*/  SEL R12, RZ, 0x4, P0 ;  /* 0x00000004ff0c7807 */ /* 0x002fe40000000000 */
[----:B------:R-:W-:-:S02]  /*14c40*/  ISETP.GE.AND P0, PT, R4, UR9, PT ;  /* 0x0000000904007c0c */ /* 0x000fc4000bf06270 */
[----:B------:R-:W2:Y:S01]  /*14c50*/  LDL R4, [R1+0x394] ;  /* 0x0003940001047983 */ /* 0x000ea20000100800 */
[----:B------:R-:W-:-:S03]  /*14c60*/  IMAD.X R15, R203, 0x1, R5, P2 ;  /* 0x00000001cb0f7824 */ /* 0x000fc600010e0605 */
[----:B------:R-:W2:Y:S04]  /*14c70*/  LDL R5, [R1+0x364] ;  /* 0x0003640001057983 */ /* 0x000ea80000100800 */
[----:B------:R-:W1:Y:S04]  /*14c80*/  S2R R16, SR_TID.X ;  /* 0x0000000000107919 */ /* 0x000e680000002100 */
[----:B------:R1:W-:Y:S01]  /*14c90*/  LDGSTS.E [R3+0x41000], [R14.64], P1 ;  /* 0x410000000e037fae */ /* 0x0003e2000892184e */
[----:B------:R-:W-:-:S04]  /*14ca0*/  PLOP3.LUT P1, PT, PT, PT, UP1, 0x40, 0x0 ;  /* 0x000000000000781c */ /* 0x000fc80003f2e818 */
[----:B------:R-:W-:Y:S02]  /*14cb0*/  SEL R12, R12, RZ, P1 ;  /* 0x000000ff0c0c7207 */ /* 0x000fe40000800000 */
[----:B------:R-:W-:Y:S02]  /*14cc0*/  PLOP3.LUT P1, PT, PT, PT, UP1, 0x40, 0x0 ;  /* 0x000000000000781c */ /* 0x000fe40003f2e818 */
[----:B------:R-:W-:Y:S02]  /*14cd0*/  SEL R13, RZ, 0x4, P0 ;  /* 0x00000004ff0d7807 */ /* 0x000fe40000000000 */
[----:B------:R-:W-:Y:S02]  /*14ce0*/  ISETP.NE.U32.AND P0, PT, R12, RZ, PT ;  /* 0x000000ff0c00720c */ /* 0x000fe40003f05070 */
[----:B------:R-:W-:Y:S02]  /*14cf0*/  SEL R13, R13, RZ, P1 ;  /* 0x000000ff0d0d7207 */ /* 0x000fe40000800000 */
[----:B------:R-:W-:-:S02]  /*14d00*/  IADD3 R12, P2, R9, R204, RZ ;  /* 0x000000cc090c7210 */ /* 0x000fc40007f5e0ff */
[----:B-1----:R-:W-:Y:S01]  /*14d10*/  SHF.R.U32.HI R101, RZ, 0x6, R16 ;  /* 0x00000006ff657819 */ /* 0x002fe20000011610 */
[----:B------:R-:W2:Y:S01]  /*14d20*/  LDL R9, [R1+0x390] ;  /* 0x0003900001097983 */ /* 0x000ea20000100800 */
[----:B------:R-:W-:Y:S02]  /*14d30*/  ISETP.NE.U32.AND P1, PT, R13, RZ, PT ;  /* 0x000000ff0d00720c */ /* 0x000fe40003f25070 */
[----:B------:R-:W-:Y:S01]  /*14d40*/  SGXT.U32 R101, R101, 0x2 ;  /* 0x000000026565781a */ /* 0x000fe20000000000 */
[----:B------:R-:W-:Y:S01]  /*14d50*/  IMAD.X R13, R203, 0x1, R8, P2 ;  /* 0x00000001cb0d7824 */ /* 0x000fe200010e0608 */
[----:B------:R-:W-:Y:S01]  /*14d60*/  SHF.R.U32.HI R16, RZ, 0x6, R16 ;  /* 0x00000006ff107819 */ /* 0x000fe20000011610 */
[----:B------:R-:W2:Y:S01]  /*14d70*/  LDL R8, [R1+0x360] ;  /* 0x0003600001087983 */ /* 0x000ea20000100800 */
[----:B------:R-:W-:Y:S02]  /*14d80*/  IADD3 R14, P2, R6, R204, RZ ;  /* 0x000000cc060e7210 */ /* 0x000fe40007f5e0ff */
[----:B------:R-:W-:Y:S01]  /*14d90*/  LOP3.LUT R6, R101, 0x1c, RZ, 0xfc, !PT ;  /* 0x0000001c65067812 */ /* 0x000fe200078efcff */
[----:B------:R1:W-:Y:S01]  /*14da0*/  LDGSTS.E [R3+0x41400], [R12.64], P0 ;  /* 0x414000000c037fae */ /* 0x0003e2000812184e */
[----:B------:R-:W-:-:S02]  /*14db0*/  SGXT.U32 R16, R16, 0x2 ;  /* 0x000000021010781a */ /* 0x000fc40000000000 */
[----:B------:R-:W-:Y:S02]  /*14dc0*/  ISETP.GE.AND P0, PT, R6, UR9, PT ;  /* 0x0000000906007c0c */ /* 0x000fe4000bf06270 */
[----:B------:R-:W-:Y:S02]  /*14dd0*/  LOP3.LUT R6, R16, 0x20, RZ, 0xfc, !PT ;  /* 0x0000002010067812 */ /* 0x000fe400078efcff */
[----:B-1----:R-:W-:Y:S02]  /*14de0*/  SEL R12, RZ, 0x4, P0 ;  /* 0x00000004ff0c7807 */ /* 0x002fe40000000000 */
[----:B------:R-:W-:Y:S02]  /*14df0*/  ISETP.GE.AND P0, PT, R6, UR9, PT ;  /* 0x0000000906007c0c */ /* 0x000fe4000bf06270 */
[----:B------:R-:W2:Y:S04]  /*14e00*/  LDL R6, [R1+0x38c] ;  /* 0x00038c0001067983 */ /* 0x000ea80000100800 */
[----:B------:R-:W1:Y:S01]  /*14e10*/  S2R R16, SR_TID.X ;  /* 0x0000000000107919 */ /* 0x000e620000002100 */
[----:B---3--:R-:W-:-:S03]  /*14e20*/  IMAD.X R15, R203, 0x1, R7, P2 ;  /* 0x00000001cb0f7824 */ /* 0x008fc600010e0607 */
[----:B------:R-:W3:Y:S04]  /*14e30*/  LDL R7, [R1+0x35c] ;  /* 0x00035c0001077983 */ /* 0x000ee80000100800 */
[----:B------:R2:W-:Y:S01]  /*14e40*/  LDGSTS.E [R3+0x41800], [R14.64], P1 ;  /* 0x418000000e037fae */ /* 0x0005e2000892184e */
[----:B------:R-:W-:-:S04]  /*14e50*/  PLOP3.LUT P1, PT, PT, PT, UP1, 0x40, 0x0 ;  /* 0x000000000000781c */ /* 0x000fc80003f2e818 */
[----:B------:R-:W-:Y:S02]  /*14e60*/  SEL R12, R12, RZ, P1 ;  /* 0x000000ff0c0c7207 */ /* 0x000fe40000800000 */
[----:B------:R-:W-:Y:S02]  /*14e70*/  PLOP3.LUT P1, PT, PT, PT, UP1, 0x40, 0x0 ;  /* 0x000000000000781c */ /* 0x000fe40003f2e818 */
[----:B------:R-:W-:Y:S02]  /*14e80*/  SEL R13, RZ, 0x4, P0 ;  /* 0x00000004ff0d7807 */ /* 0x000fe40000000000 */
[----:B------:R-:W-:Y:S02]  /*14e90*/  ISETP.NE.U32.AND P0, PT, R12, RZ, PT ;  /* 0x000000ff0c00720c */ /* 0x000fe40003f05070 */
[----:B------:R-:W-:Y:S02]  /*14ea0*/  SEL R13, R13, RZ, P1 ;  /* 0x000000ff0d0d7207 */ /* 0x000fe40000800000 */
[----:B-1----:R-:W-:-:S02]  /*14eb0*/  SHF.R.U32.HI R101, RZ, 0x6, R16 ;  /* 0x00000006ff657819 */ /* 0x002fc40000011610 */
[----:B------:R-:W-:Y:S02]  /*14ec0*/  ISETP.NE.U32.AND P1, PT, R13, RZ, PT ;  /* 0x000000ff0d00720c */ /* 0x000fe40003f25070 */
[----:B------:R-:W-:Y:S02]  /*14ed0*/  SGXT.U32 R101, R101, 0x2 ;  /* 0x000000026565781a */ /* 0x000fe40000000000 */
[----:B------:R-:W-:-:S04]  /*14ee0*/  SHF.R.U32.HI R16, RZ, 0x6, R16 ;  /* 0x00000006ff107819 */ /* 0x000fc80000011610 */
[----:B------:R-:W-:Y:S02]  /*14ef0*/  SGXT.U32 R16, R16, 0x2 ;  /* 0x000000021010781a */ /* 0x000fe40000000000 */
[----:B----4-:R-:W-:-:S05]  /*14f00*/  IADD3 R12, P2, R11, R204, RZ ;  /* 0x000000cc0b0c7210 */ /* 0x010fca0007f5e0ff */
[----:B------:R-:W-:-:S05]  /*14f10*/  IMAD.X R13, R203, 0x1, R10, P2 ;  /* 0x00000001cb0d7824 */ /* 0x000fca00010e060a */
[----:B------:R1:W-:Y:S01]  /*14f20*/  LDGSTS.E [R3+0x41c00], [R12.64], P0 ;  /* 0x41c000000c037fae */ /* 0x0003e2000812184e */
[----:B--2---:R-:W-:Y:S02]  /*14f30*/  IADD3 R14, P2, R4, R204, RZ ;  /* 0x000000cc040e7210 */ /* 0x004fe40007f5e0ff */
[----:B------:R-:W-:-:S03]  /*14f40*/  LOP3.LUT R4, R101, 0x24, RZ, 0xfc, !PT ;  /* 0x0000002465047812 */ /* 0x000fc600078efcff */
[----:B------:R-:W-:Y:S01]  /*14f50*/  IMAD.X R15, R203, 0x1, R5, P2 ;  /* 0x00000001cb0f7824 */ /* 0x000fe200010e0605 */
[----:B------:R-:W-:Y:S01]  /*14f60*/  ISETP.GE.AND P0, PT, R4, UR9, PT ;  /* 0x0000000904007c0c */ /* 0x000fe2000bf06270 */
[----:B------:R-:W2:Y:S01]  /*14f70*/  LDL R5, [R1+0x388] ;  /* 0x0003880001057983 */ /* 0x000ea20000100800 */
[----:B------:R-:W-:Y:S02]  /*14f80*/  LOP3.LUT R4, R16, 0x28, RZ, 0xfc, !PT ;  /* 0x0000002810047812 */ /* 0x000fe400078efcff */
[----:B-1----:R-:W-:Y:S01]  /*14f90*/  SEL R12, RZ, 0x4, P0 ;  /* 0x00000004ff0c7807 */ /* 0x002fe20000000000 */
[----:B------:R1:W-:Y:S01]  /*14fa0*/  LDGSTS.E [R3+0x42000], [R14.64], P1 ;  /* 0x420000000e037fae */ /* 0x0003e2000892184e */
[----:B------:R-:W-:-:S03]  /*14fb0*/  ISETP.GE.AND P0, PT, R4, UR9, PT ;  /* 0x0000000904007c0c */ /* 0x000fc6000bf06270 */
[----:B------:R-:W4:Y:S04]  /*14fc0*/  LDL R4, [R1+0x358] ;  /* 0x0003580001047983 */ /* 0x000f280000100800 */
[----:B------:R-:W1:Y:S01]  /*14fd0*/  S2R R16, SR_TID.X ;  /* 0x0000000000107919 */ /* 0x000e620000002100 */
[----:B------:R-:W-:-:S04]  /*14fe0*/  PLOP3.LUT P1, PT, PT, PT, UP1, 0x40, 0x0 ;  /* 0x000000000000781c */ /* 0x000fc80003f2e818 */
[----:B------:R-:W-:Y:S02]  /*14ff0*/  SEL R12, R12, RZ, P1 ;  /* 0x000000ff0c0c7207 */ /* 0x000fe40000800000 */
[----:B------:R-:W-:Y:S02]  /*15000*/  PLOP3.LUT P1, PT, PT, PT, UP1, 0x40, 0x0 ;  /* 0x000000000000781c */ /* 0x000fe40003f2e818 */
[----:B------:R-:W-:Y:S02]  /*15010*/  SEL R13, RZ, 0x4, P0 ;  /* 0x00000004ff0d7807 */ /* 0x000fe40000000000 */
[----:B------:R-:W-:Y:S02]  /*15020*/  ISETP.NE.U32.AND P0, PT, R12, RZ, PT ;  /* 0x000000ff0c00720c */ /* 0x000fe40003f05070 */
[----:B------:R-:W-:Y:S02]  /*15030*/  SEL R13, R13, RZ, P1 ;  /* 0x000000ff0d0d7207 */ /* 0x000fe40000800000 */
[----:B------:R-:W-:-:S02]  /*15040*/  IADD3 R12, P2, R9, R204, RZ ;  /* 0x000000cc090c7210 */ /* 0x000fc40007f5e0ff */
[----:B------:R-:W-:Y:S02]  /*15050*/  ISETP.NE.U32.AND P1, PT, R13, RZ, PT ;  /* 0x000000ff0d00720c */ /* 0x000fe40003f25070 */
[--C-:B-1----:R-:W-:Y:S02]  /*15060*/  SHF.R.U32.HI R101, RZ, 0x6, R16.reuse ;  /* 0x00000006ff657819 */ /* 0x102fe40000011610 */
[----:B------:R-:W-:Y:S02]  /*15070*/  SHF.R.U32.HI R16, RZ, 0x6, R16 ;  /* 0x00000006ff107819 */ /* 0x000fe40000011610 */
[----:B------:R-:W-:Y:S01]  /*15080*/  SGXT.U32 R101, R101, 0x2 ;  /* 0x000000026565781a */ /* 0x000fe20000000000 */
[----:B------:R-:W-:Y:S01]  /*15090*/  IMAD.X R13, R203, 0x1, R8, P2 ;  /* 0x00000001cb0d7824 */ /* 0x000fe200010e0608 */
[----:B------:R-:W-:-:S04]  /*150a0*/  SGXT.U32 R16, R16, 0x2 ;  /* 0x000000021010781a */ /* 0x000fc80000000000 */
[----:B------:R1:W-:Y:S01]  /*150b0*/  LDGSTS.E [R3+0x42400], [R12.64], P0 ;  /* 0x424000000c037fae */ /* 0x0003e2000812184e */
[----:B------:R-:W-:Y:S02]  /*150c0*/  IADD3 R14, P2, R6, R204, RZ ;  /* 0x000000cc060e7210 */ /* 0x000fe40007f5e0ff */
[----:B------:R-:W-:-:S04]  /*150d0*/  LOP3.LUT R6, R101, 0x2c, RZ, 0xfc, !PT ;  /* 0x0000002c65067812 */ /* 0x000fc800078efcff */
[----:B------:R-:W-:Y:S02]  /*150e0*/  ISETP.GE.AND P0, PT, R6, UR9, PT ;  /* 0x0000000906007c0c */ /* 0x000fe4000bf06270 */
[----:B------:R-:W-:Y:S02]  /*150f0*/  LOP3.LUT R6, R16, 0x30, RZ, 0xfc, !PT ;  /* 0x0000003010067812 */ /* 0x000fe400078efcff */
[----:B------:R-:W3:Y:S01]  /*15100*/  S2R R16, SR_TID.X ;  /* 0x0000000000107919 */ /* 0x000ee20000002100 */
[----:B-1----:R-:W-:Y:S02]  /*15110*/  SEL R12, RZ, 0x4, P0 ;  /* 0x00000004ff0c7807 */ /* 0x002fe40000000000 */
[----:B------:R-:W-:Y:S01]  /*15120*/  ISETP.GE.AND P0, PT, R6, UR9, PT ;  /* 0x0000000906007c0c */ /* 0x000fe2000bf06270 */
[----:B---3--:R-:W-:-:S05]  /*15130*/  IMAD.X R15, R203, 0x1, R7, P2 ;  /* 0x00000001cb0f7824 */ /* 0x008fca00010e0607 */
[----:B------:R1:W-:Y:S01]  /*15140*/  LDGSTS.E [R3+0x42800], [R14.64], P1 ;  /* 0x428000000e037fae */ /* 0x0003e2000892184e */
[----:B------:R-:W-:-:S04]  /*15150*/  SHF.R.U32.HI R101, RZ, 0x6, R16 ;  /* 0x00000006ff657819 */ /* 0x000fc80000011610 */
[----:B------:R-:W-:-:S04]  /*15160*/  SGXT.U32 R101, R101, 0x2 ;  /* 0x000000026565781a */ /* 0x000fc80000000000 */
[----:B------:R-:W-:Y:S02]  /*15170*/  LOP3.LUT R6, R101, 0x34, RZ, 0xfc, !PT ;  /* 0x0000003465067812 */ /* 0x000fe400078efcff */
[----:B------:R-:W3:Y:S01]  /*15180*/  S2R R101, SR_TID.X ;  /* 0x0000000000657919 */ /* 0x000ee20000002100 */
[----:B------:R-:W-:Y:S02]  /*15190*/  PLOP3.LUT P1, PT, PT, PT, UP1, 0x40, 0x0 ;  /* 0x000000000000781c */ /* 0x000fe40003f2e818 */
[----:B------:R-:W-:Y:S02]  /*151a0*/  SHF.R.U32.HI R16, RZ, 0x6, R16 ;  /* 0x00000006ff107819 */ /* 0x000fe40000011610 */
[----:B------:R-:W-:Y:S02]  /*151b0*/  PLOP3.LUT P2, PT, PT, PT, UP1, 0x40, 0x0 ;  /* 0x000000000000781c */ /* 0x000fe40003f4e818 */
[----:B------:R-:W-:Y:S02]  /*151c0*/  SEL R12, R12, RZ, P1 ;  /* 0x000000ff0c0c7207 */ /* 0x000fe40000800000 */
[----:B------:R-:W-:-:S02]  /*151d0*/  SEL R13, RZ, 0x4, P0 ;  /* 0x00000004ff0d7807 */ /* 0x000fc40000000000 */
[----:B------:R-:W-:Y:S02]  /*151e0*/  SGXT.U32 R16, R16, 0x2 ;  /* 0x000000021010781a */ /* 0x000fe40000000000 */
[----:B------:R-:W-:Y:S02]  /*151f0*/  ISETP.GE.AND P1, PT, R6, UR9, PT ;  /* 0x0000000906007c0c */ /* 0x000fe4000bf26270 */
[----:B------:R-:W-:Y:S02]  /*15200*/  ISETP.NE.U32.AND P0, PT, R12, RZ, PT ;  /* 0x000000ff0c00720c */ /* 0x000fe40003f05070 */
[----:B------:R-:W-:Y:S02]  /*15210*/  SEL R13, R13, RZ, P2 ;  /* 0x000000ff0d0d7207 */ /* 0x000fe40001000000 */
[----:B------:R-:W-:Y:S02]  /*15220*/  LOP3.LUT R6, R16, 0x38, RZ, 0xfc, !PT ;  /* 0x0000003810067812 */ /* 0x000fe400078efcff */
[----:B------:R-:W-:-:S02]  /*15230*/  PLOP3.LUT P3, PT, PT, PT, UP1, 0x40, 0x0 ;  /* 0x000000000000781c */ /* 0x000fc40003f6e818 */
[----:B------:R-:W-:Y:S02]  /*15240*/  SEL R12, RZ, 0x4, P1 ;  /* 0x00000004ff0c7807 */ /* 0x000fe40000800000 */
[----:B------:R-:W-:Y:S02]  /*15250*/  ISETP.NE.U32.AND P1, PT, R13, RZ, PT ;  /* 0x000000ff0d00720c */ /* 0x000fe40003f25070 */
[----:B---3--:R-:W-:Y:S02]  /*15260*/  SHF.R.U32.HI R100, RZ, 0x6, R101 ;  /* 0x00000006ff647819 */ /* 0x008fe40000011665 */
[----:B------:R-:W-:Y:S02]  /*15270*/  ISETP.GE.AND P2, PT, R6, UR9, PT ;  /* 0x0000000906007c0c */ /* 0x000fe4000bf46270 */
[----:B------:R-:W-:Y:S02]  /*15280*/  SEL R13, R12, RZ, P3 ;  /* 0x000000ff0c0d7207 */ /* 0x000fe40001800000 */
[----:B------:R-:W-:-:S02]  /*15290*/  SGXT.U32 R100, R100, 0x2 ;  /* 0x000000026464781a */ /* 0x000fc40000000000 */
[----:B-1----:R-:W-:Y:S02]  /*152a0*/  SEL R14, RZ, 0x4, P2 ;  /* 0x00000004ff0e7807 */ /* 0x002fe40001000000 */
[----:B------:R-:W-:Y:S02]  /*152b0*/  ISETP.NE.U32.AND P2, PT, R13, RZ, PT ;  /* 0x000000ff0d00720c */ /* 0x000fe40003f45070 */
[----:B------:R-:W-:Y:S02]  /*152c0*/  PLOP3.LUT P4, PT, PT, PT, UP1, 0x40, 0x0 ;  /* 0x000000000000781c */ /* 0x000fe40003f8e818 */
[--C-:B------:R-:W-:Y:S02]  /*152d0*/  SHF.R.U32.HI R16, RZ, 0x6, R101.reuse ;  /* 0x00000006ff107819 */ /* 0x100fe40000011665 */
[----:B------:R-:W-:Y:S02]  /*152e0*/  SHF.R.U32.HI R101, RZ, 0x6, R101 ;  /* 0x00000006ff657819 */ /* 0x000fe40000011665 */
[----:B------:R-:W-:-:S02]  /*152f0*/  SEL R14, R14, RZ, P4 ;  /* 0x000000ff0e0e7207 */ /* 0x000fc40002000000 */
[----:B------:R-:W-:Y:S02]  /*15300*/  SGXT.U32 R101, R101, 0x2 ;  /* 0x000000026565781a */ /* 0x000fe40000000000 */
[----:B------:R-:W-:Y:S01]  /*15310*/  SGXT.U32 R16, R16, 0x2 ;  /* 0x000000021010781a */ /* 0x000fe20000000000 */
[----:B------:R1:W-:Y:S01]  /*15320*/  STL [R1+0x8c0], R203 ;  /* 0x0008c0cb01007387 */ /* 0x0003e20000100800 */
[----:B--2---:R-:W-:-:S05]  /*15330*/  IADD3 R12, P3, R5, R204, RZ ;  /* 0x000000cc050c7210 */ /* 0x004fca0007f7e0ff */
[----:B----4-:R-:W-:Y:S01]  /*15340*/  IMAD.X R13, R203, 0x1, R4, P3 ;  /* 0x00000001cb0d7824 */ /* 0x010fe200018e0604 */
[----:B------:R-:W-:-:S04]  /*15350*/  LOP3.LUT R4, R100, 0x30, RZ, 0xfc, !PT ;  /* 0x0000003064047812 */ /* 0x000fc800078efcff */
[----:B------:R2:W-:Y:S01]  /*15360*/  LDGSTS.E [R3+0x42c00], [R12.64], P0 ;  /* 0x42c000000c037fae */ /* 0x0005e2000812184e */
[----:B------:R-:W-:Y:S01]  /*15370*/  IMAD R4, R4, c[0x0][0x188], RZ ;  /* 0x0000620004047a24 */ /* 0x000fe200078e02ff */
[----:B------:R-:W-:Y:S01]  /*15380*/  ISETP.NE.U32.AND P3, PT, R14, RZ, PT ;  /* 0x000000ff0e00720c */ /* 0x000fe20003f65070 */
[----:B--2---:R-:W-:Y:S02]  /*15390*/  IMAD.MOV.U32 R12, RZ, RZ, R204 ;  /* 0x000000ffff0c7224 */ /* 0x004fe400078e00cc */
[----:B------:R-:W-:-:S04]  /*153a0*/  IMAD.MOV.U32 R13, RZ, RZ, R203 ;  /* 0x000000ffff0d7224 */ /* 0x000fc800078e00cb */
[--C-:B------:R-:W-:Y:S01]  /*153b0*/  IMAD.WIDE R14, R4, 0x4, R12.reuse ;  /* 0x00000004040e7825 */ /* 0x100fe200078e020c */
[----:B------:R-:W-:Y:S02]  /*153c0*/  LOP3.LUT R4, R101, 0x34, RZ, 0xfc, !PT ;  /* 0x0000003465047812 */ /* 0x000fe400078efcff */
[----:B------:R-:W-:Y:S02]  /*153d0*/  LOP3.LUT R5, R16, 0x38, RZ, 0xfc, !PT ;  /* 0x0000003810057812 */ /* 0x000fe400078efcff */
[----:B------:R2:W-:Y:S01]  /*153e0*/  LDGSTS.E [R3+0x43000], [R14.64], P1 ;  /* 0x430000000e037fae */ /* 0x0005e2000892184e */
[----:B------:R-:W-:Y:S02]  /*153f0*/  IMAD R4, R4, c[0x0][0x188], RZ ;  /* 0x0000620004047a24 */ /* 0x000fe400078e02ff */
[----:B------:R-:W-:Y:S02]  /*15400*/  IMAD R5, R5, c[0x0][0x188], RZ ;  /* 0x0000620005057a24 */ /* 0x000fe400078e02ff */
[----:B--2---:R-:W-:Y:S01]  /*15410*/  IMAD.WIDE R14, R4, 0x4, R12 ;  /* 0x00000004040e7825 */ /* 0x004fe200078e020c */
[----:B------:R-:W-:-:S02]  /*15420*/  LOP3.LUT R4, R16, 0x3c, RZ, 0xfc, !PT ;  /* 0x0000003c10047812 */ /* 0x000fc400078efcff */
[----:B------:R-:W2:Y:S04]  /*15430*/  LDL.LU R16, [R1+0x344] ;  /* 0x0003440001107983 */ /* 0x000ea80000300800 */
[----:B------:R3:W-:Y:S01]  /*15440*/  LDGSTS.E [R3+0x43400], [R14.64], P2 ;  /* 0x434000000e037fae */ /* 0x0007e2000912184e */
[----:B------:R-:W-:Y:S02]  /*15450*/  ISETP.GE.AND P0, PT, R4, UR9, PT ;  /* 0x0000000904007c0c */ /* 0x000fe4000bf06270 */
[----:B------:R-:W-:Y:S01]  /*15460*/  LOP3.LUT R4, R17, 0x3f, RZ, 0xc0, !PT ;  /* 0x0000003f11047812 */ /* 0x000fe200078ec0ff */
[----:B------:R-:W4:Y:S04]  /*15470*/  LDL.LU R30, [R1+0x348] ;  /* 0x00034800011e7983 */ /* 0x000f280000300800 */
[----:B------:R-:W2:Y:S01]  /*15480*/  LDL.LU R18, [R1+0x334] ;  /* 0x0003340001127983 */ /* 0x000ea20000300800 */
[----:B---3--:R-:W-:-:S03]  /*15490*/  IMAD.WIDE R14, R5, 0x4, R12 ;  /* 0x00000004050e7825 */ /* 0x008fc600078e020c */
[----:B------:R-:W3:Y:S04]  /*154a0*/  LDL.LU R34, [R1+0x338] ;  /* 0x0003380001227983 */ /* 0x000ee80000300800 */
[----:B------:R1:W-:Y:S04]  /*154b0*/  LDGSTS.E [R3+0x43800], [R14.64], P3 ;  /* 0x438000000e037fae */ /* 0x0003e8000992184e */
[----:B-1----:R-:W2:Y:S01]  /*154c0*/  LDL.LU R203, [R1+0x50] ;  /* 0x0000500001cb7983 */ /* 0x002ea20000300800 */
[----:B------:R-:W-:Y:S02]  /*154d0*/  SEL R14, RZ, 0x4, P0 ;  /* 0x00000004ff0e7807 */ /* 0x000fe40000000000 */
[----:B------:R-:W-:-:S02]  /*154e0*/  ISETP.GE.AND P0, PT, R4, UR9, PT ;  /* 0x0000000904007c0c */ /* 0x000fc4000bf06270 */
[----:B------:R-:W-:-:S05]  /*154f0*/  LOP3.LUT R4, R206, 0x3c, RZ, 0xfc, !PT ;  /* 0x0000003cce047812 */ /* 0x000fca00078efcff */
[----:B------:R-:W-:-:S04]  /*15500*/  IMAD R4, R4, c[0x0][0x188], RZ ;  /* 0x0000620004047a24 */ /* 0x000fc800078e02ff */
[----:B------:R-:W-:Y:S02]  /*15510*/  IMAD.WIDE R12, R4, 0x4, R12 ;  /* 0x00000004040c7825 */ /* 0x000fe400078e020c */
[----:B------:R-:W2:Y:S04]  /*15520*/  LDL.LU R4, [R1+0x24] ;  /* 0x0000240001047983 */ /* 0x000ea80000300800 */
        /* <DEDUP_REMOVED lines=188> */
[----:B------:R-:W2:Y:S01]  /*160f0*/  LDL.LU R28, [R1+0x324] ;  /* 0x00032400011c7983 */ /* 0x000ea20000300800 */
[----:B------:R-:W-:-:S02]  /*16100*/  PLOP3.LUT P1, PT, PT, PT, UP1, 0x40, 0x0 ;  /* 0x000000000000781c */ /* 0x000fc40003f2e818 */
[----:B------:R-:W-:Y:S01]  /*16110*/  PLOP3.LUT P2, PT, PT, PT, UP1, 0x40, 0x0 ;  /* 0x000000000000781c */ /* 0x000fe20003f4e818 */
[----:B------:R-:W2:Y:S01]  /*16120*/  LDL.LU R19, [R1+0x32c] ;  /* 0x00032c0001137983 */ /* 0x000ea20000300800 */
[----:B------:R-:W-:-:S03]  /*16130*/  SEL R14, R14, RZ, P1 ;  /* 0x000000ff0e0e7207 */ /* 0x000fc60000800000 */
[----:B------:R-:W2:Y:S01]  /*16140*/  LDL.LU R17, [R1+0x33c] ;  /* 0x00033c0001117983 */ /* 0x000ea20000300800 */
[----:B------:R-:W-:Y:S02]  /*16150*/  ISETP.NE.U32.AND P1, PT, R14, RZ, PT ;  /* 0x000000ff0e00720c */ /* 0x000fe40003f25070 */
[----:B------:R-:W-:-:S04]  /*16160*/  SEL R14, RZ, 0x4, P0 ;  /* 0x00000004ff0e7807 */ /* 0x000fc80000000000 */
[----:B------:R-:W-:-:S04]  /*16170*/  SEL R14, R14, RZ, P2 ;  /* 0x000000ff0e0e7207 */ /* 0x000fc80001000000 */
[----:B------:R-:W-:-:S03]  /*16180*/  ISETP.NE.U32.AND P0, PT, R14, RZ, PT ;  /* 0x000000ff0e00720c */ /* 0x000fc60003f05070 */
[----:B------:R1:W-:Y:S01]  /*16190*/  LDGSTS.E [R3+0x43c00], [R12.64], P1 ;  /* 0x43c000000c037fae */ /* 0x0003e2000892184e */
[----:B---3--:R-:W-:-:S03]  /*161a0*/  IADD3 R14, P2, R0, R34, RZ ;  /* 0x00000022000e7210 */ /* 0x008fc60007f5e0ff */
[----:B----4-:R3:W-:Y:S01]  /*161b0*/  STL [R1+0x8c4], R30 ;  /* 0x0008c41e01007387 */ /* 0x0107e20000100800 */
[----:B-1----:R-:W-:Y:S01]  /*161c0*/  IADD3 R12, P1, R0, R30, RZ ;  /* 0x0000001e000c7210 */ /* 0x002fe20007f3e0ff */
[----:B------:R-:W-:Y:S02]  /*161d0*/  IMAD.U32 R3, RZ, RZ, UR10 ;  /* 0x0000000aff037e24 */ /* 0x000fe4000f8e00ff */
[----:B---3--:R-:W3:Y:S02]  /*161e0*/  LDL.LU R30, [R1+0x1c] ;  /* 0x00001c00011e7983 */ /* 0x008ee40000300800 */
[--C-:B--2---:R-:W-:Y:S02]  /*161f0*/  IMAD.X R13, R16, 0x1, R2.reuse, P1 ;  /* 0x00000001100d7824 */ /* 0x104fe400008e0602 */
[----:B------:R1:W-:Y:S01]  /*16200*/  STL [R1+0x8c8], R34 ;  /* 0x0008c82201007387 */ /* 0x0003e20000100800 */
[----:B------:R-:W-:Y:S02]  /*16210*/  IMAD R3, R3, 0x20000, R205 ;  /* 0x0002000003037824 */ /* 0x000fe400078e02cd */
[----:B------:R-:W-:Y:S01]  /*16220*/  IMAD.X R15, R18, 0x1, R2, P2 ;  /* 0x00000001120f7824 */ /* 0x000fe200010e0602 */
[----:B------:R-:W0:Y:S04]  /*16230*/  LDGDEPBAR ;  /* 0x00000000000079af */ /* 0x000e280000000000 */
[----:B------:R2:W-:Y:S04]  /*16240*/  LDGSTS.E [R3], [R12.64], P0 ;  /* 0x000000000c037fae */ /* 0x0005e8000812184e */
[----:B-1----:R-:W4:Y:S04]  /*16250*/  LDL.LU R34, [R1+0x14] ;  /* 0x0000140001227983 */ /* 0x002f280000300800 */
[----:B------:R1:W-:Y:S04]  /*16260*/  STL [R1+0x8cc], R16 ;  /* 0x0008cc1001007387 */ /* 0x0003e80000100800 */
[----:B------:R1:W-:Y:S04]  /*16270*/  LDGSTS.E [R3+0x800], [R14.64], P0 ;  /* 0x008000000e037fae */ /* 0x0003e8000812184e */
[----:B-1----:R-:W3:Y:S04]  /*16280*/  LDL R16, [R1+0x48] ;  /* 0x0000480001107983 */ /* 0x002ee80000100800 */
[----:B------:R-:W-:Y:S04]  /*16290*/  STL [R1+0x8d0], R205 ;  /* 0x0008d0cd01007387 */ /* 0x000fe80000100800 */
[----:B------:R1:W-:Y:S04]  /*162a0*/  STL [R1+0x8d4], R18 ;  /* 0x0008d41201007387 */ /* 0x0003e80000100800 */
[----:B-1----:R-:W3:Y:S01]  /*162b0*/  LDL.LU R18, [R1+0x38] ;  /* 0x0000380001127983 */ /* 0x002ee20000300800 */
[----:B------:R-:W-:-:S02]  /*162c0*/  IADD3 R14, P2, R0, R46, RZ ;  /* 0x0000002e000e7210 */ /* 0x000fc40007f5e0ff */
[----:B--2---:R-:W-:Y:S01]  /*162d0*/  IADD3 R12, P1, R0, R42, RZ ;  /* 0x0000002a000c7210 */ /* 0x004fe20007f3e0ff */
[----:B------:R-:W-:Y:S04]  /*162e0*/  STL [R1+0x8d8], R42 ;  /* 0x0008d82a01007387 */ /* 0x000fe80000100800 */
[----:B------:R-:W-:Y:S01]  /*162f0*/  STL [R1+0x8dc], R46 ;  /* 0x0008dc2e01007387 */ /* 0x000fe20000100800 */
[--C-:B------:R-:W-:Y:S02]  /*16300*/  IMAD.X R15, R31, 0x1, R2.reuse, P2 ;  /* 0x000000011f0f7824 */ /* 0x100fe400010e0602 */
[----:B------:R-:W-:Y:S01]  /*16310*/  IMAD.X R13, R28, 0x1, R2, P1 ;  /* 0x000000011c0d7824 */ /* 0x000fe200008e0602 */
[----:B------:R1:W-:Y:S04]  /*16320*/  STL [R1+0x8e0], R28 ;  /* 0x0008e01c01007387 */ /* 0x0003e80000100800 */
[----:B------:R2:W-:Y:S04]  /*16330*/  LDGSTS.E [R3+0x1000], [R12.64], P0 ;  /* 0x010000000c037fae */ /* 0x0005e8000812184e */
[----:B------:R2:W-:Y:S04]  /*16340*/  LDGSTS.E [R3+0x1800], [R14.64], P0 ;  /* 0x018000000e037fae */ /* 0x0005e8000812184e */
[----:B-1----:R-:W3:Y:S04]  /*16350*/  LDL.LU R28, [R1+0x28] ;  /* 0x00002800011c7983 */ /* 0x002ee80000300800 */
[----:B------:R-:W-:Y:S01]  /*16360*/  STL [R1+0x8e4], R31 ;  /* 0x0008e41f01007387 */ /* 0x000fe20000100800 */
[----:B--2---:R-:W-:-:S03]  /*16370*/  IADD3 R12, P1, R0, R54, RZ ;  /* 0x00000036000c7210 */ /* 0x004fc60007f3e0ff */
[----:B------:R1:W-:Y:S01]  /*16380*/  STL [R1+0x8e8], R54 ;  /* 0x0008e83601007387 */ /* 0x0003e20000100800 */
[----:B------:R-:W-:-:S03]  /*16390*/  IADD3 R14, P2, R0, R62, RZ ;  /* 0x0000003e000e7210 */ /* 0x000fc60007f5e0ff */
[----:B-1----:R-:W2:Y:S02]  /*163a0*/  LDL.LU R54, [R1+0x18] ;  /* 0x0000180001367983 */ /* 0x002ea40000300800 */
[--C-:B------:R-:W-:Y:S02]  /*163b0*/  IMAD.X R15, R43, 0x1, R2.reuse, P2 ;  /* 0x000000012b0f7824 */ /* 0x100fe400010e0602 */
[----:B------:R-:W-:Y:S01]  /*163c0*/  STL [R1+0x8ec], R62 ;  /* 0x0008ec3e01007387 */ /* 0x000fe20000100800 */
[----:B------:R-:W-:-:S03]  /*163d0*/  IMAD.X R13, R35, 0x1, R2, P1 ;  /* 0x00000001230d7824 */ /* 0x000fc600008e0602 */
[----:B------:R-:W-:Y:S04]  /*163e0*/  STL [R1+0x8f0], R35 ;  /* 0x0008f02301007387 */ /* 0x000fe80000100800 */
[----:B------:R1:W-:Y:S04]  /*163f0*/  STL [R1+0x8f4], R43 ;  /* 0x0008f42b01007387 */ /* 0x0003e80000100800 */
[----:B------:R4:W-:Y:S04]  /*16400*/  LDGSTS.E [R3+0x2000], [R12.64], P0 ;  /* 0x020000000c037fae */ /* 0x0009e8000812184e */
[----:B------:R4:W-:Y:S04]  /*16410*/  LDGSTS.E [R3+0x2800], [R14.64], P0 ;  /* 0x028000000e037fae */ /* 0x0009e8000812184e */
[----:B-1----:R-:W2:Y:S04]  /*16420*/  LDL.LU R43, [R1] ;  /* 0x00000000012b7983 */ /* 0x002ea80000300800 */
[----:B------:R-:W2:Y:S04]  /*16430*/  LDL.LU R35, [R1+0x8] ;  /* 0x0000080001237983 */ /* 0x000ea80000300800 */
[----:B------:R-:W2:Y:S04]  /*16440*/  LDL.LU R62, [R1+0x10] ;  /* 0x00001000013e7983 */ /* 0x000ea80000300800 */
[----:B------:R-:W2:Y:S04]  /*16450*/  LDL.LU R31, [R1+0x20] ;  /* 0x00002000011f7983 */ /* 0x000ea80000300800 */
[----:B------:R-:W2:Y:S04]  /*16460*/  LDL.LU R46, [R1+0x30] ;  /* 0x00003000012e7983 */ /* 0x000ea80000300800 */
[----:B------:R-:W2:Y:S01]  /*16470*/  LDL.LU R42, [R1+0x4] ;  /* 0x00000400012a7983 */ /* 0x000ea20000300800 */
[----:B----4-:R-:W-:-:S02]  /*16480*/  IADD3 R12, P1, R0, R102, RZ ;  /* 0x00000066000c7210 */ /* 0x010fc40007f3e0ff */
[----:B------:R-:W-:Y:S01]  /*16490*/  IADD3 R14, P2, R0, R142, RZ ;  /* 0x0000008e000e7210 */ /* 0x000fe20007f5e0ff */
[----:B------:R-:W4:Y:S02]  /*164a0*/  LDL.LU R205, [R1+0xc] ;  /* 0x00000c0001cd7983 */ /* 0x000f240000300800 */
[--C-:B------:R-:W-:Y:S02]  /*164b0*/  IMAD.X R13, R47, 0x1, R2.reuse, P1 ;  /* 0x000000012f0d7824 */ /* 0x100fe400008e0602 */
[----:B------:R-:W-:-:S03]  /*164c0*/  IMAD.X R15, R55, 0x1, R2, P2 ;  /* 0x00000001370f7824 */ /* 0x000fc600010e0602 */
[----:B------:R1:W-:Y:S04]  /*164d0*/  LDGSTS.E [R3+0x3000], [R12.64], P0 ;  /* 0x030000000c037fae */ /* 0x0003e8000812184e */
[----:B------:R1:W-:Y:S02]  /*164e0*/  LDGSTS.E [R3+0x3800], [R14.64], P0 ;  /* 0x038000000e037fae */ /* 0x0003e4000812184e */
[C---:B-1----:R-:W-:Y:S02]  /*164f0*/  IADD3 R12, P1, R0.reuse, R158, RZ ;  /* 0x0000009e000c7210 */ /* 0x042fe40007f3e0ff */
[----:B------:R-:W-:-:S03]  /*16500*/  IADD3 R14, P2, R0, R170, RZ ;  /* 0x000000aa000e7210 */ /* 0x000fc60007f5e0ff */
        /* <DEDUP_REMOVED lines=57> */
[----:B------:R3:W-:Y:S01]  /*168a0*/  LDGSTS.E [R3+0xd800], [R14.64], P0 ;  /* 0x0d8000000e037fae */ /* 0x0007e2000812184e */
[C---:B-1----:R-:W-:Y:S02]  /*168b0*/  IADD3 R12, P1, R0.reuse, R125, RZ ;  /* 0x0000007d000c7210 */ /* 0x042fe40007f3e0ff */
[----:B---3--:R-:W-:-:S03]  /*168c0*/  IADD3 R14, P2, R0, R121, RZ ;  /* 0x00000079000e7210 */ /* 0x008fc60007f5e0ff */
        /* <DEDUP_REMOVED lines=58> */
[----:B-1----:R-:W-:-:S03]  /*16c70*/  IADD3 R12, P1, R0, R16, RZ ;  /* 0x00000010000c7210 */ /* 0x002fc60007f3e0ff */
[----:B------:R-:W4:Y:S01]  /*16c80*/  LDL.LU R16, [R1+0x40] ;  /* 0x0000400001107983 */ /* 0x000f220000300800 */
[----:B---3--:R-:W-:Y:S01]  /*16c90*/  IADD3 R14, P2, R0, R18, RZ ;  /* 0x00000012000e7210 */ /* 0x008fe20007f5e0ff */
[----:B------:R-:W-:-:S04]  /*16ca0*/  IMAD.X R13, R24, 0x1, R2, P1 ;  /* 0x00000001180d7824 */ /* 0x000fc800008e0602 */
[----:B------:R-:W-:Y:S01]  /*16cb0*/  IMAD.X R15, R20, 0x1, R2, P2 ;  /* 0x00000001140f7824 */ /* 0x000fe200010e0602 */
[----:B------:R1:W-:Y:S04]  /*16cc0*/  LDGSTS.E [R3+0x18000], [R12.64], P0 ;  /* 0x180000000c037fae */ /* 0x0003e8000812184e */
[----:B------:R2:W-:Y:S01]  /*16cd0*/  LDGSTS.E [R3+0x18800], [R14.64], P0 ;  /* 0x188000000e037fae */ /* 0x0005e2000812184e */
[C---:B-1----:R-:W-:Y:S02]  /*16ce0*/  IADD3 R12, P1, R0.reuse, R28, RZ ;  /* 0x0000001c000c7210 */ /* 0x042fe40007f3e0ff */
[----:B--2---:R-:W-:-:S03]  /*16cf0*/  IADD3 R14, P2, R0, R54, RZ ;  /* 0x00000036000e7210 */ /* 0x004fc60007f5e0ff */
[--C-:B------:R-:W-:Y:S02]  /*16d00*/  IMAD.X R13, R4, 0x1, R2.reuse, P1 ;  /* 0x00000001040d7824 */ /* 0x100fe400008e0602 */
[----:B------:R-:W-:-:S03]  /*16d10*/  IMAD.X R15, R34, 0x1, R2, P2 ;  /* 0x00000001220f7824 */ /* 0x000fc600010e0602 */
        /* <DEDUP_REMOVED lines=37> */
[----:B------:R2:W-:Y:S02]  /*16f70*/  LDGSTS.E [R3+0x1f800], [R14.64], P0 ;  /* 0x1f8000000e037fae */ /* 0x0005e4000812184e */
[----:B--2---:R-:W-:Y:S01]  /*16f80*/  IADD3 R14, P1, R0, R32, RZ ;  /* 0x00000020000e7210 */ /* 0x004fe20007f3e0ff */
[----:B-1----:R-:W-:-:S04]  /*16f90*/  IMAD.U32 R3, RZ, RZ, UR10 ;  /* 0x0000000aff037e24 */ /* 0x002fc8000f8e00ff */
[----:B------:R-:W-:Y:S01]  /*16fa0*/  IMAD.X R15, R17, 0x1, R2, P1 ;  /* 0x00000001110f7824 */ /* 0x000fe200008e0602 */
[----:B------:R-:W-:Y:S01]  /*16fb0*/  IADD3 R12, P1, R0, R40, RZ ;  /* 0x00000028000c7210 */ /* 0x000fe20007f3e0ff */
[----:B------:R-:W-:-:S04]  /*16fc0*/  IMAD R3, R3, 0x20000, R207 ;  /* 0x0002000003037824 */ /* 0x000fc800078e02cf */
[----:B------:R-:W-:Y:S01]  /*16fd0*/  IMAD.X R13, R19, 0x1, R2, P1 ;  /* 0x00000001130d7824 */ /* 0x000fe200008e0602 */
[----:B------:R1:W-:Y:S04]  /*16fe0*/  LDGSTS.E [R3+0x400], [R14.64], P0 ;  /* 0x004000000e037fae */ /* 0x0003e8000812184e */
[----:B------:R2:W-:Y:S01]  /*16ff0*/  LDGSTS.E [R3+0xc00], [R12.64], P0 ;  /* 0x00c000000c037fae */ /* 0x0005e2000812184e */
[----:B-1----:R-:W-:-:S05]  /*17000*/  IADD3 R14, P1, R0, R44, RZ ;  /* 0x0000002c000e7210 */ /* 0x002fca0007f3e0ff */
[----:B------:R-:W-:Y:S01]  /*17010*/  IMAD.X R15, R29, 0x1, R2, P1 ;  /* 0x000000011d0f7824 */ /* 0x000fe200008e0602 */
[----:B--2---:R-:W-:-:S04]  /*17020*/  IADD3 R12, P1, R0, R52, RZ ;  /* 0x00000034000c7210 */ /* 0x004fc80007f3e0ff */
[----:B------:R1:W-:Y:S01]  /*17030*/  LDGSTS.E [R3+0x1400], [R14.64], P0 ;  /* 0x014000000e037fae */ /* 0x0003e2000812184e */
[----:B------:R-:W-:-:S05]  /*17040*/  IMAD.X R13, R33, 0x1, R2, P1 ;  /* 0x00000001210d7824 */ /* 0x000fca00008e0602 */
        /* <DEDUP_REMOVED lines=133> */
[----:B----4-:R-:W-:-:S05]  /*178a0*/  IADD3 R14, P1, R0, R16, RZ ;  /* 0x00000010000e7210 */ /* 0x010fca0007f3e0ff */
[----:B------:R-:W-:Y:S01]  /*178b0*/  IMAD.X R15, R22, 0x1, R2, P1 ;  /* 0x00000001160f7824 */ /* 0x000fe200008e0602 */
[----:B-1----:R-:W-:-:S04]  /*178c0*/  IADD3 R12, P1, R0, R46, RZ ;  /* 0x0000002e000c7210 */ /* 0x002fc80007f3e0ff */
        /* <DEDUP_REMOVED lines=40> */
[----:B------:R-:W-:-:S05]  /*17b50*/  IMAD.X R15, R212, 0x1, R2, P1 ;  /* 0x00000001d40f7824 */ /* 0x000fca00008e0602 */
[----:B------:R1:W-:Y:S04]  /*17b60*/  LDGSTS.E [R3+0x1f400], [R14.64], P0 ;  /* 0x1f4000000e037fae */ /* 0x0003e8000812184e */
[----:B-1----:R-:W3:Y:S01]  /*17b70*/  LDL.LU R15, [R1+0x48] ;  /* 0x00004800010f7983 */ /* 0x002ee20000300800 */
[----:B--2---:R-:W-:Y:S02]  /*17b80*/  IADD3 R12, P1, R0, R209, RZ ;  /* 0x000000d1000c7210 */ /* 0x004fe40007f3e0ff */
[----:B------:R-:W-:Y:S02]  /*17b90*/  IADD3 R209, P2, R209, UR13, RZ ;  /* 0x0000000dd1d17c10 */ /* 0x000fe4000ff5e0ff */
[----:B------:R-:W-:Y:S01]  /*17ba0*/  IADD3 R217, P4, R217, UR13, RZ ;  /* 0x0000000dd9d97c10 */ /* 0x000fe2000ff9e0ff */
[----:B------:R-:W-:Y:S01]  /*17bb0*/  IMAD.X R13, R208, 0x1, R2, P1 ;  /* 0x00000001d00d7824 */ /* 0x000fe200008e0602 */
[----:B------:R-:W-:-:S02]  /*17bc0*/  IADD3 R211, P6, R211, UR13, RZ ;  /* 0x0000000dd3d37c10 */ /* 0x000fc4000ffde0ff */
[----:B------:R-:W-:Y:S02]  /*17bd0*/  IADD3 R219, P3, R219, UR13, RZ ;  /* 0x0000000ddbdb7c10 */ /* 0x000fe4000ff7e0ff */
[----:B------:R-:W-:Y:S01]  /*17be0*/  IADD3 R213, P5, R213, UR13, RZ ;  /* 0x0000000dd5d57c10 */ /* 0x000fe2000ffbe0ff */
[----:B------:R1:W-:Y:S01]  /*17bf0*/  LDGSTS.E [R3+0x1fc00], [R12.64], P0 ;  /* 0x1fc000000c037fae */ /* 0x0003e2000812184e */
[----:B------:R-:W-:Y:S02]  /*17c00*/  IADD3.X R208, R208, UR7, RZ, P2, !PT ;  /* 0x00000007d0d07c10 */ /* 0x000fe400097fe4ff */
[----:B------:R-:W-:Y:S01]  /*17c10*/  IADD3 R221, P2, R221, UR13, RZ ;  /* 0x0000000ddddd7c10 */ /* 0x000fe2000ff5e0ff */
[----:B------:R-:W-:Y:S01]  /*17c20*/  UIADD3 UR4, UR4, 0x1, URZ ;  /* 0x0000000104047890 */ /* 0x000fe2000fffe03f */
[----:B------:R-:W-:Y:S01]  /*17c30*/  IADD3.X R216, R216, UR7, RZ, P4, !PT ;  /* 0x00000007d8d87c10 */ /* 0x000fe2000a7fe4ff */
[----:B------:R-:W-:Y:S01]  /*17c40*/  IMAD.U32 R14, RZ, RZ, UR6 ;  /* 0x00000006ff0e7e24 */ /* 0x000fe2000f8e00ff */
[----:B------:R-:W-:Y:S01]  /*17c50*/  IADD3 R215, P0, R215, UR13, RZ ;  /* 0x0000000dd7d77c10 */ /* 0x000fe2000ff1e0ff */
[----:B------:R-:W-:Y:S01]  /*17c60*/  UIADD3 UR9, UR9, -0x40, URZ ;  /* 0xffffffc009097890 */ /* 0x000fe2000fffe03f */
[----:B------:R-:W-:Y:S01]  /*17c70*/  IADD3.X R210, R210, UR7, RZ, P6, !PT ;  /* 0x00000007d2d27c10 */ /* 0x000fe2000b7fe4ff */
[----:B------:R-:W0:Y:S01]  /*17c80*/  LDGDEPBAR ;  /* 0x00000000000079af */ /* 0x000e220000000000 */
[----:B------:R-:W-:-:S02]  /*17c90*/  IADD3 R229, P4, R229, UR13, RZ ;  /* 0x0000000de5e57c10 */ /* 0x000fc4000ff9e0ff */
[----:B------:R-:W-:Y:S02]  /*17ca0*/  IADD3 R223, P6, R223, UR13, RZ ;  /* 0x0000000ddfdf7c10 */ /* 0x000fe4000ffde0ff */
[----:B------:R-:W-:Y:S02]  /*17cb0*/  IADD3.X R218, R218, UR7, RZ, P3, !PT ;  /* 0x00000007dada7c10 */ /* 0x000fe40009ffe4ff */
[----:B------:R-:W-:Y:S02]  /*17cc0*/  IADD3.X R212, R212, UR7, RZ, P5, !PT ;  /* 0x00000007d4d47c10 */ /* 0x000fe4000affe4ff */
[----:B------:R-:W-:Y:S02]  /*17cd0*/  IADD3 R231, P3, R231, UR13, RZ ;  /* 0x0000000de7e77c10 */ /* 0x000fe4000ff7e0ff */
[----:B------:R-:W-:Y:S02]  /*17ce0*/  IADD3 R225, P5, R225, UR13, RZ ;  /* 0x0000000de1e17c10 */ /* 0x000fe4000ffbe0ff */
[----:B------:R-:W-:-:S02]  /*17cf0*/  IADD3.X R220, R220, UR7, RZ, P2, !PT ;  /* 0x00000007dcdc7c10 */ /* 0x000fc400097fe4ff */
[----:B------:R-:W-:Y:S02]  /*17d00*/  IADD3.X R214, R214, UR7, RZ, P0, !PT ;  /* 0x00000007d6d67c10 */ /* 0x000fe400087fe4ff */
[----:B------:R-:W-:Y:S02]  /*17d10*/  IADD3 R233, P2, R233, UR13, RZ ;  /* 0x0000000de9e97c10 */ /* 0x000fe4000ff5e0ff */
[----:B------:R-:W-:Y:S02]  /*17d20*/  IADD3.X R228, R228, UR7, RZ, P4, !PT ;  /* 0x00000007e4e47c10 */ /* 0x000fe4000a7fe4ff */
[----:B------:R-:W-:Y:S02]  /*17d30*/  IADD3 R227, P0, R227, UR13, RZ ;  /* 0x0000000de3e37c10 */ /* 0x000fe4000ff1e0ff */
[----:B------:R-:W-:Y:S02]  /*17d40*/  IADD3.X R222, R222, UR7, RZ, P6, !PT ;  /* 0x00000007dede7c10 */ /* 0x000fe4000b7fe4ff */
        /* <DEDUP_REMOVED lines=18> */
[----:B------:R-:W-:Y:S01]  /*17e70*/  IADD3.X R244, R244, UR7, RZ, P2, !PT ;  /* 0x00000007f4f47c10 */ /* 0x000fe200097fe4ff */
[----:B------:R2:W-:Y:S01]  /*17e80*/  STL [R1], R43 ;  /* 0x0000002b01007387 */ /* 0x0005e20000100800 */
[----:B------:R-:W-:-:S02]  /*17e90*/  IADD3.X R238, R238, UR7, RZ, P0, !PT ;  /* 0x00000007eeee7c10 */ /* 0x000fc400087fe4ff */
[----:B------:R-:W-:Y:S02]  /*17ea0*/  IADD3 R62, P2, R62, UR13, RZ ;  /* 0x0000000d3e3e7c10 */ /* 0x000fe4000ff5e0ff */
[----:B------:R-:W-:Y:S02]  /*17eb0*/  IADD3 R251, P0, R251, UR13, RZ ;  /* 0x0000000dfbfb7c10 */ /* 0x000fe4000ff1e0ff */
[----:B------:R-:W-:Y:S02]  /*17ec0*/  IADD3.X R246, R246, UR7, RZ, P6, !PT ;  /* 0x00000007f6f67c10 */ /* 0x000fe4000b7fe4ff */
[----:B------:R-:W-:Y:S01]  /*17ed0*/  IADD3 R54, P6, R54, UR13, RZ ;  /* 0x0000000d36367c10 */ /* 0x000fe2000ffde0ff */
[----:B--2---:R-:W2:Y:S01]  /*17ee0*/  LDL.LU R43, [R1+0x8f4] ;  /* 0x0008f400012b7983 */ /* 0x004ea20000300800 */
[----:B------:R-:W-:Y:S02]  /*17ef0*/  IADD3.X R248, R248, UR7, RZ, P5, !PT ;  /* 0x00000007f8f87c10 */ /* 0x000fe4000affe4ff */
[----:B------:R-:W-:Y:S01]  /*17f00*/  IADD3 R31, P5, R31, UR13, RZ ;  /* 0x0000000d1f1f7c10 */ /* 0x000fe2000ffbe0ff */
[----:B------:R4:W-:Y:S01]  /*17f10*/  STL [R1+0x8], R35 ;  /* 0x0000082301007387 */ /* 0x0009e20000100800 */
[----:B------:R-:W-:-:S02]  /*17f20*/  IADD3.X R250, R250, UR7, RZ, P0, !PT ;  /* 0x00000007fafa7c10 */ /* 0x000fc400087fe4ff */
[----:B------:R-:W-:Y:S02]  /*17f30*/  IADD3 R28, P0, R28, UR13, RZ ;  /* 0x0000000d1c1c7c10 */ /* 0x000fe4000ff1e0ff */
[----:B------:R-:W-:Y:S01]  /*17f40*/  IADD3.X R252, R252, UR7, RZ, P4, !PT ;  /* 0x00000007fcfc7c10 */ /* 0x000fe2000a7fe4ff */
[----:B----4-:R-:W4:Y:S01]  /*17f50*/  LDL.LU R35, [R1+0x8f0] ;  /* 0x0008f00001237983 */ /* 0x010f220000300800 */
[----:B------:R-:W-:-:S03]  /*17f60*/  IADD3 R46, P4, R46, UR13, RZ ;  /* 0x0000000d2e2e7c10 */ /* 0x000fc6000ff9e0ff */
[----:B------:R1:W-:Y:S01]  /*17f70*/  STL [R1+0x10], R62 ;  /* 0x0000103e01007387 */ /* 0x0003e20000100800 */
[----:B------:R-:W-:Y:S02]  /*17f80*/  IADD3.X R42, R42, UR7, RZ, P3, !PT ;  /* 0x000000072a2a7c10 */ /* 0x000fe40009ffe4ff */
[----:B------:R-:W-:Y:S01]  /*17f90*/  IADD3 R18, P3, R18, UR13, RZ ;  /* 0x0000000d12127c10 */ /* 0x000fe2000ff7e0ff */
[----:B-1----:R-:W2:Y:S04]  /*17fa0*/  LDL.LU R62, [R1+0x8ec] ;  /* 0x0008ec00013e7983 */ /* 0x002ea80000300800 */
[----:B------:R1:W-:Y:S01]  /*17fb0*/  STL [R1+0x18], R54 ;  /* 0x0000183601007387 */ /* 0x0003e20000100800 */
[----:B------:R-:W-:-:S03]  /*17fc0*/  IADD3.X R205, R205, UR7, RZ, P2, !PT ;  /* 0x00000007cdcd7c10 */ /* 0x000fc600097fe4ff */
[----:B-1----:R-:W2:Y:S04]  /*17fd0*/  LDL.LU R54, [R1+0x8e8] ;  /* 0x0008e80001367983 */ /* 0x002ea80000300800 */
[----:B------:R1:W-:Y:S01]  /*17fe0*/  STL [R1+0x20], R31 ;  /* 0x0000201f01007387 */ /* 0x0003e20000100800 */
[----:B------:R-:W-:-:S03]  /*17ff0*/  IADD3 R16, P2, R16, UR13, RZ ;  /* 0x0000000d10107c10 */ /* 0x000fc6000ff5e0ff */
[----:B-1----:R-:W2:Y:S04]  /*18000*/  LDL.LU R31, [R1+0x8e4] ;  /* 0x0008e400011f7983 */ /* 0x002ea80000300800 */
[----:B------:R1:W-:Y:S01]  /*18010*/  STL [R1+0x28], R28 ;  /* 0x0000281c01007387 */ /* 0x0003e20000100800 */
[----:B------:R-:W-:-:S03]  /*18020*/  IADD3.X R34, R34, UR7, RZ, P6, !PT ;  /* 0x0000000722227c10 */ /* 0x000fc6000b7fe4ff */
        /* <DEDUP_REMOVED lines=11> */
[----:B------:R-:W-:-:S03]  /*180e0*/  IADD3 R5, P0, R5, UR13, RZ ;  /* 0x0000000d05057c10 */ /* 0x000fc6000ff1e0ff */
[----:B-1----:R1:W5:Y:S04]  /*180f0*/  LDL.LU R205, [R1+0x8d0] ;  /* 0x0008d00001cd7983 */ /* 0x0023680000300800 */
        /* <DEDUP_REMOVED lines=8> */
[----:B-1----:R-:W2:Y:S01]  /*18180*/  LDL.LU R30, [R1+0x8c4] ;  /* 0x0008c400011e7983 */ /* 0x002ea20000300800 */
[----:B------:R-:W-:Y:S02]  /*18190*/  IADD3 R21, P3, R21, UR13, RZ ;  /* 0x0000000d15157c10 */ /* 0x000fe4000ff7e0ff */
[----:B------:R-:W-:Y:S02]  /*181a0*/  IADD3.X R22, R22, UR7, RZ, P2, !PT ;  /* 0x0000000716167c10 */ /* 0x000fe400097fe4ff */
[----:B------:R-:W-:Y:S02]  /*181b0*/  IADD3 R23, P2, R23, UR13, RZ ;  /* 0x0000000d17177c10 */ /* 0x000fe4000ff5e0ff */
[----:B------:R-:W-:Y:S02]  /*181c0*/  IADD3.X R26, R26, UR7, RZ, P5, !PT ;  /* 0x000000071a1a7c10 */ /* 0x000fe4000affe4ff */
[----:B------:R-:W-:Y:S02]  /*181d0*/  IADD3 R27, P5, R27, UR13, RZ ;  /* 0x0000000d1b1b7c10 */ /* 0x000fe4000ffbe0ff */
[----:B------:R-:W-:-:S02]  /*181e0*/  IADD3.X R36, R36, UR7, RZ, P0, !PT ;  /* 0x0000000724247c10 */ /* 0x000fc400087fe4ff */
[----:B---3--:R-:W-:-:S05]  /*181f0*/  IADD3 R15, P6, R15, UR13, RZ ;  /* 0x0000000d0f0f7c10 */ /* 0x008fca000ffde0ff */
[----:B------:R-:W-:Y:S04]  /*18200*/  STL [R1+0x48], R15 ;  /* 0x0000480f01007387 */ /* 0x000fe80000100800 */
[----:B------:R1:W-:Y:S04]  /*18210*/  STL [R1+0x50], R203 ;  /* 0x000050cb01007387 */ /* 0x0003e80000100800 */
[----:B-1----:R-:W3:Y:S04]  /*18220*/  LDL.LU R203, [R1+0x8c0] ;  /* 0x0008c00001cb7983 */ /* 0x002ee80000300800 */
[----:B------:R1:W-:Y:S04]  /*18230*/  STL [R1+0x24], R4 ;  /* 0x0000240401007387 */ /* 0x0003e80000100800 */
[----:B-1----:R1:W5:Y:S04]  /*18240*/  LDL.LU R4, [R1+0x8bc] ;  /* 0x0008bc0001047983 */ /* 0x0023680000300800 */
[----:B------:R1:W-:Y:S01]  /*18250*/  STL [R1+0x58], R5 ;  /* 0x0000580501007387 */ /* 0x0003e20000100800 */
[----:B------:R-:W-:-:S03]  /*18260*/  IADD3.X R24, R24, UR7, RZ, P6, !PT ;  /* 0x0000000718187c10 */ /* 0x000fc6000b7fe4ff */
[----:B-1----:R1:W5:Y:S04]  /*18270*/  LDL.LU R5, [R1+0x8b8] ;  /* 0x0008b80001057983 */ /* 0x0023680000300800 */
[----:B------:R1:W-:Y:S01]  /*18280*/  STL [R1+0x2c], R6 ;  /* 0x00002c0601007387 */ /* 0x0003e20000100800 */
[----:B------:R-:W-:-:S03]  /*18290*/  IADD3 R25, P6, R25, UR13, RZ ;  /* 0x0000000d19197c10 */ /* 0x000fc6000ffde0ff */
[----:B-1----:R1:W5:Y:S04]  /*182a0*/  LDL.LU R6, [R1+0x8b4] ;  /* 0x0008b40001067983 */ /* 0x0023680000300800 */
[----:B------:R1:W-:Y:S04]  /*182b0*/  STL [R1+0x60], R7 ;  /* 0x0000600701007387 */ /* 0x0003e80000100800 */
[----:B-1----:R1:W5:Y:S04]  /*182c0*/  LDL.LU R7, [R1+0x8b0] ;  /* 0x0008b00001077983 */ /* 0x0023680000300800 */
[----:B------:R1:W-:Y:S04]  /*182d0*/  STL [R1+0x34], R20 ;  /* 0x0000341401007387 */ /* 0x0003e80000100800 */
[----:B-1----:R1:W5:Y:S04]  /*182e0*/  LDL.LU R20, [R1+0x8ac] ;  /* 0x0008ac0001147983 */ /* 0x0023680000300800 */
[----:B------:R1:W-:Y:S04]  /*182f0*/  STL [R1+0x68], R21 ;  /* 0x0000681501007387 */ /* 0x0003e80000100800 */
[----:B-1----:R1:W5:Y:S04]  /*18300*/  LDL.LU R21, [R1+0x8a8] ;  /* 0x0008a80001157983 */ /* 0x0023680000300800 */
[----:B------:R1:W-:Y:S01]  /*18310*/  STL [R1+0x3c], R22 ;  /* 0x00003c1601007387 */ /* 0x0003e20000100800 */
[----:B------:R-:W-:-:S03]  /*18320*/  IADD3 R37, P0, R37, UR13, RZ ;  /* 0x0000000d25257c10 */ /* 0x000fc6000ff1e0ff */
[----:B-1----:R1:W5:Y:S04]  /*18330*/  LDL.LU R22, [R1+0x8a4] ;  /* 0x0008a40001167983 */ /* 0x0023680000300800 */
[----:B------:R1:W-:Y:S01]  /*18340*/  STL [R1+0x70], R23 ;  /* 0x0000701701007387 */ /* 0x0003e20000100800 */
[----:B------:R-:W-:-:S03]  /*18350*/  IADD3.X R38, R38, UR7, RZ, P4, !PT ;  /* 0x0000000726267c10 */ /* 0x000fc6000a7fe4ff */
        /* <DEDUP_REMOVED lines=350> */
[----:B------:R-:W-:Y:S02]  /*19940*/  IADD3 R200, P5, R200, UR13, RZ ;  /* 0x0000000dc8c87c10 */ /* 0x000fe4000ffbe0ff */
[----:B------:R-:W-:Y:S01]  /*19950*/  IADD3.X R195, R195, UR7, RZ, P0, !PT ;  /* 0x00000007c3c37c10 */ /* 0x000fe200087fe4ff */
[----:B-1----:R1:W5:Y:S04]  /*19960*/  LDL.LU R128, [R1+0x6cc] ;  /* 0x0006cc0001807983 */ /* 0x0023680000300800 */
[----:B------:R1:W-:Y:S01]  /*19970*/  STL [R1+0x248], R129 ;  /* 0x0002488101007387 */ /* 0x0003e20000100800 */
[----:B------:R-:W-:-:S02]  /*19980*/  IADD3 R194, P0, R194, UR13, RZ ;  /* 0x0000000dc2c27c10 */ /* 0x000fc4000ff1e0ff */
[----:B------:R-:W-:Y:S01]  /*19990*/  IADD3.X R193, R193, UR7, RZ, P4, !PT ;  /* 0x00000007c1c17c10 */ /* 0x000fe2000a7fe4ff */
        /* <DEDUP_REMOVED lines=13> */
[----:B------:R1:W-:Y:S04]  /*19a70*/  STL [R1+0x258], R202 ;  /* 0x000258ca01007387 */ /* 0x0003e80000100800 */
[----:B------:R1:W-:Y:S04]  /*19a80*/  STL [R1+0x22c], R201 ;  /* 0x00022cc901007387 */ /* 0x0003e80000100800 */
[----:B------:R1:W-:Y:S04]  /*19a90*/  STL [R1+0x260], R200 ;  /* 0x000260c801007387 */ /* 0x0003e80000100800 */
[----:B------:R1:W-:Y:S01]  /*19aa0*/  STL [R1+0x234], R195 ;  /* 0x000234c301007387 */ /* 0x0003e20000100800 */
[----:B------:R-:W-:-:S03]  /*19ab0*/  IADD3 R186, P6, R186, UR13, RZ ;  /* 0x0000000dbaba7c10 */ /* 0x000fc6000ffde0ff */
[----:B------:R1:W-:Y:S01]  /*19ac0*/  STL [R1+0x268], R194 ;  /* 0x000268c201007387 */ /* 0x0003e20000100800 */
[----:B------:R-:W-:-:S03]  /*19ad0*/  IADD3.X R185, R185, UR7, RZ, P5, !PT ;  /* 0x00000007b9b97c10 */ /* 0x000fc6000affe4ff */
        /* <DEDUP_REMOVED lines=53> */
[----:B--2---:R-:W-:-:S03]  /*19e30*/  IADD3 R62, P0, R62, UR13, RZ ;  /* 0x0000000d3e3e7c10 */ /* 0x004fc6000ff1e0ff */
        /* <DEDUP_REMOVED lines=29> */
[----:B----4-:R-:W-:-:S03]  /*1a010*/  IADD3.X R35, R35, UR7, RZ, P3, !PT ;  /* 0x0000000723237c10 */ /* 0x010fc60009ffe4ff */
        /* <DEDUP_REMOVED lines=22> */
[----:B------:R1:W-:Y:S04]  /*1a180*/  STL [R1+0x340], R32 ;  /* 0x0003402001007387 */ /* 0x0003e80000100800 */
[----:B------:R1:W-:Y:S04]  /*1a190*/  STL [R1+0x314], R31 ;  /* 0x0003141f01007387 */ /* 0x0003e80000100800 */
[----:B------:R1:W-:Y:S04]  /*1a1a0*/  STL [R1+0x348], R30 ;  /* 0x0003481e01007387 */ /* 0x0003e80000100800 */
[----:B------:R1:W-:Y:S01]  /*1a1b0*/  STL [R1+0x31c], R29 ;  /* 0x00031c1d01007387 */ /* 0x0003e20000100800 */
[----:B------:R-:W-:-:S03]  /*1a1c0*/  UISETP.NE.U32.AND UP0, UPT, UR8, UR4, UPT ;  /* 0x000000040800728c */ /* 0x000fc6000bf05070 */
[----:B------:R1:W-:Y:S04]  /*1a1d0*/  STL [R1+0x324], R28 ;  /* 0x0003241c01007387 */ /* 0x0003e80000100800 */
[----:B------:R1:W-:Y:S04]  /*1a1e0*/  STL [R1+0x32c], R19 ;  /* 0x00032c1301007387 */ /* 0x0003e80000100800 */
[----:B------:R1:W-:Y:S04]  /*1a1f0*/  STL [R1+0x334], R18 ;  /* 0x0003341201007387 */ /* 0x0003e80000100800 */
[----:B------:R1:W-:Y:S04]  /*1a200*/  STL [R1+0x344], R16 ;  /* 0x0003441001007387 */ /* 0x0003e80000100800 */
[----:B------:R1:W-:Y:S01]  /*1a210*/  STL [R1+0x33c], R17 ;  /* 0x00033c1101007387 */ /* 0x0003e20000100800 */
[----:B------:R-:W-:-:S02]  /*1a220*/  PLOP3.LUT P5, PT, PT, PT, UP0, 0x80, 0x0 ;  /* 0x000000000000781c */ /* 0x000fc40003faf008 */
[----:B------:R-:W-:-:S04]  /*1a230*/  LEA R204, P1, R14, R204, 0x2 ;  /* 0x000000cc0ecc7211 */ /* 0x000fc800078210ff */
[----:B---3--:R-:W-:-:S07]  /*1a240*/  IADD3.X R203, R203, UR11, RZ, P1, !PT ;  /* 0x0000000bcbcb7c10 */ /* 0x008fce0008ffe4ff */
[----:B-1----:R-:W-:Y:S01]  /*1a250*/  @!P5 CALL.REL.NOINC `(.L_x_1) ;  /* 0x000000100000d944 */ /* 0x002fe20003c00000 */
[----:B------:R-:W-:Y:S05]  /*1a260*/  BRA `(.L_x_2) ;  /* 0xffff7f6000007947 */ /* 0x000fea000383ffff */
.L_x_1:
[----:B-1----:R-:W2:Y:S01]  /*1a270*/  LDL.LU R13, [R1+0x46c] ;  /* 0x00046c00010d7983 */ /* 0x002ea20000300800 */
[----:B------:R-:W-:-:S04]  /*1a280*/  DEPBAR.LE SB0, 0x0 ;  /* 0x000080000000791a */ /* 0x000fc80000000000 */
[----:B------:R-:W1:Y:S01]  /*1a290*/  S2R R3, SR_TID.X ;  /* 0x0000000000037919 */ /* 0x000e620000002100 */
[----:B-----5:R-:W-:Y:S02]  /*1a2a0*/  IMAD.MOV.U32 R14, RZ, RZ, R68 ;  /* 0x000000ffff0e7224 */ /* 0x020fe400078e0044 */
[----:B------:R-:W-:Y:S02]  /*1a2b0*/  IMAD.MOV.U32 R15, RZ, RZ, R84 ;  /* 0x000000ffff0f7224 */ /* 0x000fe400078e0054 */
[C---:B-1----:R-:W-:Y:S02]  /*1a2c0*/  IMAD.SHL.U32 R0, R3.reuse, 0x20, RZ ;  /* 0x0000002003007824 */ /* 0x042fe400078e00ff */
[C---:B------:R-:W-:Y:S02]  /*1a2d0*/  IMAD.SHL.U32 R12, R3.reuse, 0x4, RZ ;  /* 0x00000004030c7824 */ /* 0x040fe400078e00ff */
[----:B------:R-:W-:-:S05]  /*1a2e0*/  IMAD.SHL.U32 R2, R3, 0x800, RZ ;  /* 0x0000080003027824 */ /* 0x000fca00078e00ff */
[----:B------:R-:W-:Y:S01]  /*1a2f0*/  LOP3.LUT R2, R2, 0xc000, RZ, 0xc0, !PT ;  /* 0x0000c00002027812 */ /* 0x000fe200078ec0ff */
[----:B------:R-:W-:Y:S01]  /*1a300*/  BAR.SYNC.DEFER_BLOCKING 0x0 ;  /* 0x0000000000007b1d */ /* 0x000fe20000010000 */
[----:B------:R-:W-:Y:S02]  /*1a310*/  IMAD.MOV.U32 R16, RZ, RZ, R130 ;  /* 0x000000ffff107224 */ /* 0x000fe400078e0082 */
[----:B------:R-:W-:Y:S02]  /*1a320*/  IMAD.MOV.U32 R17, RZ, RZ, R50 ;  /* 0x000000ffff117224 */ /* 0x000fe400078e0032 */
[----:B------:R-:W-:Y:S02]  /*1a330*/  IMAD.MOV.U32 R18, RZ, RZ, R70 ;  /* 0x000000ffff127224 */ /* 0x000fe400078e0046 */
[----:B------:R-:W-:Y:S02]  /*1a340*/  IMAD.MOV.U32 R19, RZ, RZ, R86 ;  /* 0x000000ffff137224 */ /* 0x000fe400078e0056 */
[----:B------:R-:W-:-:S02]  /*1a350*/  IMAD.MOV.U32 R31, RZ, RZ, R93 ;  /* 0x000000ffff1f7224 */ /* 0x000fc400078e005d */
[----:B------:R-:W-:Y:S02]  /*1a360*/  IMAD.MOV.U32 R35, RZ, RZ, R94 ;  /* 0x000000ffff237224 */ /* 0x000fe400078e005e */
[----:B------:R-:W-:Y:S02]  /*1a370*/  IMAD.MOV.U32 R43, RZ, RZ, R8 ;  /* 0x000000ffff2b7224 */ /* 0x000fe400078e0008 */
[----:B------:R-:W-:Y:S02]  /*1a380*/  IMAD.MOV.U32 R84, RZ, RZ, R131 ;  /* 0x000000ffff547224 */ /* 0x000fe400078e0083 */
[----:B------:R-:W-:Y:S02]  /*1a390*/  IMAD.MOV.U32 R86, RZ, RZ, R71 ;  /* 0x000000ffff567224 */ /* 0x000fe400078e0047 */
[----:B------:R-:W-:Y:S02]  /*1a3a0*/  IMAD.MOV.U32 R28, RZ, RZ, R109 ;  /* 0x000000ffff1c7224 */ /* 0x000fe400078e006d */
[----:B------:R-:W-:-:S02]  /*1a3b0*/  IMAD.MOV.U32 R29, RZ, RZ, R81 ;  /* 0x000000ffff1d7224 */ /* 0x000fc400078e0051 */
[----:B------:R-:W-:Y:S02]  /*1a3c0*/  IMAD.MOV.U32 R30, RZ, RZ, R77 ;  /* 0x000000ffff1e7224 */ /* 0x000fe400078e004d */
[----:B------:R-:W-:Y:S02]  /*1a3d0*/  IMAD.MOV.U32 R32, RZ, RZ, R110 ;  /* 0x000000ffff207224 */ /* 0x000fe400078e006e */
[----:B------:R-:W-:Y:S01]  /*1a3e0*/  IMAD.MOV.U32 R33, RZ, RZ, R82 ;  /* 0x000000ffff217224 */ /* 0x000fe200078e0052 */
[----:B--2---:R-:W-:-:S04]  /*1a3f0*/  LOP3.LUT R0, R13, 0x60, R0, 0xf8, !PT ;  /* 0x000000600d007812 */ /* 0x004fc800078ef800 */
[----:B------:R-:W-:Y:S01]  /*1a400*/  LOP3.LUT R0, R0, 0x70, R12, 0x78, !PT ;  /* 0x0000007000007812 */ /* 0x000fe200078e780c */
[----:B------:R-:W-:Y:S02]  /*1a410*/  IMAD.MOV.U32 R12, RZ, RZ, R128 ;  /* 0x000000ffff0c7224 */ /* 0x000fe400078e0080 */
[----:B------:R-:W-:Y:S02]  /*1a420*/  IMAD.MOV.U32 R13, RZ, RZ, R48 ;  /* 0x000000ffff0d7224 */ /* 0x000fe400078e0030 */
[----:B------:R-:W-:-:S05]  /*1a430*/  IMAD.IADD R0, R2, 0x1, R0 ;  /* 0x0000000102007824 */ /* 0x000fca00078e0200 */
[----:B------:R1:W-:Y:S02]  /*1a440*/  STS.128 [R0], R12 ;  /* 0x0000000c00007388 */ /* 0x0003e40000000c00 */
[----:B-1----:R-:W-:Y:S02]  /*1a450*/  IMAD.MOV.U32 R12, RZ, RZ, R129 ;  /* 0x000000ffff0c7224 */ /* 0x002fe400078e0081 */
[----:B------:R-:W-:Y:S02]  /*1a460*/  IMAD.MOV.U32 R13, RZ, RZ, R49 ;  /* 0x000000ffff0d7224 */ /* 0x000fe400078e0031 */
[----:B------:R-:W-:Y:S02]  /*1a470*/  IMAD.MOV.U32 R14, RZ, RZ, R69 ;  /* 0x000000ffff0e7224 */ /* 0x000fe400078e0045 */
[----:B------:R-:W-:-:S05]  /*1a480*/  IMAD.MOV.U32 R15, RZ, RZ, R85 ;  /* 0x000000ffff0f7224 */ /* 0x000fca00078e0055 */
[----:B------:R1:W-:Y:S02]  /*1a490*/  STS.128 [R0+0x400], R12 ;  /* 0x0004000c00007388 */ /* 0x0003e40000000c00 */
[----:B-1----:R-:W-:Y:S02]  /*1a4a0*/  IMAD.MOV.U32 R12, RZ, RZ, R96 ;  /* 0x000000ffff0c7224 */ /* 0x002fe400078e0060 */
[----:B------:R-:W2:Y:S04]  /*1a4b0*/  LDL.LU R96, [R1+0x504] ;  /* 0x0005040001607983 */ /* 0x000ea80000300800 */
[----:B------:R-:W3:Y:S01]  /*1a4c0*/  LDL.LU R103, [R1+0x4bc] ;  /* 0x0004bc0001677983 */ /* 0x000ee20000300800 */
[----:B------:R-:W-:Y:S02]  /*1a4d0*/  IMAD.MOV.U32 R13, RZ, RZ, R56 ;  /* 0x000000ffff0d7224 */ /* 0x000fe400078e0038 */
[----:B------:R-:W-:Y:S01]  /*1a4e0*/  IMAD.MOV.U32 R14, RZ, RZ, R72 ;  /* 0x000000ffff0e7224 */ /* 0x000fe200078e0048 */
[----:B------:R-:W-:Y:S01]  /*1a4f0*/  STS.128 [R0+0x80], R16 ;  /* 0x0000801000007388 */ /* 0x000fe20000000c00 */
[----:B------:R-:W-:-:S02]  /*1a500*/  IMAD.MOV.U32 R15, RZ, RZ, R88 ;  /* 0x000000ffff0f7224 */ /* 0x000fc400078e0058 */
[----:B------:R-:W-:Y:S02]  /*1a510*/  IMAD.MOV.U32 R85, RZ, RZ, R51 ;  /* 0x000000ffff557224 */ /* 0x000fe400078e0033 */
[----:B------:R-:W-:Y:S01]  /*1a520*/  IMAD.MOV.U32 R34, RZ, RZ, R78 ;  /* 0x000000ffff227224 */ /* 0x000fe200078e004e */
[----:B------:R1:W-:Y:S01]  /*1a530*/  STS.128 [R0+0x100], R12 ;  /* 0x0001000c00007388 */ /* 0x0003e20000000c00 */
[----:B------:R-:W-:Y:S02]  /*1a540*/  IMAD.MOV.U32 R88, RZ, RZ, R99 ;  /* 0x000000ffff587224 */ /* 0x000fe400078e0063 */
[----:B------:R-:W-:Y:S02]  /*1a550*/  IMAD.MOV.U32 R93, RZ, RZ, R83 ;  /* 0x000000ffff5d7224 */ /* 0x000fe400078e0053 */
[----:B------:R-:W-:Y:S02]  /*1a560*/  IMAD.MOV.U32 R94, RZ, RZ, R79 ;  /* 0x000000ffff5e7224 */ /* 0x000fe400078e004f */
[----:B------:R-:W-:-:S02]  /*1a570*/  IMAD.MOV.U32 R40, RZ, RZ, R196 ;  /* 0x000000ffff287224 */ /* 0x000fc400078e00c4 */
[----:B------:R-:W-:Y:S02]  /*1a580*/  IMAD.MOV.U32 R41, RZ, RZ, R176 ;  /* 0x000000ffff297224 */ /* 0x000fe400078e00b0 */
[----:B------:R-:W-:Y:S02]  /*1a590*/  IMAD.MOV.U32 R42, RZ, RZ, R164 ;  /* 0x000000ffff2a7224 */ /* 0x000fe400078e00a4 */
[----:B------:R-:W-:Y:S01]  /*1a5a0*/  IMAD.MOV.U32 R8, RZ, RZ, R199 ;  /* 0x000000ffff087224 */ /* 0x000fe200078e00c7 */
[----:B------:R-:W-:Y:S01]  /*1a5b0*/  STS.128 [R0+0x600], R28 ;  /* 0x0006001c00007388 */ /* 0x000fe20000000c00 */
[----:B-1----:R-:W-:Y:S02]  /*1a5c0*/  IMAD.MOV.U32 R12, RZ, RZ, R97 ;  /* 0x000000ffff0c7224 */ /* 0x002fe400078e0061 */
[----:B------:R-:W-:Y:S01]  /*1a5d0*/  IMAD.MOV.U32 R13, RZ, RZ, R57 ;  /* 0x000000ffff0d7224 */ /* 0x000fe200078e0039 */
[----:B------:R-:W2:Y:S01]  /*1a5e0*/  LDL.LU R102, [R1+0x4b8] ;  /* 0x0004b80001667983 */ /* 0x000ea20000300800 */
[----:B------:R-:W-:-:S02]  /*1a5f0*/  IMAD.MOV.U32 R14, RZ, RZ, R73 ;  /* 0x000000ffff0e7224 */ /* 0x000fc400078e0049 */
[----:B------:R-:W-:Y:S02]  /*1a600*/  IMAD.MOV.U32 R15, RZ, RZ, R89 ;  /* 0x000000ffff0f7224 */ /* 0x000fe400078e0059 */
[----:B------:R-:W-:Y:S02]  /*1a610*/  IMAD.MOV.U32 R16, RZ, RZ, R108 ;  /* 0x000000ffff107224 */ /* 0x000fe400078e006c */
[----:B------:R-:W-:Y:S01]  /*1a620*/  IMAD.MOV.U32 R17, RZ, RZ, R80 ;  /* 0x000000ffff117224 */ /* 0x000fe200078e0050 */
[----:B------:R1:W-:Y:S01]  /*1a630*/  STS.128 [R0+0x500], R12 ;  /* 0x0005000c00007388 */ /* 0x0003e20000000c00 */
[----:B------:R-:W-:Y:S02]  /*1a640*/  IMAD.MOV.U32 R18, RZ, RZ, R76 ;  /* 0x000000ffff127224 */ /* 0x000fe400078e004c */
[----:B------:R-:W-:Y:S01]  /*1a650*/  IMAD.MOV.U32 R19, RZ, RZ, R92 ;  /* 0x000000ffff137224 */ /* 0x000fe200078e005c */
[----:B------:R-:W-:Y:S01]  /*1a660*/  STS.128 [R0+0x480], R84 ;  /* 0x0004805400007388 */ /* 0x000fe20000000c00 */
[----:B------:R-:W-:-:S03]  /*1a670*/  IMAD.MOV.U32 R89, RZ, RZ, R59 ;  /* 0x000000ffff597224 */ /* 0x000fc600078e003b */
[----:B------:R1:W-:Y:S01]  /*1a680*/  STS.128 [R0+0x200], R16 ;  /* 0x0002001000007388 */ /* 0x0003e20000000c00 */
[----:B------:R-:W-:-:S03]  /*1a690*/  IMAD.MOV.U32 R92, RZ, RZ, R111 ;  /* 0x000000ffff5c7224 */ /* 0x000fc600078e006f */
[----:B------:R-:W-:Y:S01]  /*1a6a0*/  STS.128 [R0+0x280], R32 ;  /* 0x0002802000007388 */ /* 0x000fe20000000c00 */
[----:B-1----:R-:W-:-:S03]  /*1a6b0*/  IMAD.MOV.U32 R12, RZ, RZ, R98 ;  /* 0x000000ffff0c7224 */ /* 0x002fc600078e0062 */
[----:B------:R-:W-:Y:S01]  /*1a6c0*/  STS.128 [R0+0x300], R40 ;  /* 0x0003002800007388 */ /* 0x000fe20000000c00 */
[----:B------:R-:W-:Y:S02]  /*1a6d0*/  IMAD.MOV.U32 R13, RZ, RZ, R58 ;  /* 0x000000ffff0d7224 */ /* 0x000fe400078e003a */
[----:B------:R-:W-:Y:S01]  /*1a6e0*/  IMAD.MOV.U32 R14, RZ, RZ, R74 ;  /* 0x000000ffff0e7224 */ /* 0x000fe200078e004a */
[----:B------:R-:W2:Y:S01]  /*1a6f0*/  LDL.LU R101, [R1+0x4b4] ;  /* 0x0004b40001657983 */ /* 0x000ea20000300800 */
[----:B------:R-:W-:Y:S02]  /*1a700*/  IMAD.MOV.U32 R15, RZ, RZ, R90 ;  /* 0x000000ffff0f7224 */ /* 0x000fe400078e005a */
[----:B------:R-:W-:Y:S02]  /*1a710*/  IMAD.MOV.U32 R19, RZ, RZ, R10 ;  /* 0x000000ffff137224 */ /* 0x000fe400078e000a */
[----:B------:R-:W-:Y:S01]  /*1a720*/  IMAD.MOV.U32 R16, RZ, RZ, R198 ;  /* 0x000000ffff107224 */ /* 0x000fe200078e00c6 */
[----:B------:R1:W-:Y:S01]  /*1a730*/  STS.128 [R0+0x180], R12 ;  /* 0x0001800c00007388 */ /* 0x0003e20000000c00 */
[----:B------:R-:W-:-:S02]  /*1a740*/  IMAD.MOV.U32 R90, RZ, RZ, R75 ;  /* 0x000000ffff5a7224 */ /* 0x000fc400078e004b */
[----:B------:R-:W-:Y:S02]  /*1a750*/  IMAD.MOV.U32 R17, RZ, RZ, R178 ;  /* 0x000000ffff117224 */ /* 0x000fe400078e00b2 */
[----:B------:R-:W-:Y:S01]  /*1a760*/  IMAD.MOV.U32 R18, RZ, RZ, R166 ;  /* 0x000000ffff127224 */ /* 0x000fe200078e00a6 */
[----:B------:R-:W-:Y:S01]  /*1a770*/  STS.128 [R0+0x680], R92 ;  /* 0x0006805c00007388 */ /* 0x000fe20000000c00 */
[----:B------:R-:W-:-:S03]  /*1a780*/  IMAD.MOV.U32 R10, RZ, RZ, R167 ;  /* 0x000000ffff0a7224 */ /* 0x000fc600078e00a7 */
[----:B------:R1:W-:Y:S01]  /*1a790*/  STS.128 [R0+0x580], R88 ;  /* 0x0005805800007388 */ /* 0x0003e20000000c00 */
[----:B------:R-:W-:-:S03]  /*1a7a0*/  IMAD R2, R3, 0x200, R3 ;  /* 0x0000020003027824 */ /* 0x000fc600078e0203 */
[----:B------:R-:W2:Y:S01]  /*1a7b0*/  LDL.LU R100, [R1+0x4b0] ;  /* 0x0004b00001647983 */ /* 0x000ea20000300800 */
[----:B-1----:R-:W-:Y:S02]  /*1a7c0*/  IMAD.MOV.U32 R15, RZ, RZ, R9 ;  /* 0x000000ffff0f7224 */ /* 0x002fe400078e0009 */
[----:B------:R-:W-:Y:S02]  /*1a7d0*/  IMAD.MOV.U32 R12, RZ, RZ, R197 ;  /* 0x000000ffff0c7224 */ /* 0x000fe400078e00c5 */
[----:B------:R-:W-:Y:S02]  /*1a7e0*/  IMAD.MOV.U32 R13, RZ, RZ, R177 ;  /* 0x000000ffff0d7224 */ /* 0x000fe400078e00b1 */
[----:B------:R-:W-:Y:S02]  /*1a7f0*/  IMAD.MOV.U32 R14, RZ, RZ, R165 ;  /* 0x000000ffff0e7224 */ /* 0x000fe400078e00a5 */
[----:B------:R-:W-:Y:S01]  /*1a800*/  IMAD.MOV.U32 R9, RZ, RZ, R179 ;  /* 0x000000ffff097224 */ /* 0x000fe200078e00b3 */
[----:B------:R-:W-:Y:S04]  /*1a810*/  STS.128 [R0+0x380], R16 ;  /* 0x0003801000007388 */ /* 0x000fe80000000c00 */
[----:B------:R-:W-:Y:S04]  /*1a820*/  STS.128 [R0+0x700], R12 ;  /* 0x0007000c00007388 */ /* 0x000fe80000000c00 */
[----:B------:R-:W-:Y:S01]  /*1a830*/  STS.128 [R0+0x780], R8 ;  /* 0x0007800800007388 */ /* 0x000fe20000000c00 */
[----:B------:R-:W-:Y:S01]  /*1a840*/  IMAD.SHL.U32 R2, R2, 0x10, RZ ;  /* 0x0000001002027824 */ /* 0x000fe200078e00ff */
[----:B------:R-:W-:-:S04]  /*1a850*/  SHF.R.U32.HI R3, RZ, 0x2, R3 ;  /* 0x00000002ff037819 */ /* 0x000fc80000011603 */
[----:B------:R-:W-:-:S04]  /*1a860*/  LOP3.LUT R2, R2, 0xc7f0, RZ, 0xc0, !PT ;  /* 0x0000c7f002027812 */ /* 0x000fc800078ec0ff */
[----:B------:R-:W-:Y:S01]  /*1a870*/  LOP3.LUT R2, R2, 0x20, R3, 0x78, !PT ;  /* 0x0000002002027812 */ /* 0x000fe200078e7803 */
[----:B------:R-:W-:Y:S03]  /*1a880*/  BAR.SYNC.DEFER_BLOCKING 0x0 ;  /* 0x0000000000007b1d */ /* 0x000fe60000010000 */
[----:B------:R-:W-:Y:S01]  /*1a890*/  LOP3.LUT R3, R2, 0x40, RZ, 0x3c, !PT ;  /* 0x0000004002037812 */ /* 0x000fe200078e3cff */
[----:B------:R-:W-:Y:S02]  /*1a8a0*/  IMAD.MOV.U32 R88, RZ, RZ, R132 ;  /* 0x000000ffff587224 */ /* 0x000fe400078e0084 */
[----:B------:R-:W1:Y:S04]  /*1a8b0*/  LDS.128 R76, [R2] ;  /* 0x00000000024c7984 */ /* 0x000e680000000c00 */
[----:B------:R-:W-:Y:S04]  /*1a8c0*/  LDS.128 R80, [R2+0x800] ;  /* 0x0008000002507984 */ /* 0x000fe80000000c00 */
[----:B------:R-:W-:Y:S04]  /*1a8d0*/  LDS.128 R56, [R2+0x1000] ;  /* 0x0010000002387984 */ /* 0x000fe80000000c00 */
[----:B------:R-:W-:Y:S04]  /*1a8e0*/  LDS.128 R60, [R2+0x1800] ;  /* 0x00180000023c7984 */ /* 0x000fe80000000c00 */
[----:B------:R-:W-:Y:S04]  /*1a8f0*/  LDS.128 R12, [R2+0x2000] ;  /* 0x00200000020c7984 */ /* 0x000fe80000000c00 */
[----:B------:R-:W-:Y:S04]  /*1a900*/  LDS.128 R44, [R2+0x2800] ;  /* 0x00280000022c7984 */ /* 0x000fe80000000c00 */
[----:B------:R-:W-:Y:S04]  /*1a910*/  LDS.128 R32, [R2+0x3000] ;  /* 0x0030000002207984 */ /* 0x000fe80000000c00 */
[----:B------:R-:W-:Y:S04]  /*1a920*/  LDS.128 R8, [R2+0x3800] ;  /* 0x0038000002087984 */ /* 0x000fe80000000c00 */
[----:B------:R-:W1:Y:S04]  /*1a930*/  LDS.128 R84, [R3] ;  /* 0x0000000003547984 */ /* 0x000e680000000c00 */
[----:B------:R-:W1:Y:S04]  /*1a940*/  LDS.128 R72, [R3+0x800] ;  /* 0x0008000003487984 */ /* 0x000e680000000c00 */
[----:B------:R-:W1:Y:S04]  /*1a950*/  LDS.128 R68, [R3+0x1000] ;  /* 0x0010000003447984 */ /* 0x000e680000000c00 */
[----:B------:R-:W1:Y:S04]  /*1a960*/  LDS.128 R52, [R3+0x1800] ;  /* 0x0018000003347984 */ /* 0x000e680000000c00 */
[----:B------:R-:W1:Y:S04]  /*1a970*/  LDS.128 R48, [R3+0x2000] ;  /* 0x0020000003307984 */ /* 0x000e680000000c00 */
[----:B------:R-:W1:Y:S04]  /*1a980*/  LDS.128 R40, [R3+0x2800] ;  /* 0x0028000003287984 */ /* 0x000e680000000c00 */
[----:B------:R-:W1:Y:S04]  /*1a990*/  LDS.128 R28, [R3+0x3000] ;  /* 0x00300000031c7984 */ /* 0x000e680000000c00 */
[----:B------:R-:W1:Y:S01]  /*1a9a0*/  LDS.128 R16, [R3+0x3800] ;  /* 0x0038000003107984 */ /* 0x000e620000000c00 */
[----:B------:R-:W-:-:S02]  /*1a9b0*/  IMAD.MOV.U32 R89, RZ, RZ, R64 ;  /* 0x000000ffff597224 */ /* 0x000fc400078e0040 */
[----:B------:R-:W-:Y:S02]  /*1a9c0*/  IMAD.MOV.U32 R90, RZ, RZ, R152 ;  /* 0x000000ffff5a7224 */ /* 0x000fe400078e0098 */
[----:B------:R-:W-:Y:S01]  /*1a9d0*/  IMAD.MOV.U32 R91, RZ, RZ, R148 ;  /* 0x000000ffff5b7224 */ /* 0x000fe200078e0094 */
[----:B------:R-:W-:Y:S01]  /*1a9e0*/  BAR.SYNC.DEFER_BLOCKING 0x0 ;  /* 0x0000000000007b1d */ /* 0x000fe20000010000 */
[----:B------:R-:W-:Y:S02]  /*1a9f0*/  IMAD.MOV.U32 R93, RZ, RZ, R66 ;  /* 0x000000ffff5d7224 */ /* 0x000fe400078e0042 */
[----:B------:R-:W-:Y:S02]  /*1aa00*/  IMAD.MOV.U32 R64, RZ, RZ, R124 ;  /* 0x000000ffff407224 */ /* 0x000fe400078e007c */
[----:B------:R-:W-:Y:S01]  /*1aa10*/  IMAD.MOV.U32 R66, RZ, RZ, R144 ;  /* 0x000000ffff427224 */ /* 0x000fe200078e0090 */
[----:B------:R1:W-:Y:S02]  /*1aa20*/  STS.128 [R0], R88 ;  /* 0x0000005800007388 */ /* 0x0003e40000000c00 */
[----:B-1----:R-:W-:-:S02]  /*1aa30*/  IMAD.MOV.U32 R91, RZ, RZ, R149 ;  /* 0x000000ffff5b7224 */ /* 0x002fc400078e0095 */
[----:B------:R-:W-:Y:S02]  /*1aa40*/  IMAD.MOV.U32 R89, RZ, RZ, R65 ;  /* 0x000000ffff597224 */ /* 0x000fe400078e0041 */
[----:B------:R-:W-:Y:S02]  /*1aa50*/  IMAD.MOV.U32 R149, RZ, RZ, R67 ;  /* 0x000000ffff957224 */ /* 0x000fe400078e0043 */
[----:B------:R-:W-:Y:S02]  /*1aa60*/  IMAD.MOV.U32 R65, RZ, RZ, R120 ;  /* 0x000000ffff417224 */ /* 0x000fe400078e0078 */
[----:B------:R-:W-:-:S05]  /*1aa70*/  IMAD.MOV.U32 R67, RZ, RZ, R112 ;  /* 0x000000ffff437224 */ /* 0x000fca00078e0070 */
[----:B------:R1:W-:Y:S02]  /*1aa80*/  STS.128 [R0+0x100], R64 ;  /* 0x0001004000007388 */ /* 0x0003e40000000c00 */
[----:B-1----:R-:W-:Y:S02]  /*1aa90*/  IMAD.MOV.U32 R64, RZ, RZ, R125 ;  /* 0x000000ffff407224 */ /* 0x002fe400078e007d */
[----:B------:R-:W-:Y:S02]  /*1aaa0*/  IMAD.MOV.U32 R65, RZ, RZ, R121 ;  /* 0x000000ffff417224 */ /* 0x000fe400078e0079 */
[----:B------:R-:W-:Y:S02]  /*1aab0*/  IMAD.MOV.U32 R66, RZ, RZ, R145 ;  /* 0x000000ffff427224 */ /* 0x000fe400078e0091 */
[----:B------:R-:W-:-:S05]  /*1aac0*/  IMAD.MOV.U32 R67, RZ, RZ, R113 ;  /* 0x000000ffff437224 */ /* 0x000fca00078e0071 */
[----:B------:R1:W-:Y:S01]  /*1aad0*/  STS.128 [R0+0x500], R64 ;  /* 0x0005004000007388 */ /* 0x0003e20000000c00 */
[----:B------:R-:W-:Y:S02]  /*1aae0*/  IMAD.MOV.U32 R92, RZ, RZ, R134 ;  /* 0x000000ffff5c7224 */ /* 0x000fe400078e0086 */
[----:B------:R-:W-:Y:S02]  /*1aaf0*/  IMAD.MOV.U32 R94, RZ, RZ, R154 ;  /* 0x000000ffff5e7224 */ /* 0x000fe400078e009a */
[----:B------:R-:W-:Y:S02]  /*1ab00*/  IMAD.MOV.U32 R95, RZ, RZ, R150 ;  /* 0x000000ffff5f7224 */ /* 0x000fe400078e0096 */
[----:B-1----:R-:W-:Y:S02]  /*1ab10*/  IMAD.MOV.U32 R64, RZ, RZ, R105 ;  /* 0x000000ffff407224 */ /* 0x002fe400078e0069 */
[----:B------:R-:W-:Y:S02]  /*1ab20*/  IMAD.MOV.U32 R65, RZ, RZ, R117 ;  /* 0x000000ffff417224 */ /* 0x000fe400078e0075 */
[----:B------:R-:W-:-:S02]  /*1ab30*/  IMAD.MOV.U32 R66, RZ, RZ, R161 ;  /* 0x000000ffff427224 */ /* 0x000fc400078e00a1 */
[----:B------:R-:W-:-:S05]  /*1ab40*/  IMAD.MOV.U32 R67, RZ, RZ, R137 ;  /* 0x000000ffff437224 */ /* 0x000fca00078e0089 */
[----:B------:R1:W-:Y:S01]  /*1ab50*/  STS.128 [R0+0x600], R64 ;  /* 0x0006004000007388 */ /* 0x0003e20000000c00 */
[----:B---3--:R-:W-:-:S03]  /*1ab60*/  ISETP.GE.AND P0, PT, R103, c[0x0][0x178], PT ;  /* 0x00005e0067007a0c */ /* 0x008fc60003f06270 */
[----:B------:R3:W-:Y:S04]  /*1ab70*/  STS.128 [R0+0x80], R92 ;  /* 0x0000805c00007388 */ /* 0x0007e80000000c00 */
[----:B-1----:R-:W4:Y:S04]  /*1ab80*/  LDL.LU R65, [R1+0x4ac] ;  /* 0x0004ac0001417983 */ /* 0x002f280000300800 */
[----:B------:R-:W4:Y:S01]  /*1ab90*/  LDL.LU R64, [R1+0x4a8] ;  /* 0x0004a80001407983 */ /* 0x000f220000300800 */
[----:B---3--:R-:W-:Y:S02]  /*1aba0*/  IMAD.MOV.U32 R92, RZ, RZ, R104 ;  /* 0x000000ffff5c7224 */ /* 0x008fe400078e0068 */
[----:B------:R-:W-:Y:S01]  /*1abb0*/  IMAD.MOV.U32 R93, RZ, RZ, R116 ;  /* 0x000000ffff5d7224 */ /* 0x000fe200078e0074 */
[----:B--2---:R-:W-:Y:S01]  /*1abc0*/  ISETP.LT.AND P3, PT, R96, c[0x0][0x17c], !P0 ;  /* 0x00005f0060007a0c */ /* 0x004fe20004761270 */
[----:B------:R-:W-:Y:S01]  /*1abd0*/  IMAD.MOV.U32 R94, RZ, RZ, R160 ;  /* 0x000000ffff5e7224 */ /* 0x000fe200078e00a0 */
[----:B------:R-:W2:Y:S01]  /*1abe0*/  LDL.LU R67, [R1+0x4a4] ;  /* 0x0004a40001437983 */ /* 0x000ea20000300800 */
[----:B------:R-:W-:-:S02]  /*1abf0*/  IMAD.MOV.U32 R95, RZ, RZ, R136 ;  /* 0x000000ffff5f7224 */ /* 0x000fc400078e0088 */
[----:B------:R-:W-:-:S03]  /*1ac00*/  IMAD.MOV.U32 R96, RZ, RZ, R37 ;  /* 0x000000ffff607224 */ /* 0x000fc600078e0025 */
[----:B------:R1:W-:Y:S01]  /*1ac10*/  STS.128 [R0+0x200], R92 ;  /* 0x0002005c00007388 */ /* 0x0003e20000000c00 */
[----:B------:R-:W-:Y:S02]  /*1ac20*/  IMAD.MOV.U32 R37, RZ, RZ, R26 ;  /* 0x000000ffff257224 */ /* 0x000fe400078e001a */
[----:B-1----:R-:W-:Y:S02]  /*1ac30*/  IMAD.MOV.U32 R92, RZ, RZ, R36 ;  /* 0x000000ffff5c7224 */ /* 0x002fe400078e0024 */
[----:B------:R-:W-:Y:S02]  /*1ac40*/  IMAD.MOV.U32 R95, RZ, RZ, R4 ;  /* 0x000000ffff5f7224 */ /* 0x000fe400078e0004 */
[----:B------:R-:W-:Y:S02]  /*1ac50*/  IMAD.MOV.U32 R36, RZ, RZ, R38 ;  /* 0x000000ffff247224 */ /* 0x000fe400078e0026 */
[----:B------:R-:W-:Y:S02]  /*1ac60*/  IMAD.MOV.U32 R4, RZ, RZ, R39 ;  /* 0x000000ffff047224 */ /* 0x000fe400078e0027 */
[----:B------:R-:W-:-:S02]  /*1ac70*/  IMAD.MOV.U32 R38, RZ, RZ, R22 ;  /* 0x000000ffff267224 */ /* 0x000fc400078e0016 */
[----:B------:R-:W-:-:S05]  /*1ac80*/  IMAD.MOV.U32 R39, RZ, RZ, R6 ;  /* 0x000000ffff277224 */ /* 0x000fca00078e0006 */
[----:B------:R1:W-:Y:S04]  /*1ac90*/  STS.128 [R0+0x380], R36 ;  /* 0x0003802400007388 */ /* 0x0003e80000000c00 */
[----:B-1----:R-:W3:Y:S01]  /*1aca0*/  LDL.LU R36, [R1+0x4a0] ;  /* 0x0004a00001247983 */ /* 0x002ee20000300800 */
[----:B------:R-:W-:Y:S02]  /*1acb0*/  IMAD.MOV.U32 R88, RZ, RZ, R133 ;  /* 0x000000ffff587224 */ /* 0x000fe400078e0085 */
[----:B------:R-:W-:Y:S02]  /*1acc0*/  IMAD.MOV.U32 R90, RZ, RZ, R153 ;  /* 0x000000ffff5a7224 */ /* 0x000fe400078e0099 */
[----:B------:R-:W-:Y:S02]  /*1acd0*/  IMAD.MOV.U32 R99, RZ, RZ, R5 ;  /* 0x000000ffff637224 */ /* 0x000fe400078e0005 */
[----:B------:R-:W-:Y:S01]  /*1ace0*/  IMAD.MOV.U32 R148, RZ, RZ, R135 ;  /* 0x000000ffff947224 */ /* 0x000fe200078e0087 */
[----:B------:R1:W-:Y:S01]  /*1acf0*/  STS.128 [R0+0x400], R88 ;  /* 0x0004005800007388 */ /* 0x0003e20000000c00 */
[----:B------:R-:W-:-:S02]  /*1ad00*/  IMAD.MOV.U32 R150, RZ, RZ, R155 ;  /* 0x000000ffff967224 */ /* 0x000fc400078e009b */
[----:B------:R-:W-:Y:S02]  /*1ad10*/  IMAD.MOV.U32 R112, RZ, RZ, R127 ;  /* 0x000000ffff707224 */ /* 0x000fe400078e007f */
[----:B------:R-:W-:Y:S02]  /*1ad20*/  IMAD.MOV.U32 R113, RZ, RZ, R123 ;  /* 0x000000ffff717224 */ /* 0x000fe400078e007b */
[----:B------:R-:W-:Y:S02]  /*1ad30*/  IMAD.MOV.U32 R137, RZ, RZ, R119 ;  /* 0x000000ffff897224 */ /* 0x000fe400078e0077 */
[----:B------:R-:W-:Y:S02]  /*1ad40*/  IMAD.MOV.U32 R97, RZ, RZ, R25 ;  /* 0x000000ffff617224 */ /* 0x000fe400078e0019 */
[----:B------:R-:W-:Y:S01]  /*1ad50*/  IMAD.MOV.U32 R98, RZ, RZ, R21 ;  /* 0x000000ffff627224 */ /* 0x000fe200078e0015 */
[----:B------:R-:W-:Y:S01]  /*1ad60*/  ISETP.LT.AND P4, PT, R206, c[0x0][0x17c], !P0 ;  /* 0x00005f00ce007a0c */ /* 0x000fe20004781270 */
[----:B------:R-:W-:Y:S01]  /*1ad70*/  IMAD.MOV.U32 R136, RZ, RZ, R107 ;  /* 0x000000ffff887224 */ /* 0x000fe200078e006b */
[----:B------:R-:W2:Y:S01]  /*1ad80*/  LDL.LU R38, [R1+0x49c] ;  /* 0x00049c0001267983 */ /* 0x000ea20000300800 */
[----:B-1----:R-:W-:-:S02]  /*1ad90*/  IMAD.MOV.U32 R88, RZ, RZ, R126 ;  /* 0x000000ffff587224 */ /* 0x002fc400078e007e */
[----:B------:R-:W-:Y:S02]  /*1ada0*/  IMAD.MOV.U32 R89, RZ, RZ, R122 ;  /* 0x000000ffff597224 */ /* 0x000fe400078e007a */
[----:B------:R-:W-:Y:S02]  /*1adb0*/  IMAD.MOV.U32 R90, RZ, RZ, R146 ;  /* 0x000000ffff5a7224 */ /* 0x000fe400078e0092 */
        /* <DEDUP_REMOVED lines=8> */
[----:B------:R-:W-:-:S03]  /*1ae40*/  IMAD R20, R103, c[0x0][0x194], RZ ;  /* 0x0000650067147a24 */ /* 0x000fc600078e02ff */
[----:B------:R-:W-:Y:S04]  /*1ae50*/  STS.128 [R0+0x580], R112 ;  /* 0x0005807000007388 */ /* 0x000fe80000000c00 */
[----:B------:R-:W-:Y:S01]  /*1ae60*/  STS.128 [R0+0x700], R96 ;  /* 0x0007006000007388 */ /* 0x000fe20000000c00 */
[----:B-1----:R-:W-:Y:S02]  /*1ae70*/  IMAD.MOV.U32 R91, RZ, RZ, R138 ;  /* 0x000000ffff5b7224 */ /* 0x002fe400078e008a */
[----:B------:R-:W-:Y:S01]  /*1ae80*/  IMAD.MOV.U32 R88, RZ, RZ, R106 ;  /* 0x000000ffff587224 */ /* 0x000fe200078e006a */
[----:B------:R-:W2:Y:S01]  /*1ae90*/  LDL.LU R66, [R1+0x498] ;  /* 0x0004980001427983 */ /* 0x000ea20000300800 */
[----:B------:R-:W-:Y:S02]  /*1aea0*/  IMAD.MOV.U32 R89, RZ, RZ, R118 ;  /* 0x000000ffff597224 */ /* 0x000fe400078e0076 */
[----:B------:R-:W-:-:S02]  /*1aeb0*/  IMAD.MOV.U32 R90, RZ, RZ, R162 ;  /* 0x000000ffff5a7224 */ /* 0x000fc400078e00a2 */
[----:B------:R-:W-:Y:S01]  /*1aec0*/  IMAD.MOV.U32 R138, RZ, RZ, R163 ;  /* 0x000000ffff8a7224 */ /* 0x000fe200078e00a3 */
[----:B------:R-:W-:Y:S04]  /*1aed0*/  STS.128 [R0+0x300], R92 ;  /* 0x0003005c00007388 */ /* 0x000fe80000000c00 */
[----:B------:R-:W-:Y:S04]  /*1aee0*/  STS.128 [R0+0x280], R88 ;  /* 0x0002805800007388 */ /* 0x000fe80000000c00 */
[----:B------:R-:W-:Y:S04]  /*1aef0*/  STS.128 [R0+0x680], R136 ;  /* 0x0006808800007388 */ /* 0x000fe80000000c00 */
[----:B------:R1:W-:Y:S04]  /*1af00*/  STS.128 [R0+0x780], R4 ;  /* 0x0007800400007388 */ /* 0x0003e80000000c00 */
[----:B------:R-:W-:Y:S01]  /*1af10*/  BAR.SYNC.DEFER_BLOCKING 0x0 ;  /* 0x0000000000007b1d */ /* 0x000fe20000010000 */
[----:B------:R-:W-:Y:S01]  /*1af20*/  LEA R22, P1, R20, c[0x0][0x170], 0x2 ;  /* 0x00005c0014167a11 */ /* 0x000fe200078210ff */
[----:B------:R-:W-:-:S02]  /*1af30*/  IMAD R25, R206, c[0x0][0x198], RZ ;  /* 0x00006600ce197a24 */ /* 0x000fc400078e02ff */
[----:B------:R-:W-:Y:S01]  /*1af40*/  IMAD R24, R102, c[0x0][0x198], RZ ;  /* 0x0000660066187a24 */ /* 0x000fe200078e02ff */
[----:B------:R-:W-:Y:S02]  /*1af50*/  LEA.HI.X.SX32 R23, R20, c[0x0][0x174], 0x2, P1 ;  /* 0x00005d0014177a11 */ /* 0x000fe400008f16ff */
[----:B------:R-:W-:Y:S02]  /*1af60*/  ISETP.LT.AND P1, PT, R102, c[0x0][0x17c], !P0 ;  /* 0x00005f0066007a0c */ /* 0x000fe40004721270 */
[-C--:B------:R-:W-:Y:S02]  /*1af70*/  LEA R20, P2, R25, R22.reuse, 0x2 ;  /* 0x0000001619147211 */ /* 0x080fe400078410ff */
[C---:B-1----:R-:W-:Y:S01]  /*1af80*/  LEA R4, P6, R24.reuse, R22, 0x2 ;  /* 0x0000001618047211 */ /* 0x042fe200078c10ff */
[----:B------:R-:W-:Y:S01]  /*1af90*/  IMAD R26, R101, c[0x0][0x198], RZ ;  /* 0x00006600651a7a24 */ /* 0x000fe200078e02ff */
[-C--:B------:R-:W-:Y:S02]  /*1afa0*/  LEA.HI.X.SX32 R21, R25, R23.reuse, 0x2, P2 ;  /* 0x0000001719157211 */ /* 0x080fe400010f16ff */
[----:B------:R-:W-:-:S02]  /*1afb0*/  LEA.HI.X.SX32 R5, R24, R23, 0x2, P6 ;  /* 0x0000001718057211 */ /* 0x000fc400030f16ff */
[----:B------:R-:W-:Y:S02]  /*1afc0*/  ISETP.LT.AND P2, PT, R101, c[0x0][0x17c], !P0 ;  /* 0x00005f0065007a0c */ /* 0x000fe40004741270 */
[C---:B------:R-:W-:Y:S01]  /*1afd0*/  LEA R6, P5, R26.reuse, R22, 0x2 ;  /* 0x000000161a067211 */ /* 0x040fe200078a10ff */
[----:B------:R1:W-:Y:S04]  /*1afe0*/  @P4 STG.E [R20.64], R76 ;  /* 0x0000004c14004986 */ /* 0x0003e8000c10190e */
[----:B------:R4:W-:Y:S01]  /*1aff0*/  @P1 STG.E [R4.64], R84 ;  /* 0x0000005404001986 */ /* 0x0009e2000c10190e */
[----:B------:R-:W-:Y:S01]  /*1b000*/  LEA.HI.X.SX32 R7, R26, R23, 0x2, P5 ;  /* 0x000000171a077211 */ /* 0x000fe200028f16ff */
[C---:B------:R-:W-:Y:S01]  /*1b010*/  IMAD R27, R100.reuse, c[0x0][0x198], RZ ;  /* 0x00006600641b7a24 */ /* 0x040fe200078e02ff */
[----:B------:R-:W-:-:S03]  /*1b020*/  ISETP.LT.AND P4, PT, R100, c[0x0][0x17c], !P0 ;  /* 0x00005f0064007a0c */ /* 0x000fc60004781270 */
[----:B------:R3:W-:Y:S01]  /*1b030*/  @P2 STG.E [R6.64], R80 ;  /* 0x0000005006002986 */ /* 0x0007e2000c10190e */
[----:B-1----:R-:W-:-:S04]  /*1b040*/  LEA R20, P6, R27, R22, 0x2 ;  /* 0x000000161b147211 */ /* 0x002fc800078c10ff */
[----:B------:R-:W-:-:S05]  /*1b050*/  LEA.HI.X.SX32 R21, R27, R23, 0x2, P6 ;  /* 0x000000171b157211 */ /* 0x000fca00030f16ff */
[----:B------:R-:W-:Y:S01]  /*1b060*/  @P4 STG.E [R20.64], R72 ;  /* 0x0000004814004986 */ /* 0x000fe2000c10190e */
[C---:B----4-:R-:W-:Y:S01]  /*1b070*/  IMAD R24, R65.reuse, c[0x0][0x198], RZ ;  /* 0x0000660041187a24 */ /* 0x050fe200078e02ff */
[----:B------:R-:W-:Y:S02]  /*1b080*/  ISETP.LT.AND P1, PT, R65, c[0x0][0x17c], !P0 ;  /* 0x00005f0041007a0c */ /* 0x000fe40004721270 */
[----:B------:R-:W4:Y:S01]  /*1b090*/  LDL.LU R65, [R1+0x494] ;  /* 0x0004940001417983 */ /* 0x000f220000300800 */
[C---:B------:R-:W-:Y:S01]  /*1b0a0*/  ISETP.LT.AND P2, PT, R64.reuse, c[0x0][0x17c], !P0 ;  /* 0x00005f0040007a0c */ /* 0x040fe20004741270 */
[----:B------:R-:W-:Y:S02]  /*1b0b0*/  IMAD R0, R64, c[0x0][0x198], RZ ;  /* 0x0000660040007a24 */ /* 0x000fe400078e02ff */
[----:B------:R-:W4:Y:S04]  /*1b0c0*/  LDL.LU R64, [R1+0x490] ;  /* 0x0004900001407983 */ /* 0x000f280000300800 */
[----:B------:R-:W4:Y:S01]  /*1b0d0*/  LDL.LU R37, [R1+0x48c] ;  /* 0x00048c0001257983 */ /* 0x000f220000300800 */
[----:B------:R-:W-:-:S04]  /*1b0e0*/  LEA R4, P5, R24, R22, 0x2 ;  /* 0x0000001618047211 */ /* 0x000fc800078a10ff */
[----:B------:R-:W-:-:S05]  /*1b0f0*/  LEA.HI.X.SX32 R5, R24, R23, 0x2, P5 ;  /* 0x0000001718057211 */ /* 0x000fca00028f16ff */
[----:B------:R1:W-:Y:S01]  /*1b100*/  @P1 STG.E [R4.64], R56 ;  /* 0x0000003804001986 */ /* 0x0003e2000c10190e */
[C---:B---3--:R-:W-:Y:S01]  /*1b110*/  IMAD R26, R36.reuse, c[0x0][0x198], RZ ;  /* 0x00006600241a7a24 */ /* 0x048fe200078e02ff */
[----:B------:R-:W-:Y:S02]  /*1b120*/  ISETP.LT.AND P1, PT, R36, c[0x0][0x17c], !P0 ;  /* 0x00005f0024007a0c */ /* 0x000fe40004721270 */
[----:B------:R-:W3:Y:S01]  /*1b130*/  LDL.LU R36, [R1+0x624] ;  /* 0x0006240001247983 */ /* 0x000ee20000300800 */
[CC--:B------:R-:W-:Y:S01]  /*1b140*/  LEA R6, P6, R0.reuse, R22.reuse, 0x2 ;  /* 0x0000001600067211 */ /* 0x0c0fe200078c10ff */
[C---:B--2---:R-:W-:Y:S01]  /*1b150*/  IMAD R24, R67.reuse, c[0x0][0x198], RZ ;  /* 0x0000660043187a24 */ /* 0x044fe200078e02ff */
[----:B------:R-:W-:Y:S01]  /*1b160*/  ISETP.LT.AND P4, PT, R67, c[0x0][0x17c], !P0 ;  /* 0x00005f0043007a0c */ /* 0x000fe20004781270 */
[----:B------:R-:W2:Y:S01]  /*1b170*/  LDL.LU R39, [R1+0x488] ;  /* 0x0004880001277983 */ /* 0x000ea20000300800 */
[----:B------:R-:W-:Y:S02]  /*1b180*/  LEA.HI.X.SX32 R7, R0, R23, 0x2, P6 ;  /* 0x0000001700077211 */ /* 0x000fe400030f16ff */
[----:B-1----:R-:W-:-:S03]  /*1b190*/  LEA R4, P5, R24, R22, 0x2 ;  /* 0x0000001618047211 */ /* 0x002fc600078a10ff */
[----:B------:R1:W-:Y:S01]  /*1b1a0*/  @P2 STG.E [R6.64], R68 ;  /* 0x0000004406002986 */ /* 0x0003e2000c10190e */
[-C--:B------:R-:W-:Y:S02]  /*1b1b0*/  LEA R20, P6, R26, R22.reuse, 0x2 ;  /* 0x000000161a147211 */ /* 0x080fe400078c10ff */
[-C--:B------:R-:W-:Y:S01]  /*1b1c0*/  LEA.HI.X.SX32 R5, R24, R23.reuse, 0x2, P5 ;  /* 0x0000001718057211 */ /* 0x080fe200028f16ff */
[C---:B------:R-:W-:Y:S01]  /*1b1d0*/  IMAD R0, R38.reuse, c[0x0][0x198], RZ ;  /* 0x0000660026007a24 */ /* 0x040fe200078e02ff */
[----:B------:R-:W-:Y:S02]  /*1b1e0*/  ISETP.LT.AND P2, PT, R38, c[0x0][0x17c], !P0 ;  /* 0x00005f0026007a0c */ /* 0x000fe40004741270 */
[----:B------:R-:W2:Y:S02]  /*1b1f0*/  LDL.LU R38, [R1+0x484] ;  /* 0x0004840001267983 */ /* 0x000ea40000300800 */
[----:B-1----:R-:W-:Y:S02]  /*1b200*/  LEA R6, P5, R0, R22, 0x2 ;  /* 0x0000001600067211 */ /* 0x002fe400078a10ff */
[-C--:B------:R-:W-:Y:S01]  /*1b210*/  LEA.HI.X.SX32 R21, R26, R23.reuse, 0x2, P6 ;  /* 0x000000171a157211 */ /* 0x080fe200030f16ff */
[----:B------:R1:W-:Y:S01]  /*1b220*/  @P4 STG.E [R4.64], R60 ;  /* 0x0000003c04004986 */ /* 0x0003e2000c10190e */
[----:B------:R-:W-:-:S03]  /*1b230*/  LEA.HI.X.SX32 R7, R0, R23, 0x2, P5 ;  /* 0x0000001700077211 */ /* 0x000fc600028f16ff */
[----:B------:R-:W-:Y:S04]  /*1b240*/  @P1 STG.E [R20.64], R52 ;  /* 0x0000003414001986 */ /* 0x000fe8000c10190e */
[----:B------:R-:W2:Y:S04]  /*1b250*/  LDL.LU R27, [R1+0x480] ;  /* 0x00048000011b7983 */ /* 0x000ea80000300800 */
[----:B------:R1:W-:Y:S01]  /*1b260*/  @P2 STG.E [R6.64], R12 ;  /* 0x0000000c06002986 */ /* 0x0003e2000c10190e */
[C---:B------:R-:W-:Y:S01]  /*1b270*/  IMAD R24, R66.reuse, c[0x0][0x198], RZ ;  /* 0x0000660042187a24 */ /* 0x040fe200078e02ff */
[----:B------:R-:W-:-:S04]  /*1b280*/  ISETP.LT.AND P4, PT, R66, c[0x0][0x17c], !P0 ;  /* 0x00005f0042007a0c */ /* 0x000fc80004781270 */
[----:B-1----:R-:W-:-:S04]  /*1b290*/  LEA R4, P6, R24, R22, 0x2 ;  /* 0x0000001618047211 */ /* 0x002fc800078c10ff */
[----:B------:R-:W-:-:S05]  /*1b2a0*/  LEA.HI.X.SX32 R5, R24, R23, 0x2, P6 ;  /* 0x0000001718057211 */ /* 0x000fca00030f16ff */
[----:B------:R1:W-:Y:S01]  /*1b2b0*/  @P4 STG.E [R4.64], R48 ;  /* 0x0000003004004986 */ /* 0x0003e2000c10190e */
[----:B----4-:R-:W-:-:S05]  /*1b2c0*/  IMAD R0, R65, c[0x0][0x198], RZ ;  /* 0x0000660041007a24 */ /* 0x010fca00078e02ff */
[C---:B------:R-:W-:Y:S02]  /*1b2d0*/  LEA R6, P5, R0.reuse, R22, 0x2 ;  /* 0x0000001600067211 */ /* 0x040fe400078a10ff */
[----:B------:R-:W-:Y:S02]  /*1b2e0*/  ISETP.LT.AND P1, PT, R65, c[0x0][0x17c], !P0 ;  /* 0x00005f0041007a0c */ /* 0x000fe40004721270 */
[----:B------:R-:W-:Y:S01]  /*1b2f0*/  LEA.HI.X.SX32 R7, R0, R23, 0x2, P5 ;  /* 0x0000001700077211 */ /* 0x000fe200028f16ff */
[C---:B------:R-:W-:Y:S01]  /*1b300*/  IMAD R0, R37.reuse, c[0x0][0x198], RZ ;  /* 0x0000660025007a24 */ /* 0x040fe200078e02ff */
[----:B------:R-:W-:Y:S02]  /*1b310*/  ISETP.LT.AND P6, PT, R37, c[0x0][0x17c], !P0 ;  /* 0x00005f0025007a0c */ /* 0x000fe400047c1270 */
[----:B------:R-:W4:Y:S04]  /*1b320*/  LDL.LU R37, [R1+0x630] ;  /* 0x0006300001257983 */ /* 0x000f280000300800 */
[----:B------:R-:W4:Y:S01]  /*1b330*/  LDL.LU R21, [R1+0x62c] ;  /* 0x00062c0001157983 */ /* 0x000f220000300800 */
[----:B------:R-:W-:-:S03]  /*1b340*/  IMAD R24, R64, c[0x0][0x198], RZ ;  /* 0x0000660040187a24 */ /* 0x000fc600078e02ff */
[----:B------:R2:W-:Y:S02]  /*1b350*/  @P1 STG.E [R6.64], R44 ;  /* 0x0000002c06001986 */ /* 0x0005e4000c10190e */
[----:B-1----:R-:W-:-:S04]  /*1b360*/  LEA R4, P5, R24, R22, 0x2 ;  /* 0x0000001618047211 */ /* 0x002fc800078a10ff */
[----:B------:R-:W-:Y:S02]  /*1b370*/  LEA.HI.X.SX32 R5, R24, R23, 0x2, P5 ;  /* 0x0000001718057211 */ /* 0x000fe400028f16ff */
[----:B---3--:R-:W-:Y:S02]  /*1b380*/  ISETP.LT.AND P1, PT, R36, c[0x0][0x17c], !P0 ;  /* 0x00005f0024007a0c */ /* 0x008fe40004721270 */
[----:B------:R-:W3:Y:S04]  /*1b390*/  LDL.LU R36, [R1+0x638] ;  /* 0x0006380001247983 */ /* 0x000ee80000300800 */
[----:B------:R-:W3:Y:S04]  /*1b3a0*/  LDL.LU R26, [R1+0x640] ;  /* 0x00064000011a7983 */ /* 0x000ee80000300800 */
[----:B------:R-:W3:Y:S01]  /*1b3b0*/  LDL.LU R24, [R1+0x648] ;  /* 0x0006480001187983 */ /* 0x000ee20000300800 */
[----:B------:R-:W-:Y:S01]  /*1b3c0*/  ISETP.LT.AND P2, PT, R64, c[0x0][0x17c], !P0 ;  /* 0x00005f0040007a0c */ /* 0x000fe20004741270 */
[----:B--2---:R-:W-:Y:S01]  /*1b3d0*/  IMAD R12, R39, c[0x0][0x198], RZ ;  /* 0x00006600270c7a24 */ /* 0x004fe200078e02ff */
[----:B------:R-:W-:-:S02]  /*1b3e0*/  LEA R6, P4, R0, R22, 0x2 ;  /* 0x0000001600067211 */ /* 0x000fc400078810ff */
[----:B------:R-:W-:Y:S02]  /*1b3f0*/  ISETP.LT.AND P5, PT, R39, c[0x0][0x17c], !P0 ;  /* 0x00005f0027007a0c */ /* 0x000fe400047a1270 */
[----:B------:R-:W-:Y:S01]  /*1b400*/  LEA.HI.X.SX32 R7, R0, R23, 0x2, P4 ;  /* 0x0000001700077211 */ /* 0x000fe200020f16ff */
[----:B------:R-:W-:-:S06]  /*1b410*/  IMAD R20, R38, c[0x0][0x198], RZ ;  /* 0x0000660026147a24 */ /* 0x000fcc00078e02ff */
[----:B------:R1:W-:Y:S01]  /*1b420*/  @P2 STG.E [R4.64], R40 ;  /* 0x0000002804002986 */ /* 0x0003e2000c10190e */
[----:B------:R-:W-:-:S03]  /*1b430*/  ISETP.LT.AND P2, PT, R38, c[0x0][0x17c], !P0 ;  /* 0x00005f0026007a0c */ /* 0x000fc60004741270 */
[----:B------:R2:W-:Y:S01]  /*1b440*/  @P6 STG.E [R6.64], R32 ;  /* 0x0000002006006986 */ /* 0x0005e2000c10190e */
[----:B------:R-:W-:Y:S01]  /*1b450*/  IMAD.MOV.U32 R0, RZ, RZ, c[0x0][0x198] ;  /* 0x00006600ff007624 */ /* 0x000fe200078e00ff */
[-C--:B-1----:R-:W-:Y:S02]  /*1b460*/  LEA R4, P4, R12, R22.reuse, 0x2 ;  /* 0x000000160c047211 */ /* 0x082fe400078810ff */
[----:B--2---:R-:W-:Y:S02]  /*1b470*/  LEA R6, P6, R20, R22, 0x2 ;  /* 0x0000001614067211 */ /* 0x004fe400078c10ff */
[-C--:B------:R-:W-:Y:S01]  /*1b480*/  LEA.HI.X.SX32 R5, R12, R23.reuse, 0x2, P4 ;  /* 0x000000170c057211 */ /* 0x080fe200020f16ff */
[C---:B------:R-:W-:Y:S01]  /*1b490*/  IMAD R12, R27.reuse, c[0x0][0x198], RZ ;  /* 0x000066001b0c7a24 */ /* 0x040fe200078e02ff */
[----:B------:R-:W-:Y:S02]  /*1b4a0*/  ISETP.LT.AND P4, PT, R27, c[0x0][0x17c], !P0 ;  /* 0x00005f001b007a0c */ /* 0x000fe40004781270 */
[----:B------:R-:W-:Y:S01]  /*1b4b0*/  LEA.HI.X.SX32 R7, R20, R23, 0x2, P6 ;  /* 0x0000001714077211 */ /* 0x000fe200030f16ff */
[----:B------:R1:W-:Y:S01]  /*1b4c0*/  @P5 STG.E [R4.64], R28 ;  /* 0x0000001c04005986 */ /* 0x0003e2000c10190e */
[----:B------:R-:W-:-:S03]  /*1b4d0*/  IMAD R25, R0, 0x40, R25 ;  /* 0x0000004000197824 */ /* 0x000fc600078e0219 */
[----:B------:R2:W-:Y:S04]  /*1b4e0*/  @P2 STG.E [R6.64], R8 ;  /* 0x0000000806002986 */ /* 0x0005e8000c10190e */
[----:B------:R-:W3:Y:S01]  /*1b4f0*/  LDL.LU R27, [R1+0x650] ;  /* 0x00065000011b7983 */ /* 0x000ee20000300800 */
[----:B-1----:R-:W-:-:S04]  /*1b500*/  LEA R4, P5, R12, R22, 0x2 ;  /* 0x000000160c047211 */ /* 0x002fc800078a10ff */
[-C--:B------:R-:W-:Y:S02]  /*1b510*/  LEA.HI.X.SX32 R5, R12, R23.reuse, 0x2, P5 ;  /* 0x000000170c057211 */ /* 0x080fe400028f16ff */
[C---:B--2---:R-:W-:Y:S01]  /*1b520*/  LEA R6, P6, R25.reuse, R22, 0x2 ;  /* 0x0000001619067211 */ /* 0x044fe200078c10ff */
[----:B------:R-:W2:Y:S03]  /*1b530*/  LDL.LU R12, [R1+0x64c] ;  /* 0x00064c00010c7983 */ /* 0x000ea60000300800 */
[----:B------:R-:W-:Y:S01]  /*1b540*/  LEA.HI.X.SX32 R7, R25, R23, 0x2, P6 ;  /* 0x0000001719077211 */ /* 0x000fe200030f16ff */
[----:B------:R1:W-:Y:S04]  /*1b550*/  @P4 STG.E [R4.64], R16 ;  /* 0x0000001004004986 */ /* 0x0003e8000c10190e */
[----:B------:R-:W2:Y:S04]  /*1b560*/  LDL.LU R20, [R1+0x644] ;  /* 0x0006440001147983 */ /* 0x000ea80000300800 */
[----:B------:R1:W-:Y:S04]  /*1b570*/  @P3 STG.E [R6.64], R77 ;  /* 0x0000004d06003986 */ /* 0x0003e8000c10190e */
[----:B------:R-:W2:Y:S01]  /*1b580*/  LDL.LU R8, [R1+0x63c] ;  /* 0x00063c0001087983 */ /* 0x000ea20000300800 */
[----:B----4-:R-:W-:Y:S01]  /*1b590*/  ISETP.LT.AND P2, PT, R21, c[0x0][0x17c], !P0 ;  /* 0x00005f0015007a0c */ /* 0x010fe20004741270 */
[----:B------:R-:W-:-:S05]  /*1b5a0*/  IMAD R21, R0, 0x4, R25 ;  /* 0x0000000400157824 */ /* 0x000fca00078e0219 */
[----:B-1----:R-:W-:-:S04]  /*1b5b0*/  LEA R4, P6, R21, R22, 0x2 ;  /* 0x0000001615047211 */ /* 0x002fc800078c10ff */
[----:B------:R-:W-:-:S05]  /*1b5c0*/  LEA.HI.X.SX32 R5, R21, R23, 0x2, P6 ;  /* 0x0000001715057211 */ /* 0x000fca00030f16ff */
[----:B------:R1:W-:Y:S01]  /*1b5d0*/  @P1 STG.E [R4.64], R85 ;  /* 0x0000005504001986 */ /* 0x0003e2000c10190e */
[----:B---3--:R-:W-:-:S03]  /*1b5e0*/  ISETP.LT.AND P3, PT, R26, c[0x0][0x17c], !P0 ;  /* 0x00005f001a007a0c */ /* 0x008fc60004761270 */
[----:B------:R-:W3:Y:S01]  /*1b5f0*/  LDL.LU R26, [R1+0x634] ;  /* 0x00063400011a7983 */ /* 0x000ee20000300800 */
[----:B------:R-:W-:-:S03]  /*1b600*/  ISETP.LT.AND P1, PT, R24, c[0x0][0x17c], !P0 ;  /* 0x00005f0018007a0c */ /* 0x000fc60004721270 */
[----:B------:R-:W4:Y:S04]  /*1b610*/  LDL.LU R24, [R1+0x628] ;  /* 0x0006280001187983 */ /* 0x000f280000300800 */
[----:B------:R-:W3:Y:S01]  /*1b620*/  LDL.LU R16, [R1+0x620] ;  /* 0x0006200001107983 */ /* 0x000ee20000300800 */
[----:B------:R-:W-:Y:S01]  /*1b630*/  IMAD R25, R0, 0x4, R21 ;  /* 0x0000000400197824 */ /* 0x000fe200078e0215 */
[----:B------:R-:W-:-:S03]  /*1b640*/  ISETP.LT.AND P5, PT, R37, c[0x0][0x17c], !P0 ;  /* 0x00005f0025007a0c */ /* 0x000fc600047a1270 */
[----:B------:R-:W-:Y:S01]  /*1b650*/  IMAD R21, R0, 0x4, R25 ;  /* 0x0000000400157824 */ /* 0x000fe200078e0219 */
[CC--:B------:R-:W-:Y:S02]  /*1b660*/  LEA R6, P6, R25.reuse, R22.reuse, 0x2 ;  /* 0x0000001619067211 */ /* 0x0c0fe400078c10ff */
[----:B------:R-:W-:Y:S02]  /*1b670*/  ISETP.LT.AND P4, PT, R36, c[0x0][0x17c], !P0 ;  /* 0x00005f0024007a0c */ /* 0x000fe40004781270 */
[----:B------:R-:W-:Y:S01]  /*1b680*/  LEA.HI.X.SX32 R7, R25, R23, 0x2, P6 ;  /* 0x0000001719077211 */ /* 0x000fe200030f16ff */
[----:B------:R-:W-:Y:S01]  /*1b690*/  IMAD R25, R0, 0x4, R21 ;  /* 0x0000000400197824 */ /* 0x000fe200078e0215 */
[----:B-1----:R-:W-:-:S03]  /*1b6a0*/  LEA R4, P6, R21, R22, 0x2 ;  /* 0x0000001615047211 */ /* 0x002fc600078c10ff */
[----:B------:R1:W-:Y:S01]  /*1b6b0*/  @P5 STG.E [R6.64], R81 ;  /* 0x0000005106005986 */ /* 0x0003e2000c10190e */
[----:B------:R-:W-:Y:S01]  /*1b6c0*/  LEA.HI.X.SX32 R5, R21, R23, 0x2, P6 ;  /* 0x0000001715057211 */ /* 0x000fe200030f16ff */
[----:B------:R-:W-:-:S04]  /*1b6d0*/  IMAD R21, R0, 0x4, R25 ;  /* 0x0000000400157824 */ /* 0x000fc800078e0219 */
[----:B------:R1:W-:Y:S02]  /*1b6e0*/  @P2 STG.E [R4.64], R73 ;  /* 0x0000004904002986 */ /* 0x0003e4000c10190e */
[----:B-1----:R-:W-:-:S04]  /*1b6f0*/  LEA R6, P6, R25, R22, 0x2 ;  /* 0x0000001619067211 */ /* 0x002fc800078c10ff */
[----:B------:R-:W-:Y:S01]  /*1b700*/  LEA.HI.X.SX32 R7, R25, R23, 0x2, P6 ;  /* 0x0000001719077211 */ /* 0x000fe200030f16ff */
[----:B------:R-:W-:Y:S01]  /*1b710*/  IMAD R25, R0, 0x4, R21 ;  /* 0x0000000400197824 */ /* 0x000fe200078e0215 */
[----:B------:R-:W-:-:S03]  /*1b720*/  LEA R4, P6, R21, R22, 0x2 ;  /* 0x0000001615047211 */ /* 0x000fc600078c10ff */
[----:B------:R1:W-:Y:S01]  /*1b730*/  @P4 STG.E [R6.64], R57 ;  /* 0x0000003906004986 */ /* 0x0003e2000c10190e */
[----:B------:R-:W-:Y:S01]  /*1b740*/  LEA.HI.X.SX32 R5, R21, R23, 0x2, P6 ;  /* 0x0000001715057211 */ /* 0x000fe200030f16ff */
[----:B------:R-:W-:Y:S01]  /*1b750*/  IMAD R21, R0, 0x4, R25 ;  /* 0x0000000400157824 */ /* 0x000fe200078e0219 */
[----:B------:R-:W-:-:S03]  /*1b760*/  ISETP.LT.AND P5, PT, R27, c[0x0][0x17c], !P0 ;  /* 0x00005f001b007a0c */ /* 0x000fc600047a1270 */
[----:B------:R2:W-:Y:S01]  /*1b770*/  @P3 STG.E [R4.64], R69 ;  /* 0x0000004504003986 */ /* 0x0005e2000c10190e */
[CC--:B-1----:R-:W-:Y:S02]  /*1b780*/  LEA R6, P6, R25.reuse, R22.reuse, 0x2 ;  /* 0x0000001619067211 */ /* 0x0c2fe400078c10ff */
[----:B--2---:R-:W-:Y:S02]  /*1b790*/  ISETP.LT.AND P2, PT, R12, c[0x0][0x17c], !P0 ;  /* 0x00005f000c007a0c */ /* 0x004fe40004741270 */
[----:B------:R-:W2:Y:S01]  /*1b7a0*/  LDL.LU R12, [R1+0x61c] ;  /* 0x00061c00010c7983 */ /* 0x000ea20000300800 */
[----:B------:R-:W-:Y:S02]  /*1b7b0*/  LEA.HI.X.SX32 R7, R25, R23, 0x2, P6 ;  /* 0x0000001719077211 */ /* 0x000fe400030f16ff */
[----:B------:R-:W-:Y:S02]  /*1b7c0*/  LEA R4, P6, R21, R22, 0x2 ;  /* 0x0000001615047211 */ /* 0x000fe400078c10ff */
[----:B------:R-:W-:-:S02]  /*1b7d0*/  ISETP.LT.AND P4, PT, R20, c[0x0][0x17c], !P0 ;  /* 0x00005f0014007a0c */ /* 0x000fc40004781270 */
[----:B------:R-:W2:Y:S01]  /*1b7e0*/  LDL.LU R20, [R1+0x618] ;  /* 0x0006180001147983 */ /* 0x000ea20000300800 */
[----:B------:R-:W-:-:S03]  /*1b7f0*/  LEA.HI.X.SX32 R5, R21, R23, 0x2, P6 ;  /* 0x0000001715057211 */ /* 0x000fc600030f16ff */
[----:B------:R1:W-:Y:S01]  /*1b800*/  @P1 STG.E [R6.64], R61 ;  /* 0x0000003d06001986 */ /* 0x0003e2000c10190e */
[----:B------:R-:W-:-:S03]  /*1b810*/  ISETP.LT.AND P3, PT, R8, c[0x0][0x17c], !P0 ;  /* 0x00005f0008007a0c */ /* 0x000fc60004761270 */
[----:B------:R-:W2:Y:S04]  /*1b820*/  LDL.LU R8, [R1+0x614] ;  /* 0x0006140001087983 */ /* 0x000ea80000300800 */
[----:B------:R3:W-:Y:S04]  /*1b830*/  @P5 STG.E [R4.64], R53 ;  /* 0x0000003504005986 */ /* 0x0007e8000c10190e */
[----:B------:R-:W2:Y:S01]  /*1b840*/  LDL.LU R27, [R1+0x610] ;  /* 0x00061000011b7983 */ /* 0x000ea20000300800 */
[----:B------:R-:W-:-:S05]  /*1b850*/  IMAD R25, R0, 0x4, R21 ;  /* 0x0000000400197824 */ /* 0x000fca00078e0215 */
[----:B-1----:R-:W-:-:S04]  /*1b860*/  LEA R6, P6, R25, R22, 0x2 ;  /* 0x0000001619067211 */ /* 0x002fc800078c10ff */
[----:B------:R-:W-:-:S05]  /*1b870*/  LEA.HI.X.SX32 R7, R25, R23, 0x2, P6 ;  /* 0x0000001719077211 */ /* 0x000fca00030f16ff */
[----:B------:R1:W-:Y:S01]  /*1b880*/  @P2 STG.E [R6.64], R13 ;  /* 0x0000000d06002986 */ /* 0x0003e2000c10190e */
[----:B----4-:R-:W-:-:S03]  /*1b890*/  ISETP.LT.AND P5, PT, R24, c[0x0][0x17c], !P0 ;  /* 0x00005f0018007a0c */ /* 0x010fc600047a1270 */
[----:B------:R-:W4:Y:S01]  /*1b8a0*/  LDL.LU R24, [R1+0x60c] ;  /* 0x00060c0001187983 */ /* 0x000f220000300800 */
[----:B---3--:R-:W-:-:S03]  /*1b8b0*/  ISETP.LT.AND P2, PT, R16, c[0x0][0x17c], !P0 ;  /* 0x00005f0010007a0c */ /* 0x008fc60004741270 */
[----:B------:R-:W3:Y:S04]  /*1b8c0*/  LDL.LU R28, [R1+0x608] ;  /* 0x00060800011c7983 */ /* 0x000ee80000300800 */
[----:B------:R-:W3:Y:S01]  /*1b8d0*/  LDL.LU R16, [R1+0x604] ;  /* 0x0006040001107983 */ /* 0x000ee20000300800 */
[----:B------:R-:W-:-:S04]  /*1b8e0*/  IMAD R21, R0, 0x4, R25 ;  /* 0x0000000400157824 */ /* 0x000fc800078e0219 */
[----:B------:R-:W-:Y:S01]  /*1b8f0*/  IMAD R25, R0, 0x4, R21 ;  /* 0x0000000400197824 */ /* 0x000fe200078e0215 */
[----:B------:R-:W-:-:S04]  /*1b900*/  LEA R4, P6, R21, R22, 0x2 ;  /* 0x0000001615047211 */ /* 0x000fc800078c10ff */
[----:B------:R-:W-:Y:S01]  /*1b910*/  LEA.HI.X.SX32 R5, R21, R23, 0x2, P6 ;  /* 0x0000001715057211 */ /* 0x000fe200030f16ff */
[----:B------:R-:W-:Y:S01]  /*1b920*/  IMAD R21, R0, 0x4, R25 ;  /* 0x0000000400157824 */ /* 0x000fe200078e0219 */
[----:B-1----:R-:W-:-:S03]  /*1b930*/  LEA R6, P6, R25, R22, 0x2 ;  /* 0x0000001619067211 */ /* 0x002fc600078c10ff */
[----:B------:R1:W-:Y:S01]  /*1b940*/  @P4 STG.E [R4.64], R49 ;  /* 0x0000003104004986 */ /* 0x0003e2000c10190e */
[----:B------:R-:W-:Y:S01]  /*1b950*/  LEA.HI.X.SX32 R7, R25, R23, 0x2, P6 ;  /* 0x0000001719077211 */ /* 0x000fe200030f16ff */
[----:B------:R-:W-:Y:S01]  /*1b960*/  IMAD R25, R0, 0x4, R21 ;  /* 0x0000000400197824 */ /* 0x000fe200078e0215 */
[----:B------:R-:W-:Y:S02]  /*1b970*/  ISETP.LT.AND P1, PT, R26, c[0x0][0x17c], !P0 ;  /* 0x00005f001a007a0c */ /* 0x000fe40004721270 */
[----:B------:R-:W3:Y:S01]  /*1b980*/  LDL.LU R26, [R1+0x600] ;  /* 0x00060000011a7983 */ /* 0x000ee20000300800 */
[----:B-1----:R-:W-:-:S04]  /*1b990*/  LEA R4, P6, R21, R22, 0x2 ;  /* 0x0000001615047211 */ /* 0x002fc800078c10ff */
[----:B------:R-:W-:Y:S01]  /*1b9a0*/  LEA.HI.X.SX32 R5, R21, R23, 0x2, P6 ;  /* 0x0000001715057211 */ /* 0x000fe200030f16ff */
[----:B------:R-:W-:Y:S01]  /*1b9b0*/  IMAD R21, R0, 0x4, R25 ;  /* 0x0000000400157824 */ /* 0x000fe200078e0219 */
[----:B------:R1:W-:Y:S01]  /*1b9c0*/  @P3 STG.E [R6.64], R45 ;  /* 0x0000002d06003986 */ /* 0x0003e2000c10190e */
[----:B--2---:R-:W-:Y:S02]  /*1b9d0*/  ISETP.LT.AND P4, PT, R12, c[0x0][0x17c], !P0 ;  /* 0x00005f000c007a0c */ /* 0x004fe40004781270 */
[----:B------:R-:W-:-:S04]  /*1b9e0*/  LEA R12, P6, R25, R22, 0x2 ;  /* 0x00000016190c7211 */ /* 0x000fc800078c10ff */
[----:B------:R-:W-:Y:S02]  /*1b9f0*/  LEA.HI.X.SX32 R13, R25, R23, 0x2, P6 ;  /* 0x00000017190d7211 */ /* 0x000fe400030f16ff */
[----:B------:R-:W-:Y:S02]  /*1ba00*/  ISETP.LT.AND P3, PT, R20, c[0x0][0x17c], !P0 ;  /* 0x00005f0014007a0c */ /* 0x000fe40004761270 */
[----:B------:R-:W-:Y:S01]  /*1ba10*/  LEA R20, P6, R21, R22, 0x2 ;  /* 0x0000001615147211 */ /* 0x000fe200078c10ff */
[----:B------:R-:W-:-:S03]  /*1ba20*/  IMAD R25, R0, 0x4, R21 ;  /* 0x0000000400197824 */ /* 0x000fc600078e0215 */
[----:B------:R-:W-:Y:S01]  /*1ba30*/  LEA.HI.X.SX32 R21, R21, R23, 0x2, P6 ;  /* 0x0000001715157211 */ /* 0x000fe200030f16ff */
[----:B------:R2:W-:Y:S01]  /*1ba40*/  @P1 STG.E [R4.64], R41 ;  /* 0x0000002904001986 */ /* 0x0005e2000c10190e */
[----:B------:R-:W-:-:S03]  /*1ba50*/  ISETP.LT.AND P1, PT, R8, c[0x0][0x17c], !P0 ;  /* 0x00005f0008007a0c */ /* 0x000fc60004721270 */
[----:B------:R1:W-:Y:S04]  /*1ba60*/  @P5 STG.E [R12.64], R33 ;  /* 0x000000210c005986 */ /* 0x0003e8000c10190e */
[----:B------:R-:W3:Y:S04]  /*1ba70*/  LDL.LU R8, [R1+0x5fc] ;  /* 0x0005fc0001087983 */ /* 0x000ee80000300800 */
[----:B------:R2:W-:Y:S04]  /*1ba80*/  @P2 STG.E [R20.64], R29 ;  /* 0x0000001d14002986 */ /* 0x0005e8000c10190e */
[----:B------:R-:W3:Y:S01]  /*1ba90*/  LDL.LU R32, [R1+0x5f8] ;  /* 0x0005f80001207983 */ /* 0x000ee20000300800 */
[----:B------:R-:W-:Y:S01]  /*1baa0*/  ISETP.LT.AND P5, PT, R27, c[0x0][0x17c], !P0 ;  /* 0x00005f001b007a0c */ /* 0x000fe200047a1270 */
[----:B------:R-:W-:Y:S01]  /*1bab0*/  IMAD R27, R0, 0x4, R25 ;  /* 0x00000004001b7824 */ /* 0x000fe200078e0219 */
[----:B-1----:R-:W-:-:S04]  /*1bac0*/  LEA R6, P6, R25, R22, 0x2 ;  /* 0x0000001619067211 */ /* 0x002fc800078c10ff */
[----:B------:R-:W-:Y:S02]  /*1bad0*/  LEA.HI.X.SX32 R7, R25, R23, 0x2, P6 ;  /* 0x0000001719077211 */ /* 0x000fe400030f16ff */
[----:B--2---:R-:W-:-:S04]  /*1bae0*/  LEA R4, P6, R27, R22, 0x2 ;  /* 0x000000161b047211 */ /* 0x004fc800078c10ff */
[----:B------:R-:W-:Y:S01]  /*1baf0*/  LEA.HI.X.SX32 R5, R27, R23, 0x2, P6 ;  /* 0x000000171b057211 */ /* 0x000fe200030f16ff */
[----:B------:R1:W-:Y:S04]  /*1bb00*/  @P4 STG.E [R6.64], R9 ;  /* 0x0000000906004986 */ /* 0x0003e8000c10190e */
[----:B------:R2:W-:Y:S01]  /*1bb10*/  @P3 STG.E [R4.64], R17 ;  /* 0x0000001104003986 */ /* 0x0005e2000c10190e */
[----:B----4-:R-:W-:-:S03]  /*1bb20*/  ISETP.LT.AND P2, PT, R24, c[0x0][0x17c], !P0 ;  /* 0x00005f0018007a0c */ /* 0x010fc60004741270 */
[----:B------:R-:W4:Y:S01]  /*1bb30*/  LDL.LU R24, [R1+0x5f4] ;  /* 0x0005f40001187983 */ /* 0x000f220000300800 */
[----:B---3--:R-:W-:-:S03]  /*1bb40*/  ISETP.LT.AND P4, PT, R28, c[0x0][0x17c], !P0 ;  /* 0x00005f001c007a0c */ /* 0x008fc60004781270 */
[----:B------:R-:W3:Y:S01]  /*1bb50*/  LDL.LU R28, [R1+0x5f0] ;  /* 0x0005f000011c7983 */ /* 0x000ee20000300800 */
[----:B------:R-:W-:-:S03]  /*1bb60*/  ISETP.LT.AND P3, PT, R16, c[0x0][0x17c], !P0 ;  /* 0x00005f0010007a0c */ /* 0x000fc60004761270 */
[----:B------:R-:W3:Y:S01]  /*1bb70*/  LDL.LU R16, [R1+0x5ec] ;  /* 0x0005ec0001107983 */ /* 0x000ee20000300800 */
[----:B------:R-:W-:-:S04]  /*1bb80*/  IMAD R25, R0, 0x4, R27 ;  /* 0x0000000400197824 */ /* 0x000fc800078e021b */
[----:B------:R-:W-:Y:S01]  /*1bb90*/  IMAD R27, R0, 0x4, R25 ;  /* 0x00000004001b7824 */ /* 0x000fe200078e0219 */
[----:B------:R-:W-:-:S04]  /*1bba0*/  LEA R12, P6, R25, R22, 0x2 ;  /* 0x00000016190c7211 */ /* 0x000fc800078c10ff */
[----:B------:R-:W-:Y:S01]  /*1bbb0*/  LEA.HI.X.SX32 R13, R25, R23, 0x2, P6 ;  /* 0x00000017190d7211 */ /* 0x000fe200030f16ff */
[----:B------:R-:W-:Y:S01]  /*1bbc0*/  IMAD R25, R0, 0x4, R27 ;  /* 0x0000000400197824 */ /* 0x000fe200078e021b */
[----:B------:R-:W-:-:S03]  /*1bbd0*/  LEA R20, P6, R27, R22, 0x2 ;  /* 0x000000161b147211 */ /* 0x000fc600078c10ff */
[----:B-1----:R-:W-:Y:S01]  /*1bbe0*/  IMAD R9, R0, 0x4, R25 ;  /* 0x0000000400097824 */ /* 0x002fe200078e0219 */
[----:B------:R-:W-:Y:S02]  /*1bbf0*/  LEA.HI.X.SX32 R21, R27, R23, 0x2, P6 ;  /* 0x000000171b157211 */ /* 0x000fe400030f16ff */
[----:B------:R-:W-:-:S04]  /*1bc00*/  LEA R6, P6, R25, R22, 0x2 ;  /* 0x0000001619067211 */ /* 0x000fc800078c10ff */
[-C--:B------:R-:W-:Y:S02]  /*1bc10*/  LEA.HI.X.SX32 R7, R25, R23.reuse, 0x2, P6 ;  /* 0x0000001719077211 */ /* 0x080fe400030f16ff */
[C---:B--2---:R-:W-:Y:S01]  /*1bc20*/  LEA R4, P6, R9.reuse, R22, 0x2 ;  /* 0x0000001609047211 */ /* 0x044fe200078c10ff */
[----:B------:R1:W-:Y:S01]  /*1bc30*/  @P1 STG.E [R12.64], R78 ;  /* 0x0000004e0c001986 */ /* 0x0003e2000c10190e */
[----:B------:R-:W-:Y:S02]  /*1bc40*/  ISETP.LT.AND P1, PT, R26, c[0x0][0x17c], !P0 ;  /* 0x00005f001a007a0c */ /* 0x000fe40004721270 */
[----:B------:R-:W-:Y:S01]  /*1bc50*/  LEA.HI.X.SX32 R5, R9, R23, 0x2, P6 ;  /* 0x0000001709057211 */ /* 0x000fe200030f16ff */
[----:B------:R-:W2:Y:S04]  /*1bc60*/  LDL.LU R26, [R1+0x5e8] ;  /* 0x0005e800011a7983 */ /* 0x000ea80000300800 */
[----:B------:R-:W2:Y:S04]  /*1bc70*/  LDL.LU R25, [R1+0x5e4] ;  /* 0x0005e40001197983 */ /* 0x000ea80000300800 */
[----:B------:R1:W-:Y:S04]  /*1bc80*/  @P5 STG.E [R20.64], R86 ;  /* 0x0000005614005986 */ /* 0x0003e8000c10190e */
[----:B------:R1:W-:Y:S04]  /*1bc90*/  @P2 STG.E [R6.64], R82 ;  /* 0x0000005206002986 */ /* 0x0003e8000c10190e */
[----:B------:R3:W-:Y:S04]  /*1bca0*/  @P4 STG.E [R4.64], R74 ;  /* 0x0000004a04004986 */ /* 0x0007e8000c10190e */
[----:B------:R-:W2:Y:S01]  /*1bcb0*/  LDL.LU R27, [R1+0x5e0] ;  /* 0x0005e000011b7983 */ /* 0x000ea20000300800 */
[----:B------:R-:W-:-:S04]  /*1bcc0*/  IMAD R17, R0, 0x4, R9 ;  /* 0x0000000400117824 */ /* 0x000fc800078e0209 */
[----:B-1----:R-:W-:Y:S01]  /*1bcd0*/  IMAD R13, R0, 0x4, R17 ;  /* 0x00000004000d7824 */ /* 0x002fe200078e0211 */
[----:B------:R-:W-:Y:S02]  /*1bce0*/  ISETP.LT.AND P5, PT, R8, c[0x0][0x17c], !P0 ;  /* 0x00005f0008007a0c */ /* 0x000fe400047a1270 */
[----:B------:R-:W-:-:S04]  /*1bcf0*/  LEA R8, P6, R17, R22, 0x2 ;  /* 0x0000001611087211 */ /* 0x000fc800078c10ff */
[----:B------:R-:W-:Y:S02]  /*1bd00*/  LEA.HI.X.SX32 R9, R17, R23, 0x2, P6 ;  /* 0x0000001711097211 */ /* 0x000fe400030f16ff */
[----:B------:R-:W-:Y:S01]  /*1bd10*/  LEA R12, P6, R13, R22, 0x2 ;  /* 0x000000160d0c7211 */ /* 0x000fe200078c10ff */
[----:B------:R-:W-:-:S03]  /*1bd20*/  IMAD R17, R0, 0x4, R13 ;  /* 0x0000000400117824 */ /* 0x000fc600078e020d */
[----:B------:R-:W-:Y:S01]  /*1bd30*/  LEA.HI.X.SX32 R13, R13, R23, 0x2, P6 ;  /* 0x000000170d0d7211 */ /* 0x000fe200030f16ff */
[----:B------:R1:W-:Y:S04]  /*1bd40*/  @P3 STG.E [R8.64], R58 ;  /* 0x0000003a08003986 */ /* 0x0003e8000c10190e */
[----:B------:R1:W-:Y:S01]  /*1bd50*/  @P1 STG.E [R12.64], R70 ;  /* 0x000000460c001986 */ /* 0x0003e2000c10190e */
[----:B----4-:R-:W-:-:S03]  /*1bd60*/  ISETP.LT.AND P4, PT, R24, c[0x0][0x17c], !P0 ;  /* 0x00005f0018007a0c */ /* 0x010fc60004781270 */
[----:B------:R-:W4:Y:S04]  /*1bd70*/  LDL.LU R24, [R1+0x5dc] ;  /* 0x0005dc0001187983 */ /* 0x000f280000300800 */
[----:B------:R-:W4:Y:S01]  /*1bd80*/  LDL.LU R20, [R1+0x5d8] ;  /* 0x0005d80001147983 */ /* 0x000f220000300800 */
[----:B---3--:R-:W-:-:S03]  /*1bd90*/  ISETP.LT.AND P1, PT, R16, c[0x0][0x17c], !P0 ;  /* 0x00005f0010007a0c */ /* 0x008fc60004721270 */
[----:B------:R-:W3:Y:S01]  /*1bda0*/  LDL.LU R16, [R1+0x5d4] ;  /* 0x0005d40001107983 */ /* 0x000ee20000300800 */
[CC--:B------:R-:W-:Y:S01]  /*1bdb0*/  LEA R6, P6, R17.reuse, R22.reuse, 0x2 ;  /* 0x0000001611067211 */ /* 0x0c0fe200078c10ff */
[----:B------:R-:W-:Y:S01]  /*1bdc0*/  IMAD R21, R0, 0x4, R17 ;  /* 0x0000000400157824 */ /* 0x000fe200078e0211 */
[----:B------:R-:W-:Y:S02]  /*1bdd0*/  ISETP.LT.AND P2, PT, R32, c[0x0][0x17c], !P0 ;  /* 0x00005f0020007a0c */ /* 0x000fe40004741270 */
[-C--:B------:R-:W-:Y:S01]  /*1bde0*/  LEA.HI.X.SX32 R7, R17, R23.reuse, 0x2, P6 ;  /* 0x0000001711077211 */ /* 0x080fe200030f16ff */
[----:B------:R-:W-:Y:S01]  /*1bdf0*/  IMAD R17, R0, 0x4, R21 ;  /* 0x0000000400117824 */ /* 0x000fe200078e0215 */
[CC--:B------:R-:W-:Y:S02]  /*1be00*/  LEA R4, P6, R21.reuse, R22.reuse, 0x2 ;  /* 0x0000001615047211 */ /* 0x0c0fe400078c10ff */
[----:B------:R-:W-:Y:S02]  /*1be10*/  ISETP.LT.AND P3, PT, R28, c[0x0][0x17c], !P0 ;  /* 0x00005f001c007a0c */ /* 0x000fe40004761270 */
[----:B------:R-:W-:Y:S01]  /*1be20*/  LEA.HI.X.SX32 R5, R21, R23, 0x2, P6 ;  /* 0x0000001715057211 */ /* 0x000fe200030f16ff */
[----:B------:R-:W-:Y:S01]  /*1be30*/  IMAD R21, R0, 0x4, R17 ;  /* 0x0000000400157824 */ /* 0x000fe200078e0211 */
[----:B-1----:R-:W-:-:S04]  /*1be40*/  LEA R8, P6, R17, R22, 0x2 ;  /* 0x0000001611087211 */ /* 0x002fc800078c10ff */
[-C--:B------:R-:W-:Y:S02]  /*1be50*/  LEA.HI.X.SX32 R9, R17, R23.reuse, 0x2, P6 ;  /* 0x0000001711097211 */ /* 0x080fe400030f16ff */
[C---:B------:R-:W-:Y:S01]  /*1be60*/  LEA R12, P6, R21.reuse, R22, 0x2 ;  /* 0x00000016150c7211 */ /* 0x040fe200078c10ff */
[----:B------:R-:W-:Y:S03]  /*1be70*/  @P5 STG.E [R6.64], R62 ;  /* 0x0000003e06005986 */ /* 0x000fe6000c10190e */
[----:B------:R-:W-:Y:S01]  /*1be80*/  LEA.HI.X.SX32 R13, R21, R23, 0x2, P6 ;  /* 0x00000017150d7211 */ /* 0x000fe200030f16ff */
[----:B------:R-:W-:Y:S01]  /*1be90*/  @P2 STG.E [R4.64], R54 ;  /* 0x0000003604002986 */ /* 0x000fe2000c10190e */
[----:B--2---:R-:W-:-:S03]  /*1bea0*/  ISETP.LT.AND P5, PT, R26, c[0x0][0x17c], !P0 ;  /* 0x00005f001a007a0c */ /* 0x004fc600047a1270 */
[----:B------:R1:W-:Y:S01]  /*1beb0*/  @P4 STG.E [R8.64], R14 ;  /* 0x0000000e08004986 */ /* 0x0003e2000c10190e */
[----:B------:R-:W-:-:S03]  /*1bec0*/  ISETP.LT.AND P2, PT, R25, c[0x0][0x17c], !P0 ;  /* 0x00005f0019007a0c */ /* 0x000fc60004741270 */
[----:B------:R-:W2:Y:S04]  /*1bed0*/  LDL.LU R26, [R1+0x5d0] ;  /* 0x0005d000011a7983 */ /* 0x000ea80000300800 */
[----:B------:R-:W2:Y:S04]  /*1bee0*/  LDL.LU R25, [R1+0x5cc] ;  /* 0x0005cc0001197983 */ /* 0x000ea80000300800 */
[----:B-1----:R-:W2:Y:S04]  /*1bef0*/  LDL.LU R14, [R1+0x5c8] ;  /* 0x0005c800010e7983 */ /* 0x002ea80000300800 */
[----:B------:R1:W-:Y:S01]  /*1bf00*/  @P3 STG.E [R12.64], R50 ;  /* 0x000000320c003986 */ /* 0x0003e2000c10190e */
[----:B------:R-:W-:-:S04]  /*1bf10*/  IMAD R17, R0, 0x4, R21 ;  /* 0x0000000400117824 */ /* 0x000fc800078e0215 */
[----:B------:R-:W-:Y:S01]  /*1bf20*/  IMAD R21, R0, 0x4, R17 ;  /* 0x0000000400157824 */ /* 0x000fe200078e0211 */
[----:B------:R-:W-:-:S04]  /*1bf30*/  LEA R6, P6, R17, R22, 0x2 ;  /* 0x0000001611067211 */ /* 0x000fc800078c10ff */
[----:B------:R-:W-:Y:S02]  /*1bf40*/  LEA.HI.X.SX32 R7, R17, R23, 0x2, P6 ;  /* 0x0000001711077211 */ /* 0x000fe400030f16ff */
[----:B------:R-:W-:-:S04]  /*1bf50*/  LEA R4, P6, R21, R22, 0x2 ;  /* 0x0000001615047211 */ /* 0x000fc800078c10ff */
[----:B------:R-:W-:Y:S01]  /*1bf60*/  LEA.HI.X.SX32 R5, R21, R23, 0x2, P6 ;  /* 0x0000001715057211 */ /* 0x000fe200030f16ff */
[----:B------:R1:W-:Y:S04]  /*1bf70*/  @P1 STG.E [R6.64], R46 ;  /* 0x0000002e06001986 */ /* 0x0003e8000c10190e */
[----:B------:R1:W-:Y:S01]  /*1bf80*/  @P5 STG.E [R4.64], R42 ;  /* 0x0000002a04005986 */ /* 0x0003e2000c10190e */
[----:B----4-:R-:W-:-:S03]  /*1bf90*/  ISETP.LT.AND P3, PT, R24, c[0x0][0x17c], !P0 ;  /* 0x00005f0018007a0c */ /* 0x010fc60004761270 */
[----:B------:R-:W4:Y:S01]  /*1bfa0*/  LDL.LU R24, [R1+0x5c4] ;  /* 0x0005c40001187983 */ /* 0x000f220000300800 */
[----:B------:R-:W-:-:S03]  /*1bfb0*/  ISETP.LT.AND P1, PT, R20, c[0x0][0x17c], !P0 ;  /* 0x00005f0014007a0c */ /* 0x000fc60004721270 */
[----:B------:R-:W4:Y:S01]  /*1bfc0*/  LDL.LU R20, [R1+0x5c0] ;  /* 0x0005c00001147983 */ /* 0x000f220000300800 */
[----:B---3--:R-:W-:-:S03]  /*1bfd0*/  ISETP.LT.AND P5, PT, R16, c[0x0][0x17c], !P0 ;  /* 0x00005f0010007a0c */ /* 0x008fc600047a1270 */
[----:B------:R-:W3:Y:S01]  /*1bfe0*/  LDL.LU R16, [R1+0x5bc] ;  /* 0x0005bc0001107983 */ /* 0x000ee20000300800 */
[----:B------:R-:W-:-:S04]  /*1bff0*/  IMAD R17, R0, 0x4, R21 ;  /* 0x0000000400117824 */ /* 0x000fc800078e0215 */
[C---:B------:R-:W-:Y:S01]  /*1c000*/  IMAD R21, R0.reuse, 0x4, R17 ;  /* 0x0000000400157824 */ /* 0x040fe200078e0211 */
[-C--:B------:R-:W-:Y:S02]  /*1c010*/  LEA R8, P6, R17, R22.reuse, 0x2 ;  /* 0x0000001611087211 */ /* 0x080fe400078c10ff */
[----:B------:R-:W-:Y:S02]  /*1c020*/  ISETP.LT.AND P4, PT, R27, c[0x0][0x17c], !P0 ;  /* 0x00005f001b007a0c */ /* 0x000fe40004781270 */
[----:B------:R-:W-:Y:S01]  /*1c030*/  LEA.HI.X.SX32 R9, R17, R23, 0x2, P6 ;  /* 0x0000001711097211 */ /* 0x000fe200030f16ff */
[----:B------:R-:W-:Y:S01]  /*1c040*/  IMAD R17, R0, 0x4, R21 ;  /* 0x0000000400117824 */ /* 0x000fe200078e0215 */
[----:B-1----:R-:W-:-:S04]  /*1c050*/  LEA R12, P6, R21, R22, 0x2 ;  /* 0x00000016150c7211 */ /* 0x002fc800078c10ff */
[----:B------:R-:W-:Y:S01]  /*1c060*/  LEA.HI.X.SX32 R13, R21, R23, 0x2, P6 ;  /* 0x00000017150d7211 */ /* 0x000fe200030f16ff */
[----:B------:R-:W-:Y:S01]  /*1c070*/  IMAD R21, R0, 0x4, R17 ;  /* 0x0000000400157824 */ /* 0x000fe200078e0211 */
[----:B------:R-:W-:-:S04]  /*1c080*/  LEA R6, P6, R17, R22, 0x2 ;  /* 0x0000001611067211 */ /* 0x000fc800078c10ff */
[-C--:B------:R-:W-:Y:S02]  /*1c090*/  LEA.HI.X.SX32 R7, R17, R23.reuse, 0x2, P6 ;  /* 0x0000001711077211 */ /* 0x080fe400030f16ff */
[C---:B------:R-:W-:Y:S01]  /*1c0a0*/  LEA R4, P6, R21.reuse, R22, 0x2 ;  /* 0x0000001615047211 */ /* 0x040fe200078c10ff */
[----:B------:R1:W-:Y:S03]  /*1c0b0*/  @P2 STG.E [R8.64], R34 ;  /* 0x0000002208002986 */ /* 0x0003e6000c10190e */
[----:B------:R-:W-:Y:S01]  /*1c0c0*/  LEA.HI.X.SX32 R5, R21, R23, 0x2, P6 ;  /* 0x0000001715057211 */ /* 0x000fe200030f16ff */
[----:B------:R1:W-:Y:S01]  /*1c0d0*/  @P4 STG.E [R12.64], R30 ;  /* 0x0000001e0c004986 */ /* 0x0003e2000c10190e */
[----:B--2---:R-:W-:-:S03]  /*1c0e0*/  ISETP.LT.AND P2, PT, R26, c[0x0][0x17c], !P0 ;  /* 0x00005f001a007a0c */ /* 0x004fc60004741270 */
[----:B------:R-:W2:Y:S01]  /*1c0f0*/  LDL.LU R26, [R1+0x5b8] ;  /* 0x0005b800011a7983 */ /* 0x000ea20000300800 */
[----:B------:R-:W-:-:S03]  /*1c100*/  ISETP.LT.AND P4, PT, R25, c[0x0][0x17c], !P0 ;  /* 0x00005f0019007a0c */ /* 0x000fc60004781270 */
[----:B------:R1:W-:Y:S01]  /*1c110*/  @P3 STG.E [R6.64], R10 ;  /* 0x0000000a06003986 */ /* 0x0003e2000c10190e */
[----:B------:R-:W-:-:S03]  /*1c120*/  ISETP.LT.AND P3, PT, R14, c[0x0][0x17c], !P0 ;  /* 0x00005f000e007a0c */ /* 0x000fc60004761270 */
[----:B------:R-:W2:Y:S04]  /*1c130*/  LDL.LU R25, [R1+0x5b4] ;  /* 0x0005b40001197983 */ /* 0x000ea80000300800 */
[----:B------:R-:W2:Y:S04]  /*1c140*/  LDL.LU R14, [R1+0x5b0] ;  /* 0x0005b000010e7983 */ /* 0x000ea80000300800 */
[----:B------:R3:W-:Y:S01]  /*1c150*/  @P1 STG.E [R4.64], R18 ;  /* 0x0000001204001986 */ /* 0x0007e2000c10190e */
[----:B------:R-:W-:-:S04]  /*1c160*/  IMAD R17, R0, 0x4, R21 ;  /* 0x0000000400117824 */ /* 0x000fc800078e0215 */
[----:B------:R-:W-:Y:S01]  /*1c170*/  IMAD R21, R0, 0x4, R17 ;  /* 0x0000000400157824 */ /* 0x000fe200078e0211 */
[----:B-1----:R-:W-:-:S04]  /*1c180*/  LEA R8, P6, R17, R22, 0x2 ;  /* 0x0000001611087211 */ /* 0x002fc800078c10ff */
        /* <DEDUP_REMOVED lines=10> */
[----:B------:R-:W3:Y:S04]  /*1c230*/  LDL.LU R16, [R1+0x5a4] ;  /* 0x0005a40001107983 */ /* 0x000ee80000300800 */
[----:B------:R-:W3:Y:S04]  /*1c240*/  LDL.LU R10, [R1+0x5a0] ;  /* 0x0005a000010a7983 */ /* 0x000ee80000300800 */
[----:B------:R-:W3:Y:S01]  /*1c250*/  LDL.LU R18, [R1+0x59c] ;  /* 0x00059c0001127983 */ /* 0x000ee20000300800 */
[----:B------:R-:W-:-:S04]  /*1c260*/  IMAD R17, R0, 0x4, R21 ;  /* 0x0000000400117824 */ /* 0x000fc800078e0215 */
[----:B------:R-:W-:Y:S01]  /*1c270*/  IMAD R21, R0, 0x4, R17 ;  /* 0x0000000400157824 */ /* 0x000fe200078e0211 */
[----:B------:R-:W-:-:S04]  /*1c280*/  LEA R6, P6, R17, R22, 0x2 ;  /* 0x0000001611067211 */ /* 0x000fc800078c10ff */
[----:B------:R-:W-:Y:S01]  /*1c290*/  LEA.HI.X.SX32 R7, R17, R23, 0x2, P6 ;  /* 0x0000001711077211 */ /* 0x000fe200030f16ff */
[----:B------:R-:W-:Y:S01]  /*1c2a0*/  IMAD R17, R0, 0x4, R21 ;  /* 0x0000000400117824 */ /* 0x000fe200078e0215 */
[----:B------:R-:W-:-:S04]  /*1c2b0*/  LEA R4, P6, R21, R22, 0x2 ;  /* 0x0000001615047211 */ /* 0x000fc800078c10ff */
[----:B------:R-:W-:Y:S01]  /*1c2c0*/  LEA.HI.X.SX32 R5, R21, R23, 0x2, P6 ;  /* 0x0000001715057211 */ /* 0x000fe200030f16ff */
[----:B------:R-:W-:Y:S01]  /*1c2d0*/  IMAD R21, R0, 0x4, R17 ;  /* 0x0000000400157824 */ /* 0x000fe200078e0211 */
[----:B-1----:R-:W-:-:S04]  /*1c2e0*/  LEA R8, P6, R17, R22, 0x2 ;  /* 0x0000001611087211 */ /* 0x002fc800078c10ff */
[-C--:B------:R-:W-:Y:S02]  /*1c2f0*/  LEA.HI.X.SX32 R9, R17, R23.reuse, 0x2, P6 ;  /* 0x0000001711097211 */ /* 0x080fe400030f16ff */
[C---:B------:R-:W-:Y:S01]  /*1c300*/  LEA R12, P6, R21.reuse, R22, 0x2 ;  /* 0x00000016150c7211 */ /* 0x040fe200078c10ff */
[----:B------:R1:W-:Y:S03]  /*1c310*/  @P4 STG.E [R6.64], R83 ;  /* 0x0000005306004986 */ /* 0x0003e6000c10190e */
[----:B------:R-:W-:Y:S01]  /*1c320*/  LEA.HI.X.SX32 R13, R21, R23, 0x2, P6 ;  /* 0x00000017150d7211 */ /* 0x000fe200030f16ff */
[----:B------:R1:W-:Y:S04]  /*1c330*/  @P3 STG.E [R4.64], R75 ;  /* 0x0000004b04003986 */ /* 0x0003e8000c10190e */
[----:B------:R1:W-:Y:S01]  /*1c340*/  @P1 STG.E [R8.64], R59 ;  /* 0x0000003b08001986 */ /* 0x0003e2000c10190e */
[----:B--2---:R-:W-:-:S03]  /*1c350*/  ISETP.LT.AND P1, PT, R14, c[0x0][0x17c], !P0 ;  /* 0x00005f000e007a0c */ /* 0x004fc60004721270 */
[----:B------:R-:W2:Y:S01]  /*1c360*/  LDL.LU R14, [R1+0x598] ;  /* 0x00059800010e7983 */ /* 0x000ea20000300800 */
[----:B------:R-:W-:Y:S01]  /*1c370*/  ISETP.LT.AND P4, PT, R26, c[0x0][0x17c], !P0 ;  /* 0x00005f001a007a0c */ /* 0x000fe20004781270 */
[C---:B------:R-:W-:Y:S02]  /*1c380*/  IMAD R17, R0.reuse, 0x4, R21 ;  /* 0x0000000400117824 */ /* 0x040fe400078e0215 */
[----:B------:R1:W-:Y:S04]  /*1c390*/  @P5 STG.E [R12.64], R71 ;  /* 0x000000470c005986 */ /* 0x0003e8000c10190e */
[----:B------:R-:W2:Y:S01]  /*1c3a0*/  LDL.LU R26, [R1+0x594] ;  /* 0x00059400011a7983 */ /* 0x000ea20000300800 */
[----:B-1----:R-:W-:Y:S01]  /*1c3b0*/  LEA R6, P6, R17, R22, 0x2 ;  /* 0x0000001611067211 */ /* 0x002fe200078c10ff */
[----:B------:R-:W-:-:S03]  /*1c3c0*/  IMAD R21, R0, 0x4, R17 ;  /* 0x0000000400157824 */ /* 0x000fc600078e0211 */
[-C--:B------:R-:W-:Y:S01]  /*1c3d0*/  LEA.HI.X.SX32 R7, R17, R23.reuse, 0x2, P6 ;  /* 0x0000001711077211 */ /* 0x080fe200030f16ff */
[C---:B------:R-:W-:Y:S01]  /*1c3e0*/  IMAD R17, R0.reuse, 0x4, R21 ;  /* 0x0000000400117824 */ /* 0x040fe200078e0215 */
[-C--:B------:R-:W-:Y:S02]  /*1c3f0*/  LEA R4, P6, R21, R22.reuse, 0x2 ;  /* 0x0000001615047211 */ /* 0x080fe400078c10ff */
[----:B------:R-:W-:Y:S02]  /*1c400*/  ISETP.LT.AND P3, PT, R25, c[0x0][0x17c], !P0 ;  /* 0x00005f0019007a0c */ /* 0x000fe40004761270 */
[----:B------:R-:W-:Y:S01]  /*1c410*/  LEA.HI.X.SX32 R5, R21, R23, 0x2, P6 ;  /* 0x0000001715057211 */ /* 0x000fe200030f16ff */
[----:B------:R-:W-:Y:S01]  /*1c420*/  IMAD R21, R0, 0x4, R17 ;  /* 0x0000000400157824 */ /* 0x000fe200078e0211 */
[----:B------:R-:W-:-:S04]  /*1c430*/  LEA R8, P6, R17, R22, 0x2 ;  /* 0x0000001611087211 */ /* 0x000fc800078c10ff */
[-C--:B------:R-:W-:Y:S02]  /*1c440*/  LEA.HI.X.SX32 R9, R17, R23.reuse, 0x2, P6 ;  /* 0x0000001711097211 */ /* 0x080fe400030f16ff */
[C---:B------:R-:W-:Y:S01]  /*1c450*/  LEA R12, P6, R21.reuse, R22, 0x2 ;  /* 0x00000016150c7211 */ /* 0x040fe200078c10ff */
[----:B------:R1:W-:Y:S03]  /*1c460*/  @P2 STG.E [R6.64], R63 ;  /* 0x0000003f06002986 */ /* 0x0003e6000c10190e */
[----:B------:R-:W-:Y:S01]  /*1c470*/  LEA.HI.X.SX32 R13, R21, R23, 0x2, P6 ;  /* 0x00000017150d7211 */ /* 0x000fe200030f16ff */
[----:B------:R-:W-:Y:S04]  /*1c480*/  @P4 STG.E [R4.64], R55 ;  /* 0x0000003704004986 */ /* 0x000fe8000c10190e */
[----:B------:R1:W-:Y:S04]  /*1c490*/  @P3 STG.E [R8.64], R15 ;  /* 0x0000000f08003986 */ /* 0x0003e8000c10190e */
[----:B------:R-:W-:Y:S01]  /*1c4a0*/  @P1 STG.E [R12.64], R51 ;  /* 0x000000330c001986 */ /* 0x000fe2000c10190e */
[----:B----4-:R-:W-:-:S03]  /*1c4b0*/  ISETP.LT.AND P5, PT, R24, c[0x0][0x17c], !P0 ;  /* 0x00005f0018007a0c */ /* 0x010fc600047a1270 */
[----:B------:R-:W4:Y:S01]  /*1c4c0*/  LDL.LU R24, [R1+0x590] ;  /* 0x0005900001187983 */ /* 0x000f220000300800 */
[----:B---3--:R-:W-:-:S03]  /*1c4d0*/  ISETP.LT.AND P3, PT, R10, c[0x0][0x17c], !P0 ;  /* 0x00005f000a007a0c */ /* 0x008fc60004761270 */
[----:B------:R-:W3:Y:S01]  /*1c4e0*/  LDL.LU R10, [R1+0x658] ;  /* 0x00065800010a7983 */ /* 0x000ee20000300800 */
[----:B------:R-:W-:-:S03]  /*1c4f0*/  ISETP.LT.AND P1, PT, R18, c[0x0][0x17c], !P0 ;  /* 0x00005f0012007a0c */ /* 0x000fc60004721270 */
[----:B------:R-:W3:Y:S01]  /*1c500*/  LDL.LU R18, [R1+0x65c] ;  /* 0x00065c0001127983 */ /* 0x000ee20000300800 */
[----:B------:R-:W-:Y:S01]  /*1c510*/  IMAD R17, R0, 0x4, R21 ;  /* 0x0000000400117824 */ /* 0x000fe200078e0215 */
[----:B------:R-:W-:-:S03]  /*1c520*/  ISETP.LT.AND P4, PT, R16, c[0x0][0x17c], !P0 ;  /* 0x00005f0010007a0c */ /* 0x000fc60004781270 */
[----:B-1----:R-:W-:Y:S01]  /*1c530*/  IMAD R7, R0, 0x4, R17 ;  /* 0x0000000400077824 */ /* 0x002fe200078e0211 */
[CC--:B------:R-:W-:Y:S02]  /*1c540*/  LEA R16, P6, R17.reuse, R22.reuse, 0x2 ;  /* 0x0000001611107211 */ /* 0x0c0fe400078c10ff */
[----:B------:R-:W-:Y:S01]  /*1c550*/  ISETP.LT.AND P2, PT, R20, c[0x0][0x17c], !P0 ;  /* 0x00005f0014007a0c */ /* 0x000fe20004741270 */
[C---:B------:R-:W-:Y:S01]  /*1c560*/  IMAD R25, R0.reuse, 0x4, R7 ;  /* 0x0000000400197824 */ /* 0x040fe200078e0207 */
[-C--:B------:R-:W-:Y:S02]  /*1c570*/  LEA.HI.X.SX32 R17, R17, R23.reuse, 0x2, P6 ;  /* 0x0000001711117211 */ /* 0x080fe400030f16ff */
[C---:B------:R-:W-:Y:S01]  /*1c580*/  LEA R20, P6, R7.reuse, R22, 0x2 ;  /* 0x0000001607147211 */ /* 0x040fe200078c10ff */
[----:B------:R-:W-:Y:S02]  /*1c590*/  IMAD R27, R0, 0x4, R25 ;  /* 0x00000004001b7824 */ /* 0x000fe400078e0219 */
[----:B------:R1:W-:Y:S01]  /*1c5a0*/  @P5 STG.E [R16.64], R47 ;  /* 0x0000002f10005986 */ /* 0x0003e2000c10190e */
[----:B------:R-:W-:-:S02]  /*1c5b0*/  LEA.HI.X.SX32 R21, R7, R23, 0x2, P6 ;  /* 0x0000001707157211 */ /* 0x000fc400030f16ff */
[CC--:B------:R-:W-:Y:S01]  /*1c5c0*/  LEA R8, P6, R25.reuse, R22.reuse, 0x2 ;  /* 0x0000001619087211 */ /* 0x0c0fe200078c10ff */
[----:B------:R-:W2:Y:S03]  /*1c5d0*/  LDS.128 R4, [R2] ;  /* 0x0000000002047984 */ /* 0x000ea60000000c00 */
[----:B------:R-:W-:Y:S01]  /*1c5e0*/  LEA.HI.X.SX32 R9, R25, R23, 0x2, P6 ;  /* 0x0000001719097211 */ /* 0x000fe200030f16ff */
[----:B-1----:R-:W3:Y:S01]  /*1c5f0*/  LDL.LU R16, [R1+0x654] ;  /* 0x0006540001107983 */ /* 0x002ee20000300800 */
[----:B------:R-:W-:-:S03]  /*1c600*/  LEA R28, P6, R27, R22, 0x2 ;  /* 0x000000161b1c7211 */ /* 0x000fc600078c10ff */
[----:B------:R-:W3:Y:S01]  /*1c610*/  LDL.LU R38, [R1+0x58c] ;  /* 0x00058c0001267983 */ /* 0x000ee20000300800 */
[----:B--2---:R-:W-:-:S03]  /*1c620*/  ISETP.LT.AND P5, PT, R14, c[0x0][0x17c], !P0 ;  /* 0x00005f000e007a0c */ /* 0x004fc600047a1270 */
[----:B------:R-:W2:Y:S01]  /*1c630*/  LDL.LU R46, [R1+0x588] ;  /* 0x00058800012e7983 */ /* 0x000ea20000300800 */
[----:B------:R-:W-:-:S03]  /*1c640*/  IMAD R17, R0, 0x4, R27 ;  /* 0x0000000400117824 */ /* 0x000fc600078e021b */
[----:B------:R-:W1:Y:S01]  /*1c650*/  LDS.128 R12, [R3] ;  /* 0x00000000030c7984 */ /* 0x000e620000000c00 */
[----:B------:R-:W-:-:S03]  /*1c660*/  LEA.HI.X.SX32 R29, R27, R23, 0x2, P6 ;  /* 0x000000171b1d7211 */ /* 0x000fc600030f16ff */
[----:B------:R-:W2:Y:S04]  /*1c670*/  LDL.LU R44, [R1+0x584] ;  /* 0x00058400012c7983 */ /* 0x000ea80000300800 */
[----:B------:R1:W-:Y:S01]  /*1c680*/  @P2 STG.E [R20.64], R43 ;  /* 0x0000002b14002986 */ /* 0x0003e2000c10190e */
[----:B------:R-:W-:-:S03]  /*1c690*/  ISETP.LT.AND P2, PT, R26, c[0x0][0x17c], !P0 ;  /* 0x00005f001a007a0c */ /* 0x000fc60004741270 */
[----:B------:R-:W-:Y:S04]  /*1c6a0*/  @P4 STG.E [R8.64], R35 ;  /* 0x0000002308004986 */ /* 0x000fe8000c10190e */
[----:B------:R-:W-:Y:S01]  /*1c6b0*/  LDS.128 R32, [R3+0x800] ;  /* 0x0008000003207984 */ /* 0x000fe20000000c00 */
[----:B------:R-:W-:Y:S01]  /*1c6c0*/  LEA R36, P6, R17, R22, 0x2 ;  /* 0x0000001611247211 */ /* 0x000fe200078c10ff */
[----:B-1----:R-:W-:-:S03]  /*1c6d0*/  IMAD R21, R0, 0x4, R17 ;  /* 0x0000000400157824 */ /* 0x002fc600078e0211 */
[-C--:B------:R-:W-:Y:S01]  /*1c6e0*/  LEA.HI.X.SX32 R37, R17, R23.reuse, 0x2, P6 ;  /* 0x0000001711257211 */ /* 0x080fe200030f16ff */
[----:B------:R-:W2:Y:S01]  /*1c6f0*/  LDL.LU R48, [R1+0x580] ;  /* 0x0005800001307983 */ /* 0x000ea20000300800 */
[C---:B------:R-:W-:Y:S01]  /*1c700*/  IMAD R17, R0.reuse, 0x4, R21 ;  /* 0x0000000400117824 */ /* 0x040fe200078e0215 */
[CC--:B------:R-:W-:Y:S02]  /*1c710*/  LEA R20, P6, R21.reuse, R22.reuse, 0x2 ;  /* 0x0000001615147211 */ /* 0x0c0fe400078c10ff */
[----:B------:R-:W-:Y:S01]  /*1c720*/  @P3 STG.E [R28.64], R31 ;  /* 0x0000001f1c003986 */ /* 0x000fe2000c10190e */
[----:B------:R-:W-:Y:S01]  /*1c730*/  IMAD R39, R0, 0x4, R17 ;  /* 0x0000000400277824 */ /* 0x000fe200078e0211 */
[----:B------:R-:W-:Y:S02]  /*1c740*/  LEA.HI.X.SX32 R21, R21, R23, 0x2, P6 ;  /* 0x0000001715157211 */ /* 0x000fe400030f16ff */
[----:B------:R-:W2:Y:S01]  /*1c750*/  LDL.LU R54, [R1+0x57c] ;  /* 0x00057c0001367983 */ /* 0x000ea20000300800 */
[----:B------:R-:W-:-:S03]  /*1c760*/  LEA R40, P6, R17, R22, 0x2 ;  /* 0x0000001611287211 */ /* 0x000fc600078c10ff */
[----:B------:R1:W-:Y:S01]  /*1c770*/  @P1 STG.E [R36.64], R11 ;  /* 0x0000000b24001986 */ /* 0x0003e2000c10190e */
[-C--:B------:R-:W-:Y:S02]  /*1c780*/  LEA.HI.X.SX32 R41, R17, R23.reuse, 0x2, P6 ;  /* 0x0000001711297211 */ /* 0x080fe400030f16ff */
[C---:B------:R-:W-:Y:S01]  /*1c790*/  LEA R42, P6, R39.reuse, R22, 0x2 ;  /* 0x00000016272a7211 */ /* 0x040fe200078c10ff */
[----:B------:R1:W-:Y:S03]  /*1c7a0*/  @P5 STG.E [R20.64], R19 ;  /* 0x0000001314005986 */ /* 0x0003e6000c10190e */
[----:B------:R-:W-:Y:S01]  /*1c7b0*/  LEA.HI.X.SX32 R43, R39, R23, 0x2, P6 ;  /* 0x00000017272b7211 */ /* 0x000fe200030f16ff */
[----:B------:R-:W2:Y:S01]  /*1c7c0*/  LDL.LU R58, [R1+0x578] ;  /* 0x00057800013a7983 */ /* 0x000ea20000300800 */
[----:B-1----:R-:W-:-:S03]  /*1c7d0*/  IMAD R37, R0, 0x4, R39 ;  /* 0x0000000400257824 */ /* 0x002fc600078e0227 */
[----:B------:R-:W-:Y:S01]  /*1c7e0*/  LDS.128 R28, [R3+0x1000] ;  /* 0x00100000031c7984 */ /* 0x000fe20000000c00 */
[----:B------:R-:W-:Y:S01]  /*1c7f0*/  IMAD R45, R0, 0x4, R37 ;  /* 0x00000004002d7824 */ /* 0x000fe200078e0225 */
[CC--:B------:R-:W-:Y:S02]  /*1c800*/  LEA R20, P6, R37.reuse, R22.reuse, 0x2 ;  /* 0x0000001625147211 */ /* 0x0c0fe400078c10ff */
[----:B------:R1:W-:Y:S02]  /*1c810*/  @P2 STG.E [R40.64], R4 ;  /* 0x0000000428002986 */ /* 0x0003e4000c10190e */
[-C--:B------:R-:W-:Y:S02]  /*1c820*/  LEA.HI.X.SX32 R21, R37, R23.reuse, 0x2, P6 ;  /* 0x0000001725157211 */ /* 0x080fe400030f16ff */
[C---:B------:R-:W-:Y:S01]  /*1c830*/  LEA R52, P6, R45.reuse, R22, 0x2 ;  /* 0x000000162d347211 */ /* 0x040fe200078c10ff */
[----:B-1----:R-:W2:Y:S03]  /*1c840*/  LDL.LU R4, [R1+0x574] ;  /* 0x0005740001047983 */ /* 0x002ea60000300800 */
[----:B------:R-:W-:-:S02]  /*1c850*/  LEA.HI.X.SX32 R53, R45, R23, 0x2, P6 ;  /* 0x000000172d357211 */ /* 0x000fc400030f16ff */
[----:B----4-:R-:W-:Y:S02]  /*1c860*/  ISETP.LT.AND P4, PT, R24, c[0x0][0x17c], !P0 ;  /* 0x00005f0018007a0c */ /* 0x010fe40004781270 */
[----:B------:R-:W1:Y:S01]  /*1c870*/  LDS.128 R24, [R2+0x800] ;  /* 0x0008000002187984 */ /* 0x000e620000000c00 */
[----:B---3--:R-:W-:Y:S02]  /*1c880*/  ISETP.LT.AND P3, PT, R10, c[0x0][0x17c], !P0 ;  /* 0x00005f000a007a0c */ /* 0x008fe40004761270 */
[----:B------:R-:W-:-:S08]  /*1c890*/  ISETP.LT.AND P1, PT, R18, c[0x0][0x17c], !P0 ;  /* 0x00005f0012007a0c */ /* 0x000fd00004721270 */
[----:B------:R3:W-:Y:S04]  /*1c8a0*/  @P4 STG.E [R42.64], R12 ;  /* 0x0000000c2a004986 */ /* 0x0007e8000c10190e */
[----:B------:R-:W4:Y:S01]  /*1c8b0*/  LDS.128 R8, [R2+0x1000] ;  /* 0x0010000002087984 */ /* 0x000f220000000c00 */
[----:B------:R-:W-:-:S03]  /*1c8c0*/  IMAD R49, R0, 0x4, R45 ;  /* 0x0000000400317824 */ /* 0x000fc600078e022d */
[----:B------:R-:W-:Y:S04]  /*1c8d0*/  LDS.128 R40, [R3+0x2000] ;  /* 0x0020000003287984 */ /* 0x000fe80000000c00 */
[----:B---3--:R-:W3:Y:S04]  /*1c8e0*/  LDL.LU R12, [R1+0x660] ;  /* 0x00066000010c7983 */ /* 0x008ee80000300800 */
[----:B-1----:R-:W-:Y:S04]  /*1c8f0*/  @P3 STG.E [R20.64], R24 ;  /* 0x0000001814003986 */ /* 0x002fe8000c10190e */
[----:B------:R1:W-:Y:S04]  /*1c900*/  @P1 STG.E [R52.64], R32 ;  /* 0x0000002034001986 */ /* 0x0003e8000c10190e */
[----:B-1----:R-:W3:Y:S04]  /*1c910*/  LDL.LU R32, [R1+0x67c] ;  /* 0x00067c0001207983 */ /* 0x002ee80000300800 */
[----:B------:R-:W3:Y:S01]  /*1c920*/  LDL.LU R24, [R1+0x678] ;  /* 0x0006780001187983 */ /* 0x000ee20000300800 */
[----:B------:R-:W-:-:S03]  /*1c930*/  ISETP.LT.AND P5, PT, R16, c[0x0][0x17c], !P0 ;  /* 0x00005f0010007a0c */ /* 0x000fc600047a1270 */
[----:B------:R-:W1:Y:S01]  /*1c940*/  LDS.128 R16, [R2+0x1800] ;  /* 0x0018000002107984 */ /* 0x000e620000000c00 */
[----:B------:R-:W-:Y:S02]  /*1c950*/  ISETP.LT.AND P2, PT, R38, c[0x0][0x17c], !P0 ;  /* 0x00005f0026007a0c */ /* 0x000fe40004741270 */
[----:B--2---:R-:W-:Y:S01]  /*1c960*/  ISETP.LT.AND P4, PT, R46, c[0x0][0x17c], !P0 ;  /* 0x00005f002e007a0c */ /* 0x004fe20004781270 */
[----:B------:R-:W2:Y:S01]  /*1c970*/  LDS.128 R36, [R3+0x1800] ;  /* 0x0018000003247984 */ /* 0x000ea20000000c00 */
[----:B------:R-:W-:-:S03]  /*1c980*/  ISETP.LT.AND P3, PT, R44, c[0x0][0x17c], !P0 ;  /* 0x00005f002c007a0c */ /* 0x000fc60004761270 */
[----:B------:R-:W2:Y:S01]  /*1c990*/  LDS.128 R44, [R2+0x2000] ;  /* 0x00200000022c7984 */ /* 0x000ea20000000c00 */
[----:B------:R-:W-:Y:S01]  /*1c9a0*/  LEA R56, P6, R49, R22, 0x2 ;  /* 0x0000001631387211 */ /* 0x000fe200078c10ff */
[----:B------:R-:W-:-:S03]  /*1c9b0*/  IMAD R55, R0, 0x4, R49 ;  /* 0x0000000400377824 */ /* 0x000fc600078e0231 */
[----:B------:R-:W-:Y:S01]  /*1c9c0*/  LEA.HI.X.SX32 R57, R49, R23, 0x2, P6 ;  /* 0x0000001731397211 */ /* 0x000fe200030f16ff */
[----:B------:R-:W-:Y:S01]  /*1c9d0*/  IMAD R59, R0, 0x4, R55 ;  /* 0x00000004003b7824 */ /* 0x000fe200078e0237 */
[----:B------:R-:W-:-:S03]  /*1c9e0*/  LEA R64, P6, R55, R22, 0x2 ;  /* 0x0000001637407211 */ /* 0x000fc600078c10ff */
[C---:B------:R-:W-:Y:S01]  /*1c9f0*/  IMAD R61, R0.reuse, 0x4, R59 ;  /* 0x00000004003d7824 */ /* 0x040fe200078e023b */
[-C--:B------:R-:W-:Y:S02]  /*1ca00*/  LEA.HI.X.SX32 R65, R55, R23.reuse, 0x2, P6 ;  /* 0x0000001737417211 */ /* 0x080fe400030f16ff */
[CC--:B------:R-:W-:Y:S01]  /*1ca10*/  LEA R20, P6, R59.reuse, R22.reuse, 0x2 ;  /* 0x000000163b147211 */ /* 0x0c0fe200078c10ff */
[----:B------:R-:W-:Y:S01]  /*1ca20*/  IMAD R67, R0, 0x4, R61 ;  /* 0x0000000400437824 */ /* 0x000fe200078e023d */
[----:B------:R-:W-:Y:S02]  /*1ca30*/  ISETP.LT.AND P1, PT, R48, c[0x0][0x17c], !P0 ;  /* 0x00005f0030007a0c */ /* 0x000fe40004721270 */
[----:B------:R-:W-:Y:S01]  /*1ca40*/  LEA.HI.X.SX32 R21, R59, R23, 0x2, P6 ;  /* 0x000000173b157211 */ /* 0x000fe200030f16ff */
[----:B----4-:R4:W-:Y:S01]  /*1ca50*/  @P5 STG.E [R56.64], R8 ;  /* 0x0000000838005986 */ /* 0x0109e2000c10190e */
[----:B------:R-:W-:Y:S01]  /*1ca60*/  LEA R72, P6, R61, R22, 0x2 ;  /* 0x000000163d487211 */ /* 0x000fe200078c10ff */
[----:B------:R-:W-:-:S02]  /*1ca70*/  IMAD R69, R0, 0x4, R67 ;  /* 0x0000000400457824 */ /* 0x000fc400078e0243 */
[----:B------:R-:W3:Y:S01]  /*1ca80*/  LDS.128 R48, [R2+0x2800] ;  /* 0x0028000002307984 */ /* 0x000ee20000000c00 */
[-C--:B------:R-:W-:Y:S02]  /*1ca90*/  LEA.HI.X.SX32 R73, R61, R23.reuse, 0x2, P6 ;  /* 0x000000173d497211 */ /* 0x080fe400030f16ff */
[C---:B------:R-:W-:Y:S01]  /*1caa0*/  LEA R74, P6, R67.reuse, R22, 0x2 ;  /* 0x00000016434a7211 */ /* 0x040fe200078c10ff */
[----:B----4-:R-:W4:Y:S03]  /*1cab0*/  LDL.LU R8, [R1+0x674] ;  /* 0x0006740001087983 */ /* 0x010f260000300800 */
[----:B------:R-:W-:Y:S01]  /*1cac0*/  LEA.HI.X.SX32 R75, R67, R23, 0x2, P6 ;  /* 0x00000017434b7211 */ /* 0x000fe200030f16ff */
[----:B------:R2:W-:Y:S01]  /*1cad0*/  @P2 STG.E [R64.64], R28 ;  /* 0x0000001c40002986 */ /* 0x0005e2000c10190e */
[----:B------:R-:W-:-:S03]  /*1cae0*/  IMAD R77, R0, 0x4, R69 ;  /* 0x00000004004d7824 */ /* 0x000fc600078e0245 */
[----:B-1----:R1:W-:Y:S04]  /*1caf0*/  @P4 STG.E [R20.64], R16 ;  /* 0x0000001014004986 */ /* 0x0023e8000c10190e */
[----:B--2---:R2:W-:Y:S01]  /*1cb00*/  @P3 STG.E [R72.64], R36 ;  /* 0x0000002448003986 */ /* 0x0045e2000c10190e */
[----:B------:R-:W-:-:S03]  /*1cb10*/  ISETP.LT.AND P4, PT, R4, c[0x0][0x17c], !P0 ;  /* 0x00005f0004007a0c */ /* 0x000fc60004781270 */
[----:B------:R-:W-:Y:S04]  /*1cb20*/  LDS.128 R60, [R3+0x3000] ;  /* 0x00300000033c7984 */ /* 0x000fe80000000c00 */
[----:B------:R-:W4:Y:S04]  /*1cb30*/  LDL.LU R4, [R1+0x670] ;  /* 0x0006700001047983 */ /* 0x000f280000300800 */
[----:B------:R-:W4:Y:S04]  /*1cb40*/  LDL.LU R28, [R1+0x66c] ;  /* 0x00066c00011c7983 */ /* 0x000f280000300800 */
[----:B------:R1:W-:Y:S01]  /*1cb50*/  @P1 STG.E [R74.64], R44 ;  /* 0x0000002c4a001986 */ /* 0x0003e2000c10190e */
[C---:B------:R-:W-:Y:S01]  /*1cb60*/  LEA R76, P1, R77.reuse, R22, 0x2 ;  /* 0x000000164d4c7211 */ /* 0x040fe200078210ff */
[----:B------:R-:W-:Y:S01]  /*1cb70*/  IMAD R79, R0, 0x4, R77 ;  /* 0x00000004004f7824 */ /* 0x000fe200078e024d */
[----:B------:R-:W-:Y:S01]  /*1cb80*/  ISETP.LT.AND P5, PT, R54, c[0x0][0x17c], !P0 ;  /* 0x00005f0036007a0c */ /* 0x000fe200047a1270 */
[----:B------:R-:W-:Y:S01]  /*1cb90*/  LDS.128 R64, [R2+0x3800] ;  /* 0x0038000002407984 */ /* 0x000fe20000000c00 */
[----:B------:R-:W-:-:S03]  /*1cba0*/  LEA.HI.X.SX32 R77, R77, R23, 0x2, P1 ;  /* 0x000000174d4d7211 */ /* 0x000fc600008f16ff */
[----:B------:R-:W1:Y:S01]  /*1cbb0*/  LDS.128 R52, [R3+0x2800] ;  /* 0x0028000003347984 */ /* 0x000e620000000c00 */
[----:B---3--:R-:W-:-:S03]  /*1cbc0*/  ISETP.LT.AND P3, PT, R12, c[0x0][0x17c], !P0 ;  /* 0x00005f000c007a0c */ /* 0x008fc60004761270 */
[----:B------:R-:W3:Y:S01]  /*1cbd0*/  LDL.LU R12, [R1+0x668] ;  /* 0x00066800010c7983 */ /* 0x000ee20000300800 */
[----:B------:R-:W-:-:S03]  /*1cbe0*/  ISETP.LT.AND P1, PT, R24, c[0x0][0x17c], !P0 ;  /* 0x00005f0018007a0c */ /* 0x000fc60004721270 */
[----:B------:R-:W3:Y:S04]  /*1cbf0*/  LDL.LU R24, [R1+0x664] ;  /* 0x0006640001187983 */ /* 0x000ee80000300800 */
[----:B-1----:R-:W3:Y:S01]  /*1cc00*/  LDL.LU R16, [R1+0x570] ;  /* 0x0005700001107983 */ /* 0x002ee20000300800 */
[----:B------:R-:W-:-:S03]  /*1cc10*/  ISETP.LT.AND P2, PT, R58, c[0x0][0x17c], !P0 ;  /* 0x00005f003a007a0c */ /* 0x000fc60004741270 */
[----:B------:R1:W4:Y:S01]  /*1cc20*/  LDS.128 R56, [R2+0x3000] ;  /* 0x0030000002387984 */ /* 0x0003220000000c00 */
[----:B------:R-:W-:-:S04]  /*1cc30*/  LEA R20, P6, R69, R22, 0x2 ;  /* 0x0000001645147211 */ /* 0x000fc800078c10ff */
[----:B------:R-:W-:Y:S02]  /*1cc40*/  LEA.HI.X.SX32 R21, R69, R23, 0x2, P6 ;  /* 0x0000001745157211 */ /* 0x000fe400030f16ff */
[----:B------:R1:W4:Y:S01]  /*1cc50*/  LDS.128 R68, [R3+0x3800] ;  /* 0x0038000003447984 */ /* 0x0003220000000c00 */
[----:B--2---:R-:W-:Y:S01]  /*1cc60*/  LEA R72, P6, R79, R22, 0x2 ;  /* 0x000000164f487211 */ /* 0x004fe200078c10ff */
[----:B------:R-:W-:-:S03]  /*1cc70*/  IMAD R81, R0, 0x4, R79 ;  /* 0x0000000400517824 */ /* 0x000fc600078e024f */
[----:B------:R-:W-:Y:S01]  /*1cc80*/  LEA.HI.X.SX32 R73, R79, R23, 0x2, P6 ;  /* 0x000000174f497211 */ /* 0x000fe200030f16ff */
[----:B------:R2:W-:Y:S01]  /*1cc90*/  @P5 STG.E [R20.64], R40 ;  /* 0x0000002814005986 */ /* 0x0005e2000c10190e */
[----:B------:R-:W-:-:S03]  /*1cca0*/  IMAD R75, R0, 0x4, R81 ;  /* 0x00000004004b7824 */ /* 0x000fc600078e0251 */
[----:B------:R4:W-:Y:S01]  /*1ccb0*/  @P2 STG.E [R76.64], R48 ;  /* 0x000000304c002986 */ /* 0x0009e2000c10190e */
[CC--:B-1----:R-:W-:Y:S01]  /*1ccc0*/  LEA R2, P2, R81.reuse, R22.reuse, 0x2 ;  /* 0x0000001651027211 */ /* 0x0c2fe200078410ff */
[----:B------:R-:W-:Y:S02]  /*1ccd0*/  IMAD R79, R0, 0x4, R75 ;  /* 0x00000004004f7824 */ /* 0x000fe400078e024b */
[----:B------:R1:W-:Y:S01]  /*1cce0*/  @P4 STG.E [R72.64], R52 ;  /* 0x0000003448004986 */ /* 0x0003e2000c10190e */
[----:B------:R-:W-:Y:S02]  /*1ccf0*/  LEA.HI.X.SX32 R3, R81, R23, 0x2, P2 ;  /* 0x0000001751037211 */ /* 0x000fe400010f16ff */
[----:B------:R-:W-:Y:S02]  /*1cd00*/  ISETP.LT.AND P5, PT, R32, c[0x0][0x17c], !P0 ;  /* 0x00005f0020007a0c */ /* 0x000fe400047a1270 */
[----:B--2---:R-:W-:Y:S02]  /*1cd10*/  LEA R20, P6, R75, R22, 0x2 ;  /* 0x000000164b147211 */ /* 0x004fe400078c10ff */
[----:B----4-:R-:W-:-:S02]  /*1cd20*/  ISETP.LT.AND P4, PT, R8, c[0x0][0x17c], !P0 ;  /* 0x00005f0008007a0c */ /* 0x010fc40004781270 */
[----:B------:R-:W2:Y:S01]  /*1cd30*/  LDL.LU R8, [R1+0x56c] ;  /* 0x00056c0001087983 */ /* 0x000ea20000300800 */
[----:B------:R-:W-:Y:S01]  /*1cd40*/  IMAD R77, R0, 0x4, R79 ;  /* 0x00000004004d7824 */ /* 0x000fe200078e024f */
[-C--:B------:R-:W-:Y:S02]  /*1cd50*/  LEA.HI.X.SX32 R21, R75, R23.reuse, 0x2, P6 ;  /* 0x000000174b157211 */ /* 0x080fe400030f16ff */
[----:B------:R4:W-:Y:S01]  /*1cd60*/  @P3 STG.E [R2.64], R56 ;  /* 0x0000003802003986 */ /* 0x0009e2000c10190e */
[-C--:B------:R-:W-:Y:S02]  /*1cd70*/  LEA R74, P3, R79, R22.reuse, 0x2 ;  /* 0x000000164f4a7211 */ /* 0x080fe400078610ff */
[----:B-1----:R-:W-:Y:S02]  /*1cd80*/  LEA R72, P6, R77, R22, 0x2 ;  /* 0x000000164d487211 */ /* 0x002fe400078c10ff */
[-C--:B------:R-:W-:Y:S02]  /*1cd90*/  LEA.HI.X.SX32 R75, R79, R23.reuse, 0x2, P3 ;  /* 0x000000174f4b7211 */ /* 0x080fe400018f16ff */
[----:B------:R-:W-:-:S02]  /*1cda0*/  LEA.HI.X.SX32 R73, R77, R23, 0x2, P6 ;  /* 0x000000174d497211 */ /* 0x000fc400030f16ff */
[----:B------:R-:W-:Y:S02]  /*1cdb0*/  ISETP.LT.AND P2, PT, R4, c[0x0][0x17c], !P0 ;  /* 0x00005f0004007a0c */ /* 0x000fe40004741270 */
[----:B------:R-:W2:Y:S01]  /*1cdc0*/  LDL.LU R4, [R1+0x568] ;  /* 0x0005680001047983 */ /* 0x000ea20000300800 */
[----:B------:R-:W-:-:S03]  /*1cdd0*/  IMAD R79, R0, 0x4, R77 ;  /* 0x00000004004f7824 */ /* 0x000fc600078e024d */
[----:B------:R-:W2:Y:S04]  /*1cde0*/  LDL.LU R32, [R1+0x564] ;  /* 0x0005640001207983 */ /* 0x000ea80000300800 */
[----:B------:R1:W-:Y:S01]  /*1cdf0*/  @P5 STG.E [R20.64], R60 ;  /* 0x0000003c14005986 */ /* 0x0003e2000c10190e */
[----:B------:R-:W-:-:S03]  /*1ce00*/  ISETP.LT.AND P5, PT, R28, c[0x0][0x17c], !P0 ;  /* 0x00005f001c007a0c */ /* 0x000fc600047a1270 */
[----:B------:R1:W-:Y:S01]  /*1ce10*/  @P1 STG.E [R74.64], R64 ;  /* 0x000000404a001986 */ /* 0x0003e2000c10190e */
[----:B----4-:R-:W-:-:S03]  /*1ce20*/  LEA R2, P1, R79, R22, 0x2 ;  /* 0x000000164f027211 */ /* 0x010fc600078210ff */
[----:B------:R4:W-:Y:S01]  /*1ce30*/  @P4 STG.E [R72.64], R68 ;  /* 0x0000004448004986 */ /* 0x0009e2000c10190e */
[----:B------:R-:W-:Y:S02]  /*1ce40*/  LEA.HI.X.SX32 R3, R79, R23, 0x2, P1 ;  /* 0x000000174f037211 */ /* 0x000fe400008f16ff */
[----:B---3--:R-:W-:Y:S02]  /*1ce50*/  ISETP.LT.AND P3, PT, R12, c[0x0][0x17c], !P0 ;  /* 0x00005f000c007a0c */ /* 0x008fe40004761270 */
[----:B------:R-:W3:Y:S04]  /*1ce60*/  LDL.LU R12, [R1+0x560] ;  /* 0x00056000010c7983 */ /* 0x000ee80000300800 */
[----:B------:R-:W3:Y:S01]  /*1ce70*/  LDL.LU R28, [R1+0x55c] ;  /* 0x00055c00011c7983 */ /* 0x000ee20000300800 */
[----:B------:R-:W-:-:S03]  /*1ce80*/  ISETP.LT.AND P4, PT, R24, c[0x0][0x17c], !P0 ;  /* 0x00005f0018007a0c */ /* 0x000fc60004781270 */
[----:B------:R-:W3:Y:S01]  /*1ce90*/  LDL.LU R24, [R1+0x558] ;  /* 0x0005580001187983 */ /* 0x000ee20000300800 */
[----:B------:R-:W-:-:S03]  /*1cea0*/  ISETP.LT.AND P1, PT, R16, c[0x0][0x17c], !P0 ;  /* 0x00005f0010007a0c */ /* 0x000fc60004721270 */
[----:B------:R-:W3:Y:S01]  /*1ceb0*/  LDL.LU R16, [R1+0x554] ;  /* 0x0005540001107983 */ /* 0x000ee20000300800 */
[----:B------:R-:W-:-:S04]  /*1cec0*/  IMAD R77, R0, 0x4, R79 ;  /* 0x00000004004d7824 */ /* 0x000fc800078e024f */
[C---:B------:R-:W-:Y:S01]  /*1ced0*/  IMAD R79, R0.reuse, 0x4, R77 ;  /* 0x00000004004f7824 */ /* 0x040fe200078e024d */
[CC--:B-1----:R-:W-:Y:S01]  /*1cee0*/  LEA R20, P6, R77.reuse, R22.reuse, 0x2 ;  /* 0x000000164d147211 */ /* 0x0c2fe200078c10ff */
[----:B------:R1:W-:Y:S03]  /*1cef0*/  @P2 STG.E [R2.64], R5 ;  /* 0x0000000502002986 */ /* 0x0003e6000c10190e */
[----:B------:R-:W-:Y:S01]  /*1cf00*/  LEA.HI.X.SX32 R21, R77, R23, 0x2, P6 ;  /* 0x000000174d157211 */ /* 0x000fe200030f16ff */
[----:B------:R-:W-:Y:S01]  /*1cf10*/  IMAD R77, R0, 0x4, R79 ;  /* 0x00000004004d7824 */ /* 0x000fe200078e024f */
[----:B------:R-:W-:-:S03]  /*1cf20*/  LEA R74, P2, R79, R22, 0x2 ;  /* 0x000000164f4a7211 */ /* 0x000fc600078410ff */
[----:B------:R1:W-:Y:S01]  /*1cf30*/  @P5 STG.E [R20.64], R13 ;  /* 0x0000000d14005986 */ /* 0x0003e2000c10190e */
[----:B------:R-:W-:Y:S01]  /*1cf40*/  LEA.HI.X.SX32 R75, R79, R23, 0x2, P2 ;  /* 0x000000174f4b7211 */ /* 0x000fe200010f16ff */
[----:B------:R-:W-:Y:S01]  /*1cf50*/  IMAD R79, R0, 0x4, R77 ;  /* 0x00000004004f7824 */ /* 0x000fe200078e024d */
[----:B----4-:R-:W-:-:S03]  /*1cf60*/  LEA R72, P6, R77, R22, 0x2 ;  /* 0x000000164d487211 */ /* 0x010fc600078c10ff */
[----:B------:R-:W-:Y:S01]  /*1cf70*/  @P3 STG.E [R74.64], R25 ;  /* 0x000000194a003986 */ /* 0x000fe2000c10190e */
[C---:B-1----:R-:W-:Y:S01]  /*1cf80*/  IMAD R5, R0.reuse, 0x4, R79 ;  /* 0x0000000400057824 */ /* 0x042fe200078e024f */
[----:B------:R-:W-:Y:S02]  /*1cf90*/  LEA R2, P3, R79, R22, 0x2 ;  /* 0x000000164f027211 */ /* 0x000fe400078610ff */
[-C--:B------:R-:W-:Y:S01]  /*1cfa0*/  LEA.HI.X.SX32 R73, R77, R23.reuse, 0x2, P6 ;  /* 0x000000174d497211 */ /* 0x080fe200030f16ff */
[----:B------:R-:W-:Y:S01]  /*1cfb0*/  IMAD R13, R0, 0x4, R5 ;  /* 0x00000004000d7824 */ /* 0x000fe200078e0205 */
[----:B------:R-:W-:Y:S02]  /*1cfc0*/  LEA.HI.X.SX32 R3, R79, R23, 0x2, P3 ;  /* 0x000000174f037211 */ /* 0x000fe400018f16ff */
[----:B--2---:R-:W-:Y:S02]  /*1cfd0*/  ISETP.LT.AND P5, PT, R8, c[0x0][0x17c], !P0 ;  /* 0x00005f0008007a0c */ /* 0x004fe400047a1270 */
[----:B------:R-:W2:Y:S01]  /*1cfe0*/  LDL.LU R8, [R1+0x550] ;  /* 0x0005500001087983 */ /* 0x000ea20000300800 */
[----:B------:R-:W-:-:S03]  /*1cff0*/  IMAD R21, R0, 0x4, R13 ;  /* 0x0000000400157824 */ /* 0x000fc600078e020d */
[----:B------:R1:W-:Y:S04]  /*1d000*/  @P4 STG.E [R72.64], R33 ;  /* 0x0000002148004986 */ /* 0x0003e8000c10190e */
[----:B------:R-:W-:Y:S01]  /*1d010*/  @P1 STG.E [R2.64], R9 ;  /* 0x0000000902001986 */ /* 0x000fe2000c10190e */
[----:B------:R-:W-:-:S03]  /*1d020*/  ISETP.LT.AND P2, PT, R4, c[0x0][0x17c], !P0 ;  /* 0x00005f0004007a0c */ /* 0x000fc60004741270 */
[----:B-1----:R-:W2:Y:S01]  /*1d030*/  LDL.LU R33, [R1+0x54c] ;  /* 0x00054c0001217983 */ /* 0x002ea20000300800 */
[CC--:B------:R-:W-:Y:S02]  /*1d040*/  LEA R4, P6, R5.reuse, R22.reuse, 0x2 ;  /* 0x0000001605047211 */ /* 0x0c0fe400078c10ff */
[----:B------:R-:W-:Y:S02]  /*1d050*/  ISETP.LT.AND P4, PT, R32, c[0x0][0x17c], !P0 ;  /* 0x00005f0020007a0c */ /* 0x000fe40004781270 */
[-C--:B------:R-:W-:Y:S01]  /*1d060*/  LEA.HI.X.SX32 R5, R5, R23.reuse, 0x2, P6 ;  /* 0x0000001705057211 */ /* 0x080fe200030f16ff */
[----:B------:R-:W2:Y:S01]  /*1d070*/  LDL.LU R32, [R1+0x548] ;  /* 0x0005480001207983 */ /* 0x000ea20000300800 */
[C---:B------:R-:W-:Y:S01]  /*1d080*/  LEA R20, P6, R21.reuse, R22, 0x2 ;  /* 0x0000001615147211 */ /* 0x040fe200078c10ff */
[----:B------:R-:W-:Y:S02]  /*1d090*/  IMAD R25, R0, 0x4, R21 ;  /* 0x0000000400197824 */ /* 0x000fe400078e0215 */
[----:B------:R1:W-:Y:S01]  /*1d0a0*/  @P5 STG.E [R4.64], R29 ;  /* 0x0000001d04005986 */ /* 0x0003e2000c10190e */
[----:B------:R-:W-:-:S03]  /*1d0b0*/  LEA.HI.X.SX32 R21, R21, R23, 0x2, P6 ;  /* 0x0000001715157211 */ /* 0x000fc600030f16ff */
[----:B-1----:R-:W2:Y:S01]  /*1d0c0*/  LDL.LU R29, [R1+0x544] ;  /* 0x00054400011d7983 */ /* 0x002ea20000300800 */
[----:B---3--:R-:W-:Y:S02]  /*1d0d0*/  ISETP.LT.AND P3, PT, R12, c[0x0][0x17c], !P0 ;  /* 0x00005f000c007a0c */ /* 0x008fe40004761270 */
[----:B------:R-:W-:-:S04]  /*1d0e0*/  LEA R12, P1, R13, R22, 0x2 ;  /* 0x000000160d0c7211 */ /* 0x000fc800078210ff */
[----:B------:R-:W-:Y:S02]  /*1d0f0*/  LEA.HI.X.SX32 R13, R13, R23, 0x2, P1 ;  /* 0x000000170d0d7211 */ /* 0x000fe400008f16ff */
[----:B------:R-:W-:-:S03]  /*1d100*/  ISETP.LT.AND P5, PT, R28, c[0x0][0x17c], !P0 ;  /* 0x00005f001c007a0c */ /* 0x000fc600047a1270 */
[----:B------:R1:W-:Y:S04]  /*1d110*/  @P2 STG.E [R12.64], R17 ;  /* 0x000000110c002986 */ /* 0x0003e8000c10190e */
[----:B------:R3:W-:Y:S01]  /*1d120*/  @P4 STG.E [R20.64], R37 ;  /* 0x0000002514004986 */ /* 0x0007e2000c10190e */
[----:B------:R-:W-:-:S03]  /*1d130*/  ISETP.LT.AND P1, PT, R24, c[0x0][0x17c], !P0 ;  /* 0x00005f0018007a0c */ /* 0x000fc60004721270 */
[----:B------:R-:W4:Y:S01]  /*1d140*/  LDL.LU R24, [R1+0x540] ;  /* 0x0005400001187983 */ /* 0x000f220000300800 */
[----:B------:R-:W-:-:S03]  /*1d150*/  ISETP.LT.AND P4, PT, R16, c[0x0][0x17c], !P0 ;  /* 0x00005f0010007a0c */ /* 0x000fc60004781270 */
[----:B------:R-:W4:Y:S04]  /*1d160*/  LDL.LU R28, [R1+0x53c] ;  /* 0x00053c00011c7983 */ /* 0x000f280000300800 */
[----:B------:R-:W4:Y:S01]  /*1d170*/  LDL.LU R16, [R1+0x538] ;  /* 0x0005380001107983 */ /* 0x000f220000300800 */
[----:B------:R-:W-:Y:S01]  /*1d180*/  LEA R2, P2, R25, R22, 0x2 ;  /* 0x0000001619027211 */ /* 0x000fe200078410ff */
[----:B------:R-:W-:-:S03]  /*1d190*/  IMAD R9, R0, 0x4, R25 ;  /* 0x0000000400097824 */ /* 0x000fc600078e0219 */
[----:B------:R-:W-:Y:S01]  /*1d1a0*/  LEA.HI.X.SX32 R3, R25, R23, 0x2, P2 ;  /* 0x0000001719037211 */ /* 0x000fe200010f16ff */
[----:B------:R-:W-:Y:S01]  /*1d1b0*/  IMAD R25, R0, 0x4, R9 ;  /* 0x0000000400197824 */ /* 0x000fe200078e0209 */
[----:B------:R-:W-:-:S03]  /*1d1c0*/  LEA R4, P6, R9, R22, 0x2 ;  /* 0x0000001609047211 */ /* 0x000fc600078c10ff */
[----:B------:R2:W-:Y:S01]  /*1d1d0*/  @P3 STG.E [R2.64], R45 ;  /* 0x0000002d02003986 */ /* 0x0005e2000c10190e */
[----:B-1----:R-:W-:Y:S01]  /*1d1e0*/  IMAD R13, R0, 0x4, R25 ;  /* 0x00000004000d7824 */ /* 0x002fe200078e0219 */
[----:B------:R-:W-:-:S03]  /*1d1f0*/  LEA.HI.X.SX32 R5, R9, R23, 0x2, P6 ;  /* 0x0000001709057211 */ /* 0x000fc600030f16ff */
[C---:B------:R-:W-:Y:S01]  /*1d200*/  IMAD R17, R0.reuse, 0x4, R13 ;  /* 0x0000000400117824 */ /* 0x040fe200078e020d */
[CC--:B------:R-:W-:Y:S01]  /*1d210*/  LEA R12, P6, R13.reuse, R22.reuse, 0x2 ;  /* 0x000000160d0c7211 */ /* 0x0c0fe200078c10ff */
[----:B------:R1:W-:Y:S02]  /*1d220*/  @P5 STG.E [R4.64], R41 ;  /* 0x0000002904005986 */ /* 0x0003e4000c10190e */
[----:B---3--:R-:W-:Y:S01]  /*1d230*/  IMAD R21, R0, 0x4, R17 ;  /* 0x0000000400157824 */ /* 0x008fe200078e0211 */
[----:B------:R-:W-:Y:S02]  /*1d240*/  LEA.HI.X.SX32 R13, R13, R23, 0x2, P6 ;  /* 0x000000170d0d7211 */ /* 0x000fe400030f16ff */
[----:B--2---:R-:W-:Y:S02]  /*1d250*/  ISETP.LT.AND P2, PT, R8, c[0x0][0x17c], !P0 ;  /* 0x00005f0008007a0c */ /* 0x004fe40004741270 */
[----:B------:R-:W-:-:S04]  /*1d260*/  LEA R8, P3, R25, R22, 0x2 ;  /* 0x0000001619087211 */ /* 0x000fc800078610ff */
[----:B------:R-:W-:Y:S02]  /*1d270*/  LEA.HI.X.SX32 R9, R25, R23, 0x2, P3 ;  /* 0x0000001719097211 */ /* 0x000fe400018f16ff */
[----:B------:R-:W2:Y:S04]  /*1d280*/  LDL.LU R25, [R1+0x534] ;  /* 0x0005340001197983 */ /* 0x000ea80000300800 */
[----:B------:R3:W-:Y:S01]  /*1d290*/  @P1 STG.E [R8.64], R49 ;  /* 0x0000003108001986 */ /* 0x0007e2000c10190e */
[----:B------:R-:W-:-:S03]  /*1d2a0*/  LEA R2, P1, R17, R22, 0x2 ;  /* 0x0000001611027211 */ /* 0x000fc600078210ff */
[----:B------:R-:W2:Y:S01]  /*1d2b0*/  LDL.LU R20, [R1+0x530] ;  /* 0x0005300001147983 */ /* 0x000ea20000300800 */
[----:B------:R-:W-:Y:S02]  /*1d2c0*/  ISETP.LT.AND P5, PT, R33, c[0x0][0x17c], !P0 ;  /* 0x00005f0021007a0c */ /* 0x000fe400047a1270 */
[-C--:B------:R-:W-:Y:S01]  /*1d2d0*/  LEA.HI.X.SX32 R3, R17, R23.reuse, 0x2, P1 ;  /* 0x0000001711037211 */ /* 0x080fe200008f16ff */
[----:B------:R-:W-:Y:S01]  /*1d2e0*/  IMAD R17, R0, 0x4, R21 ;  /* 0x0000000400117824 */ /* 0x000fe200078e0215 */
[CC--:B-1----:R-:W-:Y:S01]  /*1d2f0*/  LEA R4, P6, R21.reuse, R22.reuse, 0x2 ;  /* 0x0000001615047211 */ /* 0x0c2fe200078c10ff */
[----:B------:R1:W-:Y:S03]  /*1d300*/  @P4 STG.E [R12.64], R53 ;  /* 0x000000350c004986 */ /* 0x0003e6000c10190e */
[----:B------:R-:W-:Y:S01]  /*1d310*/  LEA.HI.X.SX32 R5, R21, R23, 0x2, P6 ;  /* 0x0000001715057211 */ /* 0x000fe200030f16ff */
[----:B------:R1:W-:Y:S01]  /*1d320*/  @P2 STG.E [R2.64], R57 ;  /* 0x0000003902002986 */ /* 0x0003e2000c10190e */
[----:B---3--:R-:W-:-:S03]  /*1d330*/  LEA R8, P2, R17, R22, 0x2 ;  /* 0x0000001611087211 */ /* 0x008fc600078410ff */
[----:B------:R3:W-:Y:S01]  /*1d340*/  @P5 STG.E [R4.64], R61 ;  /* 0x0000003d04005986 */ /* 0x0007e2000c10190e */
[----:B------:R-:W-:Y:S02]  /*1d350*/  LEA.HI.X.SX32 R9, R17, R23, 0x2, P2 ;  /* 0x0000001711097211 */ /* 0x000fe400010f16ff */
[----:B------:R-:W-:Y:S02]  /*1d360*/  ISETP.LT.AND P4, PT, R29, c[0x0][0x17c], !P0 ;  /* 0x00005f001d007a0c */ /* 0x000fe40004781270 */
[----:B------:R-:W2:Y:S01]  /*1d370*/  LDL.LU R29, [R1+0x52c] ;  /* 0x00052c00011d7983 */ /* 0x000ea20000300800 */
[----:B----4-:R-:W-:-:S03]  /*1d380*/  ISETP.LT.AND P1, PT, R24, c[0x0][0x17c], !P0 ;  /* 0x00005f0018007a0c */ /* 0x010fc60004721270 */
[----:B------:R-:W4:Y:S01]  /*1d390*/  LDL.LU R24, [R1+0x528] ;  /* 0x0005280001187983 */ /* 0x000f220000300800 */
[----:B------:R-:W-:-:S03]  /*1d3a0*/  ISETP.LT.AND P5, PT, R28, c[0x0][0x17c], !P0 ;  /* 0x00005f001c007a0c */ /* 0x000fc600047a1270 */
[----:B------:R-:W4:Y:S01]  /*1d3b0*/  LDL.LU R28, [R1+0x524] ;  /* 0x00052400011c7983 */ /* 0x000f220000300800 */
[----:B------:R-:W-:-:S03]  /*1d3c0*/  ISETP.LT.AND P2, PT, R16, c[0x0][0x17c], !P0 ;  /* 0x00005f0010007a0c */ /* 0x000fc60004741270 */
[----:B------:R-:W4:Y:S01]  /*1d3d0*/  LDL.LU R16, [R1+0x520] ;  /* 0x0005200001107983 */ /* 0x000f220000300800 */
[----:B------:R-:W-:Y:S01]  /*1d3e0*/  ISETP.LT.AND P3, PT, R32, c[0x0][0x17c], !P0 ;  /* 0x00005f0020007a0c */ /* 0x000fe20004761270 */
[----:B------:R-:W-:-:S04]  /*1d3f0*/  IMAD R21, R0, 0x4, R17 ;  /* 0x0000000400157824 */ /* 0x000fc800078e0211 */
[----:B------:R-:W-:Y:S01]  /*1d400*/  IMAD R17, R0, 0x4, R21 ;  /* 0x0000000400117824 */ /* 0x000fe200078e0215 */
[----:B-1----:R-:W-:-:S04]  /*1d410*/  LEA R12, P6, R21, R22, 0x2 ;  /* 0x00000016150c7211 */ /* 0x002fc800078c10ff */
[-C--:B------:R-:W-:Y:S01]  /*1d420*/  LEA.HI.X.SX32 R13, R21, R23.reuse, 0x2, P6 ;  /* 0x00000017150d7211 */ /* 0x080fe200030f16ff */
[C---:B------:R-:W-:Y:S02]  /*1d430*/  IMAD R21, R0.reuse, 0x4, R17 ;  /* 0x0000000400157824 */ /* 0x040fe400078e0211 */
[----:B------:R1:W-:Y:S01]  /*1d440*/  @P3 STG.E [R8.64], R65 ;  /* 0x0000004108003986 */ /* 0x0003e2000c10190e */
[-C--:B------:R-:W-:Y:S02]  /*1d450*/  LEA R2, P3, R17, R22.reuse, 0x2 ;  /* 0x0000001611027211 */ /* 0x080fe400078610ff */
[----:B---3--:R-:W-:Y:S02]  /*1d460*/  LEA R4, P6, R21, R22, 0x2 ;  /* 0x0000001615047211 */ /* 0x008fe400078c10ff */
[-C--:B------:R-:W-:Y:S01]  /*1d470*/  LEA.HI.X.SX32 R3, R17, R23.reuse, 0x2, P3 ;  /* 0x0000001711037211 */ /* 0x080fe200018f16ff */
[----:B------:R-:W-:Y:S01]  /*1d480*/  IMAD R17, R0, 0x4, R21 ;  /* 0x0000000400117824 */ /* 0x000fe200078e0215 */
[----:B------:R-:W-:Y:S01]  /*1d490*/  @P4 STG.E [R12.64], R69 ;  /* 0x000000450c004986 */ /* 0x000fe2000c10190e */
[----:B------:R-:W-:-:S03]  /*1d4a0*/  LEA.HI.X.SX32 R5, R21, R23, 0x2, P6 ;  /* 0x0000001715057211 */ /* 0x000fc600030f16ff */
[----:B------:R3:W-:Y:S01]  /*1d4b0*/  @P1 STG.E [R2.64], R6 ;  /* 0x0000000602001986 */ /* 0x0007e2000c10190e */
[----:B-1----:R-:W-:Y:S01]  /*1d4c0*/  LEA R8, P1, R17, R22, 0x2 ;  /* 0x0000001611087211 */ /* 0x002fe200078210ff */
[----:B------:R-:W-:-:S03]  /*1d4d0*/  IMAD R21, R0, 0x4, R17 ;  /* 0x0000000400157824 */ /* 0x000fc600078e0211 */
[----:B------:R-:W-:Y:S01]  /*1d4e0*/  LEA.HI.X.SX32 R9, R17, R23, 0x2, P1 ;  /* 0x0000001711097211 */ /* 0x000fe200008f16ff */
[----:B------:R-:W-:Y:S01]  /*1d4f0*/  IMAD R17, R0, 0x4, R21 ;  /* 0x0000000400117824 */ /* 0x000fe200078e0215 */
[----:B--2---:R-:W-:Y:S02]  /*1d500*/  ISETP.LT.AND P4, PT, R25, c[0x0][0x17c], !P0 ;  /* 0x00005f0019007a0c */ /* 0x004fe40004781270 */
[----:B------:R-:W2:Y:S01]  /*1d510*/  LDL.LU R25, [R1+0x51c] ;  /* 0x00051c0001197983 */ /* 0x000ea20000300800 */
[----:B------:R-:W-:-:S03]  /*1d520*/  ISETP.LT.AND P3, PT, R20, c[0x0][0x17c], !P0 ;  /* 0x00005f0014007a0c */ /* 0x000fc60004761270 */
[----:B------:R-:W2:Y:S04]  /*1d530*/  LDL.LU R20, [R1+0x518] ;  /* 0x0005180001147983 */ /* 0x000ea80000300800 */
[----:B------:R1:W-:Y:S04]  /*1d540*/  @P5 STG.E [R4.64], R14 ;  /* 0x0000000e04005986 */ /* 0x0003e8000c10190e */
[----:B------:R1:W-:Y:S01]  /*1d550*/  @P2 STG.E [R8.64], R26 ;  /* 0x0000001a08002986 */ /* 0x0003e2000c10190e */
[----:B---3--:R-:W-:-:S04]  /*1d560*/  LEA R2, P2, R17, R22, 0x2 ;  /* 0x0000001611027211 */ /* 0x008fc800078410ff */
[----:B------:R-:W-:Y:S02]  /*1d570*/  LEA.HI.X.SX32 R3, R17, R23, 0x2, P2 ;  /* 0x0000001711037211 */ /* 0x000fe400010f16ff */
[----:B----4-:R-:W-:Y:S02]  /*1d580*/  ISETP.LT.AND P1, PT, R24, c[0x0][0x17c], !P0 ;  /* 0x00005f0018007a0c */ /* 0x010fe40004721270 */
[----:B------:R-:W3:Y:S04]  /*1d590*/  LDL.LU R24, [R1+0x514] ;  /* 0x0005140001187983 */ /* 0x000ee80000300800 */
[----:B------:R-:W4:Y:S01]  /*1d5a0*/  LDL.LU R6, [R1+0x510] ;  /* 0x0005100001067983 */ /* 0x000f220000300800 */
[----:B------:R-:W-:-:S03]  /*1d5b0*/  ISETP.LT.AND P2, PT, R16, c[0x0][0x17c], !P0 ;  /* 0x00005f0010007a0c */ /* 0x000fc60004741270 */
[----:B------:R-:W3:Y:S04]  /*1d5c0*/  LDL.LU R16, [R1+0x50c] ;  /* 0x00050c0001107983 */ /* 0x000ee80000300800 */
[----:B-1----:R-:W3:Y:S01]  /*1d5d0*/  LDL.LU R14, [R1+0x508] ;  /* 0x00050800010e7983 */ /* 0x002ee20000300800 */
[----:B------:R-:W-:-:S04]  /*1d5e0*/  LEA R12, P6, R21, R22, 0x2 ;  /* 0x00000016150c7211 */ /* 0x000fc800078c10ff */
[----:B------:R-:W-:Y:S01]  /*1d5f0*/  LEA.HI.X.SX32 R13, R21, R23, 0x2, P6 ;  /* 0x00000017150d7211 */ /* 0x000fe200030f16ff */
[----:B------:R-:W-:Y:S01]  /*1d600*/  IMAD R21, R0, 0x4, R17 ;  /* 0x0000000400157824 */ /* 0x000fe200078e0211 */
[----:B------:R-:W-:-:S03]  /*1d610*/  ISETP.LT.AND P5, PT, R29, c[0x0][0x17c], !P0 ;  /* 0x00005f001d007a0c */ /* 0x000fc600047a1270 */
[C---:B------:R-:W-:Y:S01]  /*1d620*/  IMAD R17, R0.reuse, 0x4, R21 ;  /* 0x0000000400117824 */ /* 0x040fe200078e0215 */
[CC--:B------:R-:W-:Y:S01]  /*1d630*/  LEA R4, P6, R21.reuse, R22.reuse, 0x2 ;  /* 0x0000001615047211 */ /* 0x0c0fe200078c10ff */
[----:B------:R1:W-:Y:S03]  /*1d640*/  @P4 STG.E [R12.64], R34 ;  /* 0x000000220c004986 */ /* 0x0003e6000c10190e */
[----:B------:R-:W-:Y:S01]  /*1d650*/  LEA.HI.X.SX32 R5, R21, R23, 0x2, P6 ;  /* 0x0000001715057211 */ /* 0x000fe200030f16ff */
[----:B------:R2:W-:Y:S01]  /*1d660*/  @P3 STG.E [R2.64], R10 ;  /* 0x0000000a02003986 */ /* 0x0005e2000c10190e */
[----:B------:R-:W-:Y:S01]  /*1d670*/  IMAD R21, R0, 0x4, R17 ;  /* 0x0000000400157824 */ /* 0x000fe200078e0211 */
[----:B------:R-:W-:Y:S02]  /*1d680*/  LEA R8, P3, R17, R22, 0x2 ;  /* 0x0000001611087211 */ /* 0x000fe400078610ff */
[----:B------:R-:W-:-:S02]  /*1d690*/  ISETP.LT.AND P4, PT, R28, c[0x0][0x17c], !P0 ;  /* 0x00005f001c007a0c */ /* 0x000fc40004781270 */
[-C--:B------:R-:W-:Y:S01]  /*1d6a0*/  LEA.HI.X.SX32 R9, R17, R23.reuse, 0x2, P3 ;  /* 0x0000001711097211 */ /* 0x080fe200018f16ff */
[C---:B------:R-:W-:Y:S01]  /*1d6b0*/  IMAD R17, R0.reuse, 0x4, R21 ;  /* 0x0000000400117824 */ /* 0x040fe200078e0215 */
[CC--:B-1----:R-:W-:Y:S01]  /*1d6c0*/  LEA R12, P6, R21.reuse, R22.reuse, 0x2 ;  /* 0x00000016150c7211 */ /* 0x0c2fe200078c10ff */
[----:B------:R1:W-:Y:S03]  /*1d6d0*/  @P5 STG.E [R4.64], R30 ;  /* 0x0000001e04005986 */ /* 0x0003e6000c10190e */
[----:B------:R-:W-:Y:S01]  /*1d6e0*/  LEA.HI.X.SX32 R13, R21, R23, 0x2, P6 ;  /* 0x00000017150d7211 */ /* 0x000fe200030f16ff */
[----:B------:R2:W-:Y:S01]  /*1d6f0*/  @P1 STG.E [R8.64], R18 ;  /* 0x0000001208001986 */ /* 0x0005e2000c10190e */
[----:B------:R-:W-:Y:S01]  /*1d700*/  IMAD R21, R0, 0x4, R17 ;  /* 0x0000000400157824 */ /* 0x000fe200078e0211 */
[----:B--2---:R-:W-:Y:S02]  /*1d710*/  LEA R2, P1, R17, R22, 0x2 ;  /* 0x0000001611027211 */ /* 0x004fe400078210ff */
[----:B------:R-:W-:-:S02]  /*1d720*/  ISETP.LT.AND P5, PT, R25, c[0x0][0x17c], !P0 ;  /* 0x00005f0019007a0c */ /* 0x000fc400047a1270 */
[-C--:B------:R-:W-:Y:S01]  /*1d730*/  LEA.HI.X.SX32 R3, R17, R23.reuse, 0x2, P1 ;  /* 0x0000001711037211 */ /* 0x080fe200008f16ff */
[----:B------:R-:W-:Y:S01]  /*1d740*/  IMAD R17, R0, 0x4, R21 ;  /* 0x0000000400117824 */ /* 0x000fe200078e0215 */
[C---:B-1----:R-:W-:Y:S02]  /*1d750*/  LEA R4, P6, R21.reuse, R22, 0x2 ;  /* 0x0000001615047211 */ /* 0x042fe400078c10ff */
[----:B------:R-:W-:Y:S02]  /*1d760*/  ISETP.LT.AND P3, PT, R20, c[0x0][0x17c], !P0 ;  /* 0x00005f0014007a0c */ /* 0x000fe40004761270 */
[----:B------:R-:W2:Y:S01]  /*1d770*/  LDL.LU R20, [R1+0x500] ;  /* 0x0005000001147983 */ /* 0x000ea20000300800 */
[----:B------:R-:W-:-:S03]  /*1d780*/  LEA.HI.X.SX32 R5, R21, R23, 0x2, P6 ;  /* 0x0000001715057211 */ /* 0x000fc600030f16ff */
[----:B------:R-:W2:Y:S04]  /*1d790*/  LDL.LU R10, [R1+0x4fc] ;  /* 0x0004fc00010a7983 */ /* 0x000ea80000300800 */
[----:B------:R1:W-:Y:S04]  /*1d7a0*/  @P4 STG.E [R12.64], R38 ;  /* 0x000000260c004986 */ /* 0x0003e8000c10190e */
[----:B------:R-:W2:Y:S04]  /*1d7b0*/  LDL.LU R18, [R1+0x4f8] ;  /* 0x0004f80001127983 */ /* 0x000ea80000300800 */
[----:B------:R1:W-:Y:S01]  /*1d7c0*/  @P2 STG.E [R2.64], R46 ;  /* 0x0000002e02002986 */ /* 0x0003e2000c10190e */
[----:B------:R-:W-:-:S03]  /*1d7d0*/  LEA R8, P2, R17, R22, 0x2 ;  /* 0x0000001611087211 */ /* 0x000fc600078410ff */
[----:B------:R1:W-:Y:S01]  /*1d7e0*/  @P5 STG.E [R4.64], R42 ;  /* 0x0000002a04005986 */ /* 0x0003e2000c10190e */
[----:B------:R-:W-:Y:S02]  /*1d7f0*/  LEA.HI.X.SX32 R9, R17, R23, 0x2, P2 ;  /* 0x0000001711097211 */ /* 0x000fe400010f16ff */
[----:B----4-:R-:W-:Y:S02]  /*1d800*/  ISETP.LT.AND P1, PT, R6, c[0x0][0x17c], !P0 ;  /* 0x00005f0006007a0c */ /* 0x010fe40004721270 */
[----:B------:R-:W4:Y:S01]  /*1d810*/  LDL.LU R6, [R1+0x4f4] ;  /* 0x0004f40001067983 */ /* 0x000f220000300800 */
[----:B---3--:R-:W-:-:S03]  /*1d820*/  ISETP.LT.AND P5, PT, R16, c[0x0][0x17c], !P0 ;  /* 0x00005f0010007a0c */ /* 0x008fc600047a1270 */
[----:B------:R-:W3:Y:S01]  /*1d830*/  LDL.LU R16, [R1+0x4f0] ;  /* 0x0004f00001107983 */ /* 0x000ee20000300800 */
[----:B------:R-:W-:-:S03]  /*1d840*/  ISETP.LT.AND P2, PT, R14, c[0x0][0x17c], !P0 ;  /* 0x00005f000e007a0c */ /* 0x000fc60004741270 */
[----:B------:R-:W3:Y:S01]  /*1d850*/  LDL.LU R14, [R1+0x4ec] ;  /* 0x0004ec00010e7983 */ /* 0x000ee20000300800 */
[----:B------:R-:W-:Y:S01]  /*1d860*/  IMAD R21, R0, 0x4, R17 ;  /* 0x0000000400157824 */ /* 0x000fe200078e0211 */
[----:B------:R-:W-:-:S03]  /*1d870*/  ISETP.LT.AND P4, PT, R24, c[0x0][0x17c], !P0 ;  /* 0x00005f0018007a0c */ /* 0x000fc60004781270 */
[C---:B------:R-:W-:Y:S01]  /*1d880*/  IMAD R17, R0.reuse, 0x4, R21 ;  /* 0x0000000400117824 */ /* 0x040fe200078e0215 */
[CC--:B-1----:R-:W-:Y:S01]  /*1d890*/  LEA R12, P6, R21.reuse, R22.reuse, 0x2 ;  /* 0x00000016150c7211 */ /* 0x0c2fe200078c10ff */
[----:B------:R1:W-:Y:S03]  /*1d8a0*/  @P3 STG.E [R8.64], R50 ;  /* 0x0000003208003986 */ /* 0x0003e6000c10190e */
[----:B------:R-:W-:Y:S01]  /*1d8b0*/  LEA.HI.X.SX32 R13, R21, R23, 0x2, P6 ;  /* 0x00000017150d7211 */ /* 0x000fe200030f16ff */
[----:B------:R-:W-:Y:S01]  /*1d8c0*/  IMAD R21, R0, 0x4, R17 ;  /* 0x0000000400157824 */ /* 0x000fe200078e0211 */
[----:B------:R-:W-:-:S04]  /*1d8d0*/  LEA R2, P3, R17, R22, 0x2 ;  /* 0x0000001611027211 */ /* 0x000fc800078610ff */
[-C--:B------:R-:W-:Y:S01]  /*1d8e0*/  LEA.HI.X.SX32 R3, R17, R23.reuse, 0x2, P3 ;  /* 0x0000001711037211 */ /* 0x080fe200018f16ff */
[C---:B------:R-:W-:Y:S01]  /*1d8f0*/  IMAD R17, R0.reuse, 0x4, R21 ;  /* 0x0000000400117824 */ /* 0x040fe200078e0215 */
[CC--:B------:R-:W-:Y:S01]  /*1d900*/  LEA R4, P6, R21.reuse, R22.reuse, 0x2 ;  /* 0x0000001615047211 */ /* 0x0c0fe200078c10ff */
[----:B------:R1:W-:Y:S03]  /*1d910*/  @P4 STG.E [R12.64], R54 ;  /* 0x000000360c004986 */ /* 0x0003e6000c10190e */
[-C--:B------:R-:W-:Y:S01]  /*1d920*/  LEA.HI.X.SX32 R5, R21, R23.reuse, 0x2, P6 ;  /* 0x0000001715057211 */ /* 0x080fe200030f16ff */
[----:B------:R2:W-:Y:S01]  /*1d930*/  @P1 STG.E [R2.64], R58 ;  /* 0x0000003a02001986 */ /* 0x0005e2000c10190e */
[C---:B------:R-:W-:Y:S01]  /*1d940*/  IMAD R21, R0.reuse, 0x4, R17 ;  /* 0x0000000400157824 */ /* 0x040fe200078e0211 */
[CC--:B-1----:R-:W-:Y:S02]  /*1d950*/  LEA R8, P1, R17.reuse, R22.reuse, 0x2 ;  /* 0x0000001611087211 */ /* 0x0c2fe400078210ff */
[----:B------:R1:W-:Y:S02]  /*1d960*/  @P5 STG.E [R4.64], R62 ;  /* 0x0000003e04005986 */ /* 0x0003e4000c10190e */
[----:B------:R-:W-:Y:S01]  /*1d970*/  LEA.HI.X.SX32 R9, R17, R23, 0x2, P1 ;  /* 0x0000001711097211 */ /* 0x000fe200008f16ff */
[----:B------:R-:W-:Y:S01]  /*1d980*/  IMAD R17, R0, 0x4, R21 ;  /* 0x0000000400117824 */ /* 0x000fe200078e0215 */
[----:B------:R-:W-:-:S02]  /*1d990*/  LEA R12, P6, R21, R22, 0x2 ;  /* 0x00000016150c7211 */ /* 0x000fc400078c10ff */
[----:B--2---:R-:W-:Y:S02]  /*1d9a0*/  ISETP.LT.AND P4, PT, R20, c[0x0][0x17c], !P0 ;  /* 0x00005f0014007a0c */ /* 0x004fe40004781270 */
[----:B------:R-:W2:Y:S01]  /*1d9b0*/  LDL.LU R20, [R1+0x4e8] ;  /* 0x0004e80001147983 */ /* 0x000ea20000300800 */
[----:B------:R-:W-:-:S03]  /*1d9c0*/  ISETP.LT.AND P3, PT, R10, c[0x0][0x17c], !P0 ;  /* 0x00005f000a007a0c */ /* 0x000fc60004761270 */
[----:B------:R-:W2:Y:S01]  /*1d9d0*/  LDL.LU R10, [R1+0x4e4] ;  /* 0x0004e400010a7983 */ /* 0x000ea20000300800 */
[----:B------:R-:W-:-:S03]  /*1d9e0*/  LEA.HI.X.SX32 R13, R21, R23, 0x2, P6 ;  /* 0x00000017150d7211 */ /* 0x000fc600030f16ff */
[----:B------:R1:W-:Y:S01]  /*1d9f0*/  @P2 STG.E [R8.64], R66 ;  /* 0x0000004208002986 */ /* 0x0003e2000c10190e */
[----:B------:R-:W-:-:S03]  /*1da00*/  ISETP.LT.AND P5, PT, R18, c[0x0][0x17c], !P0 ;  /* 0x00005f0012007a0c */ /* 0x000fc600047a1270 */
[----:B------:R-:W2:Y:S01]  /*1da10*/  LDL.LU R18, [R1+0x4e0] ;  /* 0x0004e00001127983 */ /* 0x000ea20000300800 */
        /* <DEDUP_REMOVED lines=15> */
[----:B------:R-:W-:-:S04]  /*1db10*/  LEA R8, P3, R17, R22, 0x2 ;  /* 0x0000001611087211 */ /* 0x000fc800078610ff */
[----:B------:R-:W-:Y:S01]  /*1db20*/  LEA.HI.X.SX32 R9, R17, R23, 0x2, P3 ;  /* 0x0000001711097211 */ /* 0x000fe200018f16ff */
[----:B------:R-:W-:Y:S01]  /*1db30*/  IMAD R17, R0, 0x4, R21 ;  /* 0x0000000400117824 */ /* 0x000fe200078e0215 */
[----:B------:R1:W-:Y:S01]  /*1db40*/  @P5 STG.E [R4.64], R15 ;  /* 0x0000000f04005986 */ /* 0x0003e2000c10190e */
[----:B------:R-:W-:-:S03]  /*1db50*/  LEA R12, P6, R21, R22, 0x2 ;  /* 0x00000016150c7211 */ /* 0x000fc600078c10ff */
[----:B------:R2:W-:Y:S01]  /*1db60*/  @P1 STG.E [R8.64], R27 ;  /* 0x0000001b08001986 */ /* 0x0005e2000c10190e */
[-C--:B-1----:R-:W-:Y:S01]  /*1db70*/  LEA R2, P1, R17, R22.reuse, 0x2 ;  /* 0x0000001611027211 */ /* 0x082fe200078210ff */
[C---:B------:R-:W-:Y:S01]  /*1db80*/  IMAD R7, R0.reuse, 0x4, R17 ;  /* 0x0000000400077824 */ /* 0x040fe200078e0211 */
[-C--:B------:R-:W-:Y:S02]  /*1db90*/  LEA.HI.X.SX32 R13, R21, R23.reuse, 0x2, P6 ;  /* 0x00000017150d7211 */ /* 0x080fe400030f16ff */
[----:B------:R-:W-:Y:S01]  /*1dba0*/  LEA.HI.X.SX32 R3, R17, R23, 0x2, P1 ;  /* 0x0000001711037211 */ /* 0x000fe200008f16ff */
[----:B------:R-:W-:Y:S01]  /*1dbb0*/  IMAD R15, R0, 0x4, R7 ;  /* 0x00000004000f7824 */ /* 0x000fe200078e0207 */
[----:B------:R-:W-:Y:S01]  /*1dbc0*/  LEA R4, P6, R7, R22, 0x2 ;  /* 0x0000001607047211 */ /* 0x000fe200078c10ff */
[----:B------:R1:W-:Y:S01]  /*1dbd0*/  @P4 STG.E [R12.64], R35 ;  /* 0x000000230c004986 */ /* 0x0003e2000c10190e */
[----:B--2---:R-:W-:-:S03]  /*1dbe0*/  ISETP.LT.AND P5, PT, R20, c[0x0][0x17c], !P0 ;  /* 0x00005f0014007a0c */ /* 0x004fc600047a1270 */
[----:B------:R2:W-:Y:S01]  /*1dbf0*/  @P2 STG.E [R2.64], R11 ;  /* 0x0000000b02002986 */ /* 0x0005e2000c10190e */
[----:B------:R-:W-:Y:S02]  /*1dc00*/  LEA.HI.X.SX32 R5, R7, R23, 0x2, P6 ;  /* 0x0000001707057211 */ /* 0x000fe400030f16ff */
[----:B------:R-:W-:Y:S01]  /*1dc10*/  ISETP.LT.AND P3, PT, R10, c[0x0][0x17c], !P0 ;  /* 0x00005f000a007a0c */ /* 0x000fe20004761270 */
[----:B------:R-:W2:Y:S04]  /*1dc20*/  LDL.LU R20, [R1+0x4d0] ;  /* 0x0004d00001147983 */ /* 0x000ea80000300800 */
[----:B------:R-:W2:Y:S01]  /*1dc30*/  LDL.LU R10, [R1+0x4cc] ;  /* 0x0004cc00010a7983 */ /* 0x000ea20000300800 */
[----:B------:R-:W-:-:S03]  /*1dc40*/  ISETP.LT.AND P4, PT, R18, c[0x0][0x17c], !P0 ;  /* 0x00005f0012007a0c */ /* 0x000fc60004781270 */
[----:B------:R1:W-:Y:S04]  /*1dc50*/  @P5 STG.E [R4.64], R31 ;  /* 0x0000001f04005986 */ /* 0x0003e8000c10190e */
[----:B------:R-:W2:Y:S01]  /*1dc60*/  LDL.LU R18, [R1+0x4c8] ;  /* 0x0004c80001127983 */ /* 0x000ea20000300800 */
[----:B----4-:R-:W-:Y:S02]  /*1dc70*/  ISETP.LT.AND P1, PT, R6, c[0x0][0x17c], !P0 ;  /* 0x00005f0006007a0c */ /* 0x010fe40004721270 */
[----:B------:R-:W-:-:S04]  /*1dc80*/  LEA R6, P2, R15, R22, 0x2 ;  /* 0x000000160f067211 */ /* 0x000fc800078410ff */
[----:B------:R-:W-:Y:S02]  /*1dc90*/  LEA.HI.X.SX32 R7, R15, R23, 0x2, P2 ;  /* 0x000000170f077211 */ /* 0x000fe400010f16ff */
[----:B---3--:R-:W-:Y:S02]  /*1dca0*/  ISETP.LT.AND P2, PT, R16, c[0x0][0x17c], !P0 ;  /* 0x00005f0010007a0c */ /* 0x008fe40004741270 */
[----:B------:R-:W3:Y:S01]  /*1dcb0*/  LDL.LU R16, [R1+0x4c4] ;  /* 0x0004c40001107983 */ /* 0x000ee20000300800 */
[----:B------:R-:W-:-:S03]  /*1dcc0*/  ISETP.LT.AND P5, PT, R14, c[0x0][0x17c], !P0 ;  /* 0x00005f000e007a0c */ /* 0x000fc600047a1270 */
[----:B------:R-:W4:Y:S01]  /*1dcd0*/  LDL.LU R14, [R1+0x4c0] ;  /* 0x0004c000010e7983 */ /* 0x000f220000300800 */
[----:B------:R-:W-:-:S04]  /*1dce0*/  IMAD R9, R0, 0x4, R15 ;  /* 0x0000000400097824 */ /* 0x000fc800078e020f */
[C---:B-1----:R-:W-:Y:S01]  /*1dcf0*/  IMAD R13, R0.reuse, 0x4, R9 ;  /* 0x00000004000d7824 */ /* 0x042fe200078e0209 */
[----:B------:R1:W-:Y:S03]  /*1dd00*/  @P3 STG.E [R6.64], R19 ;  /* 0x0000001306003986 */ /* 0x0003e6000c10190e */
[----:B------:R-:W-:Y:S01]  /*1dd10*/  IMAD R15, R0, 0x4, R13 ;  /* 0x00000004000f7824 */ /* 0x000fe200078e020d */
[----:B--2---:R-:W-:-:S03]  /*1dd20*/  LEA R2, P3, R13, R22, 0x2 ;  /* 0x000000160d027211 */ /* 0x004fc600078610ff */
[C---:B------:R-:W-:Y:S01]  /*1dd30*/  IMAD R11, R0.reuse, 0x4, R15 ;  /* 0x00000004000b7824 */ /* 0x040fe200078e020f */
[-C--:B------:R-:W-:Y:S02]  /*1dd40*/  LEA R8, P6, R9, R22.reuse, 0x2 ;  /* 0x0000001609087211 */ /* 0x080fe400078c10ff */
[-C--:B------:R-:W-:Y:S01]  /*1dd50*/  LEA.HI.X.SX32 R3, R13, R23.reuse, 0x2, P3 ;  /* 0x000000170d037211 */ /* 0x080fe200018f16ff */
[C---:B------:R-:W-:Y:S01]  /*1dd60*/  IMAD R13, R0.reuse, 0x4, R11 ;  /* 0x00000004000d7824 */ /* 0x040fe200078e020b */
[----:B------:R-:W-:Y:S02]  /*1dd70*/  LEA.HI.X.SX32 R9, R9, R23, 0x2, P6 ;  /* 0x0000001709097211 */ /* 0x000fe400030f16ff */
[----:B------:R-:W-:Y:S01]  /*1dd80*/  LEA R4, P6, R15, R22, 0x2 ;  /* 0x000000160f047211 */ /* 0x000fe200078c10ff */
[----:B------:R-:W-:-:S03]  /*1dd90*/  IMAD R17, R0, 0x4, R13 ;  /* 0x0000000400117824 */ /* 0x000fc600078e020d */
[-C--:B------:R-:W-:Y:S01]  /*1dda0*/  LEA.HI.X.SX32 R5, R15, R23.reuse, 0x2, P6 ;  /* 0x000000170f057211 */ /* 0x080fe200030f16ff */
[C---:B------:R-:W-:Y:S01]  /*1ddb0*/  IMAD R15, R0.reuse, 0x4, R17 ;  /* 0x00000004000f7824 */ /* 0x040fe200078e0211 */
[----:B------:R2:W-:Y:S03]  /*1ddc0*/  @P4 STG.E [R8.64], R39 ;  /* 0x0000002708004986 */ /* 0x0005e6000c10190e */
[C---:B-1----:R-:W-:Y:S01]  /*1ddd0*/  IMAD R19, R0.reuse, 0x4, R15 ;  /* 0x0000000400137824 */ /* 0x042fe200078e020f */
[----:B------:R1:W-:Y:S01]  /*1dde0*/  @P1 STG.E [R2.64], R47 ;  /* 0x0000002f02001986 */ /* 0x0003e2000c10190e */
[C---:B------:R-:W-:Y:S02]  /*1ddf0*/  LEA R6, P1, R11.reuse, R22, 0x2 ;  /* 0x000000160b067211 */ /* 0x040fe400078210ff */
[----:B------:R-:W-:Y:S01]  /*1de00*/  IMAD R0, R0, 0x4, R19 ;  /* 0x0000000400007824 */ /* 0x000fe200078e0213 */
[----:B------:R1:W-:Y:S01]  /*1de10*/  @P2 STG.E [R4.64], R43 ;  /* 0x0000002b04002986 */ /* 0x0003e2000c10190e */
[----:B------:R-:W-:-:S02]  /*1de20*/  LEA.HI.X.SX32 R7, R11, R23, 0x2, P1 ;  /* 0x000000170b077211 */ /* 0x000fc400008f16ff */
[-C--:B------:R-:W-:Y:S02]  /*1de30*/  LEA R12, P1, R15, R22.reuse, 0x2 ;  /* 0x000000160f0c7211 */ /* 0x080fe400078210ff */
[-C--:B--2---:R-:W-:Y:S02]  /*1de40*/  LEA R8, P2, R13, R22.reuse, 0x2 ;  /* 0x000000160d087211 */ /* 0x084fe400078410ff */
[----:B------:R-:W-:Y:S02]  /*1de50*/  ISETP.LT.AND P4, PT, R20, c[0x0][0x17c], !P0 ;  /* 0x00005f0014007a0c */ /* 0x000fe40004781270 */
[----:B------:R-:W-:Y:S02]  /*1de60*/  ISETP.LT.AND P3, PT, R10, c[0x0][0x17c], !P0 ;  /* 0x00005f000a007a0c */ /* 0x000fe40004761270 */
[----:B------:R-:W-:Y:S02]  /*1de70*/  LEA R10, P6, R17, R22, 0x2 ;  /* 0x00000016110a7211 */ /* 0x000fe400078c10ff */
[----:B------:R-:W-:-:S02]  /*1de80*/  LEA.HI.X.SX32 R9, R13, R23, 0x2, P2 ;  /* 0x000000170d097211 */ /* 0x000fc400010f16ff */
[-C--:B------:R-:W-:Y:S02]  /*1de90*/  LEA.HI.X.SX32 R11, R17, R23.reuse, 0x2, P6 ;  /* 0x00000017110b7211 */ /* 0x080fe400030f16ff */
[-C--:B-1----:R-:W-:Y:S02]  /*1dea0*/  LEA R2, P6, R0, R22.reuse, 0x2 ;  /* 0x0000001600027211 */ /* 0x082fe400078c10ff */
[----:B------:R-:W-:Y:S02]  /*1deb0*/  ISETP.LT.AND P2, PT, R18, c[0x0][0x17c], !P0 ;  /* 0x00005f0012007a0c */ /* 0x000fe40004741270 */
[-C--:B------:R-:W-:Y:S02]  /*1dec0*/  LEA.HI.X.SX32 R13, R15, R23.reuse, 0x2, P1 ;  /* 0x000000170f0d7211 */ /* 0x080fe400008f16ff */
[-C--:B------:R-:W-:Y:S02]  /*1ded0*/  LEA.HI.X.SX32 R3, R0, R23.reuse, 0x2, P6 ;  /* 0x0000001700037211 */ /* 0x080fe400030f16ff */
[C---:B------:R-:W-:Y:S01]  /*1dee0*/  LEA R22, P6, R19.reuse, R22, 0x2 ;  /* 0x0000001613167211 */ /* 0x040fe200078c10ff */
[----:B------:R1:W-:Y:S03]  /*1def0*/  @P5 STG.E [R6.64], R51 ;  /* 0x0000003306005986 */ /* 0x0003e6000c10190e */
[----:B------:R-:W-:Y:S01]  /*1df00*/  LEA.HI.X.SX32 R23, R19, R23, 0x2, P6 ;  /* 0x0000001713177211 */ /* 0x000fe200030f16ff */
[----:B------:R1:W-:Y:S04]  /*1df10*/  @P4 STG.E [R8.64], R55 ;  /* 0x0000003708004986 */ /* 0x0003e8000c10190e */
[----:B------:R1:W-:Y:S04]  /*1df20*/  @P3 STG.E [R10.64], R59 ;  /* 0x0000003b0a003986 */ /* 0x0003e8000c10190e */
[----:B------:R1:W-:Y:S01]  /*1df30*/  @P2 STG.E [R12.64], R63 ;  /* 0x0000003f0c002986 */ /* 0x0003e2000c10190e */
[----:B---3--:R-:W-:-:S02]  /*1df40*/  ISETP.LT.AND P1, PT, R16, c[0x0][0x17c], !P0 ;  /* 0x00005f0010007a0c */ /* 0x008fc40004721270 */
[----:B----4-:R-:W-:-:S11]  /*1df50*/  ISETP.LT.AND P0, PT, R14, c[0x0][0x17c], !P0 ;  /* 0x00005f000e007a0c */ /* 0x010fd60004701270 */
[----:B------:R1:W-:Y:S02]  /*1df60*/  @P1 STG.E [R22.64], R67 ;  /* 0x0000004316001986 */ /* 0x0003e4000c10190e */
[----:B------:R-:W-:Y:S05]  /*1df70*/  @!P0 EXIT ;  /* 0x000000000000894d */ /* 0x000fea0003800000 */
[----:B------:R-:W-:Y:S01]  /*1df80*/  STG.E [R2.64], R71 ;  /* 0x0000004702007986 */ /* 0x000fe2000c10190e */
[----:B------:R-:W-:Y:S05]  /*1df90*/  EXIT ;  /* 0x000000000000794d */ /* 0x000fea0003800000 */
.L_x_3:
[----:B------:R-:W-:-:S00]  /*1dfa0*/  BRA `(.L_x_3) ;  /* 0xfffffff000007947 */ /* 0x000fc0000383ffff */
[----:B------:R-:W-:-:S00]  /*1dfb0*/  NOP ;  /* 0x0000000000007918 */ /* 0x000fc00000000000 */
        /* <DEDUP_REMOVED lines=12> */
.L_x_4:


//--------------------- .nv.shared.matmul_kernel  --------------------------
	.section	.nv.shared.matmul_kernel,"aw",@nobits
	.sectionflags	@""
	.align	16
